	.target	sm_90a

	.elftype	@"ET_EXEC"


//--------------------- .note.nv.tkinfo           --------------------------
	.section	.note.nv.tkinfo,"",@"SHT_NOTE"
	.sectionflags	@"SHF_NOTE_NV_TKINFO"
	.tkinfo
        /*0018*/ 	.word	0x00000002
        /*0030*/ 	.string	""
        /*0030*/ 	.string	"ptxas"
        /*0030*/ 	.string	"Cuda compilation tools, release 13.0, V13.0.88"
        /*0030*/ 	.string	"Build cuda_13.0.r13.0/compiler.36424714_0"
        /*0030*/ 	.string	"-arch sm_90a -m 64 "



//--------------------- .note.nv.cuinfo           --------------------------
	.section	.note.nv.cuinfo,"",@"SHT_NOTE"
	.sectionflags	@"SHF_NOTE_NV_CUINFO"
        /*0018*/ 	.short	0x0002
        /*001a*/ 	.short	0x005a
        /*001c*/ 	.short	0x0082
	.zero		2


//--------------------- .nv.info                  --------------------------
	.section	.nv.info,"",@"SHT_CUDA_INFO"
	.align	4


	//----- nvinfo : EIATTR_REGCOUNT
	.align		4
        /*0000*/ 	.byte	0x04, 0x2f
        /*0002*/ 	.short	(.L_15 - .L_14)
	.align		4
.L_14:
        /*0004*/ 	.word	index@(_ZN7cutlass13device_kernelINS_4gemm6kernel13GemmUniversalIN4cute5tupleIJiiiiEEENS1_10collective13CollectiveMmaINS1_34MainloopSm90TmaGmmaWarpSpecializedILi2ENS5_IJNS4_1CILi2EEENSA_ILi1EEESC_EEENS1_35KernelTmaWarpSpecializedCooperativeEEENS5_IJNSA_ILi512EEENSA_ILi240EEENSA_ILi128EEEEEEaNS5_IJlSC_lEEEaSK_NS4_8TiledMMAINS4_8MMA_AtomIJNS4_4SM904GMMA26MMA_64x16x32_S32S8S8_SS_TNEEEENS4_6LayoutISD_NS5_IJSC_NSA_ILi0EEESS_EEEEENS5_IJNS4_10UnderscoreESV_SV_EEEEENS4_13SM90_TMA_LOADENS4_14ComposedLayoutINS4_7SwizzleILi3ELi4ELi3EEENS4_18smem_ptr_flag_bitsILi8EEENSR_INS5_IJNSA_ILi8EEESI_EEENS5_IJSI_SC_EEEEEEEvNS4_8identityENS4_23SM90_TMA_LOAD_MULTICASTES18_vS19_EENS_8epilogue10collective6detail29Sm90TmaWarpSpecializedAdapterINS1D_15DefaultEpilogueIaSK_SK_NS1C_6thread17LinearCombinationIaLi1EiiLNS1H_9ScaleType4KindE0ELNS_15FloatRoundStyleE2EaEENS1_15EpilogueDefaultEEEEEvvEEEEvNT_6ParamsE)
        /*0008*/ 	.word	0x000000a8


	//----- nvinfo : EIATTR_FRAME_SIZE
	.align		4
.L_15:
        /*000c*/ 	.byte	0x04, 0x11
        /*000e*/ 	.short	(.L_17 - .L_16)
	.align		4
.L_16:
        /*0010*/ 	.word	index@(_ZN7cutlass13device_kernelINS_4gemm6kernel13GemmUniversalIN4cute5tupleIJiiiiEEENS1_10collective13CollectiveMmaINS1_34MainloopSm90TmaGmmaWarpSpecializedILi2ENS5_IJNS4_1CILi2EEENSA_ILi1EEESC_EEENS1_35KernelTmaWarpSpecializedCooperativeEEENS5_IJNSA_ILi512EEENSA_ILi240EEENSA_ILi128EEEEEEaNS5_IJlSC_lEEEaSK_NS4_8TiledMMAINS4_8MMA_AtomIJNS4_4SM904GMMA26MMA_64x16x32_S32S8S8_SS_TNEEEENS4_6LayoutISD_NS5_IJSC_NSA_ILi0EEESS_EEEEENS5_IJNS4_10UnderscoreESV_SV_EEEEENS4_13SM90_TMA_LOADENS4_14ComposedLayoutINS4_7SwizzleILi3ELi4ELi3EEENS4_18smem_ptr_flag_bitsILi8EEENSR_INS5_IJNSA_ILi8EEESI_EEENS5_IJSI_SC_EEEEEEEvNS4_8identityENS4_23SM90_TMA_LOAD_MULTICASTES18_vS19_EENS_8epilogue10collective6detail29Sm90TmaWarpSpecializedAdapterINS1D_15DefaultEpilogueIaSK_SK_NS1C_6thread17LinearCombinationIaLi1EiiLNS1H_9ScaleType4KindE0ELNS_15FloatRoundStyleE2EaEENS1_15EpilogueDefaultEEEEEvvEEEEvNT_6ParamsE)
        /*0014*/ 	.word	0x00000b88


	//----- nvinfo : EIATTR_MIN_STACK_SIZE
	.align		4
.L_17:
        /*0018*/ 	.byte	0x04, 0x12
        /*001a*/ 	.short	(.L_19 - .L_18)
	.align		4
.L_18:
        /*001c*/ 	.word	index@(_ZN7cutlass13device_kernelINS_4gemm6kernel13GemmUniversalIN4cute5tupleIJiiiiEEENS1_10collective13CollectiveMmaINS1_34MainloopSm90TmaGmmaWarpSpecializedILi2ENS5_IJNS4_1CILi2EEENSA_ILi1EEESC_EEENS1_35KernelTmaWarpSpecializedCooperativeEEENS5_IJNSA_ILi512EEENSA_ILi240EEENSA_ILi128EEEEEEaNS5_IJlSC_lEEEaSK_NS4_8TiledMMAINS4_8MMA_AtomIJNS4_4SM904GMMA26MMA_64x16x32_S32S8S8_SS_TNEEEENS4_6LayoutISD_NS5_IJSC_NSA_ILi0EEESS_EEEEENS5_IJNS4_10UnderscoreESV_SV_EEEEENS4_13SM90_TMA_LOADENS4_14ComposedLayoutINS4_7SwizzleILi3ELi4ELi3EEENS4_18smem_ptr_flag_bitsILi8EEENSR_INS5_IJNSA_ILi8EEESI_EEENS5_IJSI_SC_EEEEEEEvNS4_8identityENS4_23SM90_TMA_LOAD_MULTICASTES18_vS19_EENS_8epilogue10collective6detail29Sm90TmaWarpSpecializedAdapterINS1D_15DefaultEpilogueIaSK_SK_NS1C_6thread17LinearCombinationIaLi1EiiLNS1H_9ScaleType4KindE0ELNS_15FloatRoundStyleE2EaEENS1_15EpilogueDefaultEEEEEvvEEEEvNT_6ParamsE)
        /*0020*/ 	.word	0x00000b88
.L_19:


//--------------------- .nv.compat                --------------------------
	.section	.nv.compat,"",@"SHT_CUDA_COMPAT_INFO"
	.align	4
        /*0000*/ 	.byte	0x02, 0x09, 0x01, 0x00, 0x02, 0x02, 0x04, 0x00, 0x02, 0x05, 0x05, 0x00, 0x03, 0x07, 0x01, 0x01
        /*0010*/ 	.byte	0x02, 0x03, 0x01, 0x00, 0x02, 0x06, 0x01, 0x00, 0x04, 0x0b, 0x08, 0x00, 0x00, 0x00, 0x00, 0x00
        /*0020*/ 	.byte	0x00, 0x00, 0x00, 0x00


//--------------------- .nv.info._ZN7cutlass13device_kernelINS_4gemm6kernel13GemmUniversalIN4cute5tupleIJiiiiEEENS1_10collective13CollectiveMmaINS1_34MainloopSm90TmaGmmaWarpSpecializedILi2ENS5_IJNS4_1CILi2EEENSA_ILi1EEESC_EEENS1_35KernelTmaWarpSpecializedCooperativeEEENS5_IJNSA_ILi512EEENSA_ILi240EEENSA_ILi128EEEEEEaNS5_IJlSC_lEEEaSK_NS4_8TiledMMAINS4_8MMA_AtomIJNS4_4SM904GMMA26MMA_64x16x32_S32S8S8_SS_TNEEEENS4_6LayoutISD_NS5_IJSC_NSA_ILi0EEESS_EEEEENS5_IJNS4_10UnderscoreESV_SV_EEEEENS4_13SM90_TMA_LOADENS4_14ComposedLayoutINS4_7SwizzleILi3ELi4ELi3EEENS4_18smem_ptr_flag_bitsILi8EEENSR_INS5_IJNSA_ILi8EEESI_EEENS5_IJSI_SC_EEEEEEEvNS4_8identityENS4_23SM90_TMA_LOAD_MULTICASTES18_vS19_EENS_8epilogue10collective6detail29Sm90TmaWarpSpecializedAdapterINS1D_15DefaultEpilogueIaSK_SK_NS1C_6thread17LinearCombinationIaLi1EiiLNS1H_9ScaleType4KindE0ELNS_15FloatRoundStyleE2EaEENS1_15EpilogueDefaultEEEEEvvEEEEvNT_6ParamsE --------------------------
	.section	.nv.info._ZN7cutlass13device_kernelINS_4gemm6kernel13GemmUniversalIN4cute5tupleIJiiiiEEENS1_10collective13CollectiveMmaINS1_34MainloopSm90TmaGmmaWarpSpecializedILi2ENS5_IJNS4_1CILi2EEENSA_ILi1EEESC_EEENS1_35KernelTmaWarpSpecializedCooperativeEEENS5_IJNSA_ILi512EEENSA_ILi240EEENSA_ILi128EEEEEEaNS5_IJlSC_lEEEaSK_NS4_8TiledMMAINS4_8MMA_AtomIJNS4_4SM904GMMA26MMA_64x16x32_S32S8S8_SS_TNEEEENS4_6LayoutISD_NS5_IJSC_NSA_ILi0EEESS_EEEEENS5_IJNS4_10UnderscoreESV_SV_EEEEENS4_13SM90_TMA_LOADENS4_14ComposedLayoutINS4_7SwizzleILi3ELi4ELi3EEENS4_18smem_ptr_flag_bitsILi8EEENSR_INS5_IJNSA_ILi8EEESI_EEENS5_IJSI_SC_EEEEEEEvNS4_8identityENS4_23SM90_TMA_LOAD_MULTICASTES18_vS19_EENS_8epilogue10collective6detail29Sm90TmaWarpSpecializedAdapterINS1D_15DefaultEpilogueIaSK_SK_NS1C_6thread17LinearCombinationIaLi1EiiLNS1H_9ScaleType4KindE0ELNS_15FloatRoundStyleE2EaEENS1_15EpilogueDefaultEEEEEvvEEEEvNT_6ParamsE,"",@"SHT_CUDA_INFO"
	.sectionflags	@""
	.align	4


	//----- nvinfo : EIATTR_CUDA_API_VERSION
	.align		4
        /*0000*/ 	.byte	0x04, 0x37
        /*0002*/ 	.short	(.L_21 - .L_20)
.L_20:
        /*0004*/ 	.word	0x00000082


	//----- nvinfo : EIATTR_KPARAM_INFO
	.align		4
.L_21:
        /*0008*/ 	.byte	0x04, 0x17
        /*000a*/ 	.short	(.L_23 - .L_22)
.L_22:
        /*000c*/ 	.word	0x00000000
        /*0010*/ 	.short	0x0000
        /*0012*/ 	.short	0x0070
        /*0014*/ 	.byte	0x00, 0xf0, 0x01, 0x10


	//----- nvinfo : EIATTR_SPARSE_MMA_MASK
	.align		4
.L_23:
        /*0018*/ 	.byte	0x03, 0x50
        /*001a*/ 	.short	0x0000


	//----- nvinfo : EIATTR_MAXREG_COUNT
	.align		4
        /*001c*/ 	.byte	0x03, 0x1b
        /*001e*/ 	.short	0x00a8


	//----- nvinfo : EIATTR_NUM_BARRIERS
	.align		4
        /*0020*/ 	.byte	0x02, 0x4c
        /*0022*/ 	.byte	0x01
	.zero		1


	//----- nvinfo : EIATTR_EXTERNS
	.align		4
        /*0024*/ 	.byte	0x04, 0x0f
        /*0026*/ 	.short	(.L_25 - .L_24)


	//   ....[0]....
	.align		4
.L_24:
        /*0028*/ 	.word	index@(__assertfail)


	//----- nvinfo : EIATTR_ANNOTATIONS
	.align		4
.L_25:
        /*002c*/ 	.byte	0x04, 0x55
        /*002e*/ 	.short	(.L_27 - .L_26)


	//   ....[0]....
.L_26:
        /*0030*/ 	.word	0x00000001
        /*0034*/ 	.byte	0x50, 0x02, 0x00, 0x00, 0x01, 0x00, 0x00, 0x00, 0x20, 0x07, 0x00, 0x00, 0x01, 0x00, 0x00, 0x00
        /* <DEDUP_REMOVED lines=1956> */
        /*7a84*/ 	.byte	0x70, 0x9f, 0x03, 0x00, 0x01, 0x00, 0x00, 0x00, 0xb0, 0xa1, 0x03, 0x00


	//----- nvinfo : EIATTR_MERCURY_ISA_VERSION
	.align		4
.L_27:
        /*7a90*/ 	.byte	0x03, 0x5f
        /*7a92*/ 	.short	0x0101


	//----- nvinfo : EIATTR_INT_WARP_WIDE_INSTR_OFFSETS
	.align		4
        /*7a94*/ 	.byte	0x04, 0x31
        /*7a96*/ 	.short	(.L_29 - .L_28)


	//   ....[0]....
.L_28:
        /*7a98*/ 	.word	0x00000550


	//   ....[1]....
        /*7a9c*/ 	.word	0x00000560


	//   ....[2]....
        /*7aa0*/ 	.word	0x000006c0


	//   ....[3]....
        /*7aa4*/ 	.word	0x0001dc70


	//----- nvinfo : EIATTR_COOP_GROUP_MASK_REGIDS
	.align		4
.L_29:
        /*7aa8*/ 	.byte	0x04, 0x29
        /*7aaa*/ 	.short	(.L_31 - .L_30)


	//   ....[0]....
.L_30:
        /*7aac*/ 	.word	0xffffffff


	//   ....[1]....
        /*7ab0*/ 	.word	0xffffffff


	//   ....[2]....
        /*7ab4*/ 	.word	0xffffffff


	//   ....[3]....
        /*7ab8*/ 	.word	0xffffffff


	//   ....[4]....
        /*7abc*/ 	.word	0xffffffff


	//   ....[5]....
        /*7ac0*/ 	.word	0xffffffff


	//----- nvinfo : EIATTR_COOP_GROUP_INSTR_OFFSETS
	.align		4
.L_31:
        /*7ac4*/ 	.byte	0x04, 0x28
        /*7ac6*/ 	.short	(.L_33 - .L_32)


	//   ....[0]....
.L_32:
        /*7ac8*/ 	.word	0x00000070


	//   ....[1]....
        /*7acc*/ 	.word	0x00000080


	//   ....[2]....
        /*7ad0*/ 	.word	0x000001b0


	//   ....[3]....
        /*7ad4*/ 	.word	0x000003b0


	//   ....[4]....
        /*7ad8*/ 	.word	0x00000840


	//   ....[5]....
        /*7adc*/ 	.word	0x00001690


	//----- nvinfo : EIATTR_REG_RECONFIG
	.align		4
.L_33:
        /*7ae0*/ 	.byte	0x01, 0x54
	.zero		2


	//----- nvinfo : EIATTR_SYSCALL_OFFSETS
	.align		4
        /*7ae4*/ 	.byte	0x04, 0x46
        /*7ae6*/ 	.short	(.L_35 - .L_34)


	//   ....[0]....
.L_34:
        /*7ae8*/ 	.word	0x00001840


	//----- nvinfo : EIATTR_MBARRIER_INSTR_OFFSETS
	.align		4
.L_35:
        /*7aec*/ 	.byte	0x04, 0x39
        /*7aee*/ 	.short	(.L_37 - .L_36)


	//   ....[0]....
.L_36:
        /*7af0*/ 	.word	0x00000340
        /*7af4*/ 	.word	0x000000ff
        /*7af8*/ 	.word	0x00000000
        /*7afc*/ 	.short	0x0100
        /*7afe*/ 	.byte	0x08
	.zero		1


	//   ....[1]....
        /*7b00*/ 	.word	0x00000350
        /*7b04*/ 	.word	0x000000ff
        /*7b08*/ 	.word	0x00000010
        /*7b0c*/ 	.short	0x0100
        /*7b0e*/ 	.byte	0x08
	.zero		1


	//   ....[2]....
        /*7b10*/ 	.word	0x00000360
        /*7b14*/ 	.word	0x000000ff
        /*7b18*/ 	.word	0x00000008
        /*7b1c*/ 	.short	0x0100
        /*7b1e*/ 	.byte	0x08
	.zero		1


	//   ....[3]....
        /*7b20*/ 	.word	0x00000370
        /*7b24*/ 	.word	0x000000ff
        /*7b28*/ 	.word	0x00000018
        /*7b2c*/ 	.short	0x0100
        /*7b2e*/ 	.byte	0x08
	.zero		1


	//   ....[4]....
        /*7b30*/ 	.word	0x00000740
        /*7b34*/ 	.word	0x000000ff
        /*7b38*/ 	.word	0x00000030
        /*7b3c*/ 	.short	0x0100
        /*7b3e*/ 	.byte	0x06
	.zero		1


	//   ....[5]....
        /*7b40*/ 	.word	0x00000790
        /*7b44*/ 	.word	0x000000ff
        /*7b48*/ 	.word	0x00000038
        /*7b4c*/ 	.short	0x0100
        /*7b4e*/ 	.byte	0x06
	.zero		1


	//   ....[6]....
        /*7b50*/ 	.word	0x00001980
        /*7b54*/ 	.word	0x00000003
        /*7b58*/ 	.word	0x00000000
        /*7b5c*/ 	.short	0x010a
        /*7b5e*/ 	.byte	0x3f
	.zero		1


	//   ....[7]....
        /*7b60*/ 	.word	0x000019c0
        /*7b64*/ 	.word	0x00000003
        /*7b68*/ 	.word	0x00000000
        /*7b6c*/ 	.short	0x010a
        /*7b6e*/ 	.byte	0x3f
	.zero		1


	//   ....[8]....
        /*7b70*/ 	.word	0x0000fe10
        /*7b74*/ 	.word	0x00000005
        /*7b78*/ 	.word	0x00000000
        /*7b7c*/ 	.short	0x010a
        /*7b7e*/ 	.byte	0x3f
	.zero		1


	//   ....[9]....
        /*7b80*/ 	.word	0x0000fe50
        /*7b84*/ 	.word	0x00000005
        /*7b88*/ 	.word	0x00000000
        /*7b8c*/ 	.short	0x010a
        /*7b8e*/ 	.byte	0x3f
	.zero		1


	//   ....[10]....
        /*7b90*/ 	.word	0x0001da10
        /*7b94*/ 	.word	0x00000005
        /*7b98*/ 	.word	0x00000000
        /*7b9c*/ 	.short	0x0101
        /*7b9e*/ 	.byte	0x3f
	.zero		1


	//   ....[11]....
        /*7ba0*/ 	.word	0x0001dd10
        /*7ba4*/ 	.word	0x00000000
        /*7ba8*/ 	.word	0x00000000
        /*7bac*/ 	.short	0x0101
        /*7bae*/ 	.byte	0x3f
	.zero		1


	//   ....[12]....
        /*7bb0*/ 	.word	0x000396a0
        /*7bb4*/ 	.word	0x0000000e
        /*7bb8*/ 	.word	0x00000010
        /*7bbc*/ 	.short	0x010a
        /*7bbe*/ 	.byte	0x3f
	.zero		1


	//   ....[13]....
        /*7bc0*/ 	.word	0x00039ab0
        /*7bc4*/ 	.word	0x00000002
        /*7bc8*/ 	.word	0x00000038
        /*7bcc*/ 	.short	0x0101
        /*7bce*/ 	.byte	0x3f
	.zero		1


	//   ....[14]....
        /*7bd0*/ 	.word	0x0003a280
        /*7bd4*/ 	.word	0x00000005
        /*7bd8*/ 	.word	0x00000000
        /*7bdc*/ 	.short	0x010a
        /*7bde*/ 	.byte	0x3f
	.zero		1


	//   ....[15]....
        /*7be0*/ 	.word	0x0003a310
        /*7be4*/ 	.word	0x00000003
        /*7be8*/ 	.word	0x00000000
        /*7bec*/ 	.short	0x010a
        /*7bee*/ 	.byte	0x3f
	.zero		1


	//   ....[16]....
        /*7bf0*/ 	.word	0x0003a370
        /*7bf4*/ 	.word	0x00000003
        /*7bf8*/ 	.word	0x00000000
        /*7bfc*/ 	.short	0x010a
        /*7bfe*/ 	.byte	0x3f
	.zero		1


	//   ....[17]....
        /*7c00*/ 	.word	0x0003a3c0
        /*7c04*/ 	.word	0x00000005
        /*7c08*/ 	.word	0x00000000
        /*7c0c*/ 	.short	0x010a
        /*7c0e*/ 	.byte	0x3f
	.zero		1


	//   ....[18]....
        /*7c10*/ 	.word	0x0003a490
        /*7c14*/ 	.word	0x0000000e
        /*7c18*/ 	.word	0x00000010
        /*7c1c*/ 	.short	0x010a
        /*7c1e*/ 	.byte	0x3f
	.zero		1


	//   ....[19]....
        /*7c20*/ 	.word	0x0003a560
        /*7c24*/ 	.word	0x00000005
        /*7c28*/ 	.word	0x00000000
        /*7c2c*/ 	.short	0x010a
        /*7c2e*/ 	.byte	0x3f
	.zero		1


	//----- nvinfo : EIATTR_NUM_MBARRIERS
	.align		4
.L_37:
        /*7c30*/ 	.byte	0x03, 0x38
        /*7c32*/ 	.short	0x0006


	//----- nvinfo : EIATTR_EXIT_INSTR_OFFSETS
	.align		4
        /*7c34*/ 	.byte	0x04, 0x1c
        /*7c36*/ 	.short	(.L_39 - .L_38)


	//   ....[0]....
.L_38:
        /*7c38*/ 	.word	0x00000ac0


	//   ....[1]....
        /*7c3c*/ 	.word	0x00001430


	//   ....[2]....
        /*7c40*/ 	.word	0x00038cc0


	//   ....[3]....
        /*7c44*/ 	.word	0x00039310


	//   ....[4]....
        /*7c48*/ 	.word	0x0003a360


	//----- nvinfo : EIATTR_MAX_THREADS
	.align		4
.L_39:
        /*7c4c*/ 	.byte	0x04, 0x05
        /*7c4e*/ 	.short	(.L_41 - .L_40)
.L_40:
        /*7c50*/ 	.word	0x00000180
        /*7c54*/ 	.word	0x00000001
        /*7c58*/ 	.word	0x00000001


	//----- nvinfo : EIATTR_CRS_STACK_SIZE
	.align		4
.L_41:
        /*7c5c*/ 	.byte	0x04, 0x1e
        /*7c5e*/ 	.short	(.L_43 - .L_42)
.L_42:
        /*7c60*/ 	.word	0x00000000


	//----- nvinfo : EIATTR_CBANK_PARAM_SIZE
	.align		4
.L_43:
        /*7c64*/ 	.byte	0x03, 0x19
        /*7c66*/ 	.short	0x0470


	//----- nvinfo : EIATTR_PARAM_CBANK
	.align		4
        /*7c68*/ 	.byte	0x04, 0x0a
        /*7c6a*/ 	.short	(.L_45 - .L_44)
	.align		4
.L_44:
        /*7c6c*/ 	.word	index@(.nv.constant0._ZN7cutlass13device_kernelINS_4gemm6kernel13GemmUniversalIN4cute5tupleIJiiiiEEENS1_10collective13CollectiveMmaINS1_34MainloopSm90TmaGmmaWarpSpecializedILi2ENS5_IJNS4_1CILi2EEENSA_ILi1EEESC_EEENS1_35KernelTmaWarpSpecializedCooperativeEEENS5_IJNSA_ILi512EEENSA_ILi240EEENSA_ILi128EEEEEEaNS5_IJlSC_lEEEaSK_NS4_8TiledMMAINS4_8MMA_AtomIJNS4_4SM904GMMA26MMA_64x16x32_S32S8S8_SS_TNEEEENS4_6LayoutISD_NS5_IJSC_NSA_ILi0EEESS_EEEEENS5_IJNS4_10UnderscoreESV_SV_EEEEENS4_13SM90_TMA_LOADENS4_14ComposedLayoutINS4_7SwizzleILi3ELi4ELi3EEENS4_18smem_ptr_flag_bitsILi8EEENSR_INS5_IJNSA_ILi8EEESI_EEENS5_IJSI_SC_EEEEEEEvNS4_8identityENS4_23SM90_TMA_LOAD_MULTICASTES18_vS19_EENS_8epilogue10collective6detail29Sm90TmaWarpSpecializedAdapterINS1D_15DefaultEpilogueIaSK_SK_NS1C_6thread17LinearCombinationIaLi1EiiLNS1H_9ScaleType4KindE0ELNS_15FloatRoundStyleE2EaEENS1_15EpilogueDefaultEEEEEvvEEEEvNT_6ParamsE)
        /*7c70*/ 	.short	0x0210
        /*7c72*/ 	.short	0x0470


	//----- nvinfo : EIATTR_SW_WAR
	.align		4
.L_45:
        /*7c74*/ 	.byte	0x04, 0x36
        /*7c76*/ 	.short	(.L_47 - .L_46)
.L_46:
        /*7c78*/ 	.word	0x00000008
.L_47:


//--------------------- .nv.callgraph             --------------------------
	.section	.nv.callgraph,"",@"SHT_CUDA_CALLGRAPH"
	.align	4
	.sectionentsize	8
	.align		4
        /*0000*/ 	.word	0x00000000
	.align		4
        /*0004*/ 	.word	0xffffffff
	.align		4
        /*0008*/ 	.word	index@(_ZN7cutlass13device_kernelINS_4gemm6kernel13GemmUniversalIN4cute5tupleIJiiiiEEENS1_10collective13CollectiveMmaINS1_34MainloopSm90TmaGmmaWarpSpecializedILi2ENS5_IJNS4_1CILi2EEENSA_ILi1EEESC_EEENS1_35KernelTmaWarpSpecializedCooperativeEEENS5_IJNSA_ILi512EEENSA_ILi240EEENSA_ILi128EEEEEEaNS5_IJlSC_lEEEaSK_NS4_8TiledMMAINS4_8MMA_AtomIJNS4_4SM904GMMA26MMA_64x16x32_S32S8S8_SS_TNEEEENS4_6LayoutISD_NS5_IJSC_NSA_ILi0EEESS_EEEEENS5_IJNS4_10UnderscoreESV_SV_EEEEENS4_13SM90_TMA_LOADENS4_14ComposedLayoutINS4_7SwizzleILi3ELi4ELi3EEENS4_18smem_ptr_flag_bitsILi8EEENSR_INS5_IJNSA_ILi8EEESI_EEENS5_IJSI_SC_EEEEEEEvNS4_8identityENS4_23SM90_TMA_LOAD_MULTICASTES18_vS19_EENS_8epilogue10collective6detail29Sm90TmaWarpSpecializedAdapterINS1D_15DefaultEpilogueIaSK_SK_NS1C_6thread17LinearCombinationIaLi1EiiLNS1H_9ScaleType4KindE0ELNS_15FloatRoundStyleE2EaEENS1_15EpilogueDefaultEEEEEvvEEEEvNT_6ParamsE)
	.align		4
        /*000c*/ 	.word	index@(__assertfail)
	.align		4
        /*0010*/ 	.word	0x00000000
	.align		4
        /*0014*/ 	.word	0xfffffffe
	.align		4
        /*0018*/ 	.word	0x00000000
	.align		4
        /*001c*/ 	.word	0xfffffffd
	.align		4
        /*0020*/ 	.word	0x00000000
	.align		4
        /*0024*/ 	.word	0xfffffffc


//--------------------- .nv.constant4             --------------------------
	.section	.nv.constant4,"a",@progbits
	.align	8
	.align		8
.nv.constant4:
        /*0000*/ 	.dword	__assertfail
	.align		8
        /*0008*/ 	.dword	__unnamed_1
	.align		8
        /*0010*/ 	.dword	_ZN39_INTERNAL_c0061371_4_k_cu_f0efa89a_46614cuda3std3__45__cpo5beginE
	.align		8
        /*0018*/ 	.dword	_ZN39_INTERNAL_c0061371_4_k_cu_f0efa89a_46614cuda3std3__45__cpo3endE
	.align		8
        /*0020*/ 	.dword	_ZN39_INTERNAL_c0061371_4_k_cu_f0efa89a_46614cuda3std3__45__cpo6cbeginE
	.align		8
        /*0028*/ 	.dword	_ZN39_INTERNAL_c0061371_4_k_cu_f0efa89a_46614cuda3std3__45__cpo4cendE
	.align		8
        /*0030*/ 	.dword	_ZN39_INTERNAL_c0061371_4_k_cu_f0efa89a_46614cuda3std3__441_GLOBAL__N__c0061371_4_k_cu_f0efa89a_46616ignoreE
	.align		8
        /*0038*/ 	.dword	_ZN39_INTERNAL_c0061371_4_k_cu_f0efa89a_46614cuda3std3__419piecewise_constructE
	.align		8
        /*0040*/ 	.dword	_ZN39_INTERNAL_c0061371_4_k_cu_f0efa89a_46614cuda3std3__48in_placeE
	.align		8
        /*0048*/ 	.dword	_ZN39_INTERNAL_c0061371_4_k_cu_f0efa89a_46614cuda3std6ranges3__45__cpo4swapE
	.align		8
        /*0050*/ 	.dword	_ZN39_INTERNAL_c0061371_4_k_cu_f0efa89a_46614cuda3std6ranges3__45__cpo9iter_moveE
	.align		8
        /*0058*/ 	.dword	_ZN39_INTERNAL_c0061371_4_k_cu_f0efa89a_46614cute7productE
	.align		8
        /*0060*/ 	.dword	_ZN39_INTERNAL_c0061371_4_k_cu_f0efa89a_46614cute1_E
	.align		8
        /*0068*/ 	.dword	$str$22
	.align		8
        /*0070*/ 	.dword	$str$23


//--------------------- .text._ZN7cutlass13device_kernelINS_4gemm6kernel13GemmUniversalIN4cute5tupleIJiiiiEEENS1_10collective13CollectiveMmaINS1_34MainloopSm90TmaGmmaWarpSpecializedILi2ENS5_IJNS4_1CILi2EEENSA_ILi1EEESC_EEENS1_35KernelTmaWarpSpecializedCooperativeEEENS5_IJNSA_ILi512EEENSA_ILi240EEENSA_ILi128EEEEEEaNS5_IJlSC_lEEEaSK_NS4_8TiledMMAINS4_8MMA_AtomIJNS4_4SM904GMMA26MMA_64x16x32_S32S8S8_SS_TNEEEENS4_6LayoutISD_NS5_IJSC_NSA_ILi0EEESS_EEEEENS5_IJNS4_10UnderscoreESV_SV_EEEEENS4_13SM90_TMA_LOADENS4_14ComposedLayoutINS4_7SwizzleILi3ELi4ELi3EEENS4_18smem_ptr_flag_bitsILi8EEENSR_INS5_IJNSA_ILi8EEESI_EEENS5_IJSI_SC_EEEEEEEvNS4_8identityENS4_23SM90_TMA_LOAD_MULTICASTES18_vS19_EENS_8epilogue10collective6detail29Sm90TmaWarpSpecializedAdapterINS1D_15DefaultEpilogueIaSK_SK_NS1C_6thread17LinearCombinationIaLi1EiiLNS1H_9ScaleType4KindE0ELNS_15FloatRoundStyleE2EaEENS1_15EpilogueDefaultEEEEEvvEEEEvNT_6ParamsE --------------------------
	.section	.text._ZN7cutlass13device_kernelINS_4gemm6kernel13GemmUniversalIN4cute5tupleIJiiiiEEENS1_10collective13CollectiveMmaINS1_34MainloopSm90TmaGmmaWarpSpecializedILi2ENS5_IJNS4_1CILi2EEENSA_ILi1EEESC_EEENS1_35KernelTmaWarpSpecializedCooperativeEEENS5_IJNSA_ILi512EEENSA_ILi240EEENSA_ILi128EEEEEEaNS5_IJlSC_lEEEaSK_NS4_8TiledMMAINS4_8MMA_AtomIJNS4_4SM904GMMA26MMA_64x16x32_S32S8S8_SS_TNEEEENS4_6LayoutISD_NS5_IJSC_NSA_ILi0EEESS_EEEEENS5_IJNS4_10UnderscoreESV_SV_EEEEENS4_13SM90_TMA_LOADENS4_14ComposedLayoutINS4_7SwizzleILi3ELi4ELi3EEENS4_18smem_ptr_flag_bitsILi8EEENSR_INS5_IJNSA_ILi8EEESI_EEENS5_IJSI_SC_EEEEEEEvNS4_8identityENS4_23SM90_TMA_LOAD_MULTICASTES18_vS19_EENS_8epilogue10collective6detail29Sm90TmaWarpSpecializedAdapterINS1D_15DefaultEpilogueIaSK_SK_NS1C_6thread17LinearCombinationIaLi1EiiLNS1H_9ScaleType4KindE0ELNS_15FloatRoundStyleE2EaEENS1_15EpilogueDefaultEEEEEvvEEEEvNT_6ParamsE,"ax",@progbits
	.align	128
.text._ZN7cutlass13device_kernelINS_4gemm6kernel13GemmUniversalIN4cute5tupleIJiiiiEEENS1_10collective13CollectiveMmaINS1_34MainloopSm90TmaGmmaWarpSpecializedILi2ENS5_IJNS4_1CILi2EEENSA_ILi1EEESC_EEENS1_35KernelTmaWarpSpecializedCooperativeEEENS5_IJNSA_ILi512EEENSA_ILi240EEENSA_ILi128EEEEEEaNS5_IJlSC_lEEEaSK_NS4_8TiledMMAINS4_8MMA_AtomIJNS4_4SM904GMMA26MMA_64x16x32_S32S8S8_SS_TNEEEENS4_6LayoutISD_NS5_IJSC_NSA_ILi0EEESS_EEEEENS5_IJNS4_10UnderscoreESV_SV_EEEEENS4_13SM90_TMA_LOADENS4_14ComposedLayoutINS4_7SwizzleILi3ELi4ELi3EEENS4_18smem_ptr_flag_bitsILi8EEENSR_INS5_IJNSA_ILi8EEESI_EEENS5_IJSI_SC_EEEEEEEvNS4_8identityENS4_23SM90_TMA_LOAD_MULTICASTES18_vS19_EENS_8epilogue10collective6detail29Sm90TmaWarpSpecializedAdapterINS1D_15DefaultEpilogueIaSK_SK_NS1C_6thread17LinearCombinationIaLi1EiiLNS1H_9ScaleType4KindE0ELNS_15FloatRoundStyleE2EaEENS1_15EpilogueDefaultEEEEEvvEEEEvNT_6ParamsE:
        .type           _ZN7cutlass13device_kernelINS_4gemm6kernel13GemmUniversalIN4cute5tupleIJiiiiEEENS1_10collective13CollectiveMmaINS1_34MainloopSm90TmaGmmaWarpSpecializedILi2ENS5_IJNS4_1CILi2EEENSA_ILi1EEESC_EEENS1_35KernelTmaWarpSpecializedCooperativeEEENS5_IJNSA_ILi512EEENSA_ILi240EEENSA_ILi128EEEEEEaNS5_IJlSC_lEEEaSK_NS4_8TiledMMAINS4_8MMA_AtomIJNS4_4SM904GMMA26MMA_64x16x32_S32S8S8_SS_TNEEEENS4_6LayoutISD_NS5_IJSC_NSA_ILi0EEESS_EEEEENS5_IJNS4_10UnderscoreESV_SV_EEEEENS4_13SM90_TMA_LOADENS4_14ComposedLayoutINS4_7SwizzleILi3ELi4ELi3EEENS4_18smem_ptr_flag_bitsILi8EEENSR_INS5_IJNSA_ILi8EEESI_EEENS5_IJSI_SC_EEEEEEEvNS4_8identityENS4_23SM90_TMA_LOAD_MULTICASTES18_vS19_EENS_8epilogue10collective6detail29Sm90TmaWarpSpecializedAdapterINS1D_15DefaultEpilogueIaSK_SK_NS1C_6thread17LinearCombinationIaLi1EiiLNS1H_9ScaleType4KindE0ELNS_15FloatRoundStyleE2EaEENS1_15EpilogueDefaultEEEEEvvEEEEvNT_6ParamsE,@function
        .size           _ZN7cutlass13device_kernelINS_4gemm6kernel13GemmUniversalIN4cute5tupleIJiiiiEEENS1_10collective13CollectiveMmaINS1_34MainloopSm90TmaGmmaWarpSpecializedILi2ENS5_IJNS4_1CILi2EEENSA_ILi1EEESC_EEENS1_35KernelTmaWarpSpecializedCooperativeEEENS5_IJNSA_ILi512EEENSA_ILi240EEENSA_ILi128EEEEEEaNS5_IJlSC_lEEEaSK_NS4_8TiledMMAINS4_8MMA_AtomIJNS4_4SM904GMMA26MMA_64x16x32_S32S8S8_SS_TNEEEENS4_6LayoutISD_NS5_IJSC_NSA_ILi0EEESS_EEEEENS5_IJNS4_10UnderscoreESV_SV_EEEEENS4_13SM90_TMA_LOADENS4_14ComposedLayoutINS4_7SwizzleILi3ELi4ELi3EEENS4_18smem_ptr_flag_bitsILi8EEENSR_INS5_IJNSA_ILi8EEESI_EEENS5_IJSI_SC_EEEEEEEvNS4_8identityENS4_23SM90_TMA_LOAD_MULTICASTES18_vS19_EENS_8epilogue10collective6detail29Sm90TmaWarpSpecializedAdapterINS1D_15DefaultEpilogueIaSK_SK_NS1C_6thread17LinearCombinationIaLi1EiiLNS1H_9ScaleType4KindE0ELNS_15FloatRoundStyleE2EaEENS1_15EpilogueDefaultEEEEEvvEEEEvNT_6ParamsE,(.L_x_151 - _ZN7cutlass13device_kernelINS_4gemm6kernel13GemmUniversalIN4cute5tupleIJiiiiEEENS1_10collective13CollectiveMmaINS1_34MainloopSm90TmaGmmaWarpSpecializedILi2ENS5_IJNS4_1CILi2EEENSA_ILi1EEESC_EEENS1_35KernelTmaWarpSpecializedCooperativeEEENS5_IJNSA_ILi512EEENSA_ILi240EEENSA_ILi128EEEEEEaNS5_IJlSC_lEEEaSK_NS4_8TiledMMAINS4_8MMA_AtomIJNS4_4SM904GMMA26MMA_64x16x32_S32S8S8_SS_TNEEEENS4_6LayoutISD_NS5_IJSC_NSA_ILi0EEESS_EEEEENS5_IJNS4_10UnderscoreESV_SV_EEEEENS4_13SM90_TMA_LOADENS4_14ComposedLayoutINS4_7SwizzleILi3ELi4ELi3EEENS4_18smem_ptr_flag_bitsILi8EEENSR_INS5_IJNSA_ILi8EEESI_EEENS5_IJSI_SC_EEEEEEEvNS4_8identityENS4_23SM90_TMA_LOAD_MULTICASTES18_vS19_EENS_8epilogue10collective6detail29Sm90TmaWarpSpecializedAdapterINS1D_15DefaultEpilogueIaSK_SK_NS1C_6thread17LinearCombinationIaLi1EiiLNS1H_9ScaleType4KindE0ELNS_15FloatRoundStyleE2EaEENS1_15EpilogueDefaultEEEEEvvEEEEvNT_6ParamsE)
        .other          _ZN7cutlass13device_kernelINS_4gemm6kernel13GemmUniversalIN4cute5tupleIJiiiiEEENS1_10collective13CollectiveMmaINS1_34MainloopSm90TmaGmmaWarpSpecializedILi2ENS5_IJNS4_1CILi2EEENSA_ILi1EEESC_EEENS1_35KernelTmaWarpSpecializedCooperativeEEENS5_IJNSA_ILi512EEENSA_ILi240EEENSA_ILi128EEEEEEaNS5_IJlSC_lEEEaSK_NS4_8TiledMMAINS4_8MMA_AtomIJNS4_4SM904GMMA26MMA_64x16x32_S32S8S8_SS_TNEEEENS4_6LayoutISD_NS5_IJSC_NSA_ILi0EEESS_EEEEENS5_IJNS4_10UnderscoreESV_SV_EEEEENS4_13SM90_TMA_LOADENS4_14ComposedLayoutINS4_7SwizzleILi3ELi4ELi3EEENS4_18smem_ptr_flag_bitsILi8EEENSR_INS5_IJNSA_ILi8EEESI_EEENS5_IJSI_SC_EEEEEEEvNS4_8identityENS4_23SM90_TMA_LOAD_MULTICASTES18_vS19_EENS_8epilogue10collective6detail29Sm90TmaWarpSpecializedAdapterINS1D_15DefaultEpilogueIaSK_SK_NS1C_6thread17LinearCombinationIaLi1EiiLNS1H_9ScaleType4KindE0ELNS_15FloatRoundStyleE2EaEENS1_15EpilogueDefaultEEEEEvvEEEEvNT_6ParamsE,@"STO_CUDA_ENTRY STV_DEFAULT"
_ZN7cutlass13device_kernelINS_4gemm6kernel13GemmUniversalIN4cute5tupleIJiiiiEEENS1_10collective13CollectiveMmaINS1_34MainloopSm90TmaGmmaWarpSpecializedILi2ENS5_IJNS4_1CILi2EEENSA_ILi1EEESC_EEENS1_35KernelTmaWarpSpecializedCooperativeEEENS5_IJNSA_ILi512EEENSA_ILi240EEENSA_ILi128EEEEEEaNS5_IJlSC_lEEEaSK_NS4_8TiledMMAINS4_8MMA_AtomIJNS4_4SM904GMMA26MMA_64x16x32_S32S8S8_SS_TNEEEENS4_6LayoutISD_NS5_IJSC_NSA_ILi0EEESS_EEEEENS5_IJNS4_10UnderscoreESV_SV_EEEEENS4_13SM90_TMA_LOADENS4_14ComposedLayoutINS4_7SwizzleILi3ELi4ELi3EEENS4_18smem_ptr_flag_bitsILi8EEENSR_INS5_IJNSA_ILi8EEESI_EEENS5_IJSI_SC_EEEEEEEvNS4_8identityENS4_23SM90_TMA_LOAD_MULTICASTES18_vS19_EENS_8epilogue10collective6detail29Sm90TmaWarpSpecializedAdapterINS1D_15DefaultEpilogueIaSK_SK_NS1C_6thread17LinearCombinationIaLi1EiiLNS1H_9ScaleType4KindE0ELNS_15FloatRoundStyleE2EaEENS1_15EpilogueDefaultEEEEEvvEEEEvNT_6ParamsE:
[----:B------:R-:W0:Y:S02]  /*0000*/  LDC R1, c[0x0][0x28] ;  /* 0x00000a00ff017b82 */ /* 0x000e240000000800 */
[----:B0-----:R-:W-:Y:S01]  /*0010*/  VIADD R1, R1, 0xfffff478 ;  /* 0xfffff47801017836 */ /* 0x001fe20000000000 */
[----:B------:R-:W0:Y:S01]  /*0020*/  S2R R4, SR_TID.X ;  /* 0x0000000000047919 */ /* 0x000e220000002100 */
[----:B------:R-:W-:Y:S01]  /*0030*/  ELECT P0, URZ, PT ;  /* 0x00000000003f782f */ /* 0x000fe20003800000 */
[----:B------:R-:W-:Y:S01]  /*0040*/  BSSY B0, `(.L_x_0) ;  /* 0x0000015000007945 */ /* 0x000fe20003800000 */
[--C-:B0-----:R-:W-:Y:S02]  /*0050*/  SHF.R.U32.HI R0, RZ, 0x5, R4.reuse ;  /* 0x00000005ff007819 */ /* 0x101fe40000011604 */
[----:B------:R-:W-:-:S03]  /*0060*/  SHF.R.U32.HI R2, RZ, 0x7, R4 ;  /* 0x00000007ff027819 */ /* 0x000fc60000011604 */
[----:B------:R-:W0:Y:S04]  /*0070*/  SHFL.IDX PT, R3, R0, RZ, 0x1f ;  /* 0x00001fff00037589 */ /* 0x000e2800000e0000 */
[----:B------:R-:W1:Y:S01]  /*0080*/  SHFL.IDX PT, R2, R2, RZ, 0x1f ;  /* 0x00001fff02027589 */ /* 0x000e6200000e0000 */
[----:B0-----:R-:W-:Y:S02]  /*0090*/  R2UR UR9, R3 ;  /* 0x00000000030972ca */ /* 0x001fe400000e0000 */
[----:B-1----:R-:W-:-:S11]  /*00a0*/  R2UR UR5, R2 ;  /* 0x00000000020572ca */ /* 0x002fd600000e0000 */
[----:B------:R-:W-:Y:S02]  /*00b0*/  USHF.R.S32.HI UR4, URZ, 0x1f, UR9 ;  /* 0x0000001f3f047899 */ /* 0x000fe40008011409 */
[----:B------:R-:W-:Y:S02]  /*00c0*/  ISETP.NE.OR P0, PT, RZ, UR9, !P0 ;  /* 0x00000009ff007c0c */ /* 0x000fe4000c705670 */
[----:B------:R-:W-:-:S04]  /*00d0*/  ULEA.HI UR4, UR4, UR9, URZ, 0x2 ;  /* 0x0000000904047291 */ /* 0x000fc8000f8f103f */
[----:B------:R-:W-:-:S04]  /*00e0*/  ULOP3.LUT UR4, UR4, 0xfffffffc, URZ, 0xc0, !UPT ;  /* 0xfffffffc04047892 */ /* 0x000fc8000f8ec03f */
[----:B------:R-:W-:-:S03]  /*00f0*/  UIADD3 UR9, UR9, -UR4, URZ ;  /* 0x8000000409097290 */ /* 0x000fc6000fffe03f */
[----:B------:R-:W-:Y:S09]  /*0100*/  @P0 BRA `(.L_x_1) ;  /* 0x0000000000200947 */ /* 0x000ff20003800000 */
[----:B------:R-:W-:Y:S02]  /*0110*/  ULDC.64 UR6, c[0x0][0x198] ;  /* 0x0000660000067ab9 */ /* 0x000fe40000000a00 */
[----:B------:R-:W-:Y:S02]  /*0120*/  UIADD3 UR10, UP0, UR6, 0xf0, URZ ;  /* 0x000000f0060a7890 */ /* 0x000fe4000ff1e03f */
[----:B------:R-:W-:Y:S02]  /*0130*/  UIADD3 UR6, UP1, UR6, 0x1f0, URZ ;  /* 0x000001f006067890 */ /* 0x000fe4000ff3e03f */
[----:B------:R-:W-:Y:S02]  /*0140*/  UIADD3.X UR11, URZ, UR7, URZ, UP0, !UPT ;  /* 0x000000073f0b7290 */ /* 0x000fe400087fe43f */
[----:B------:R-:W-:-:S07]  /*0150*/  UIADD3.X UR7, URZ, UR7, URZ, UP1, !UPT ;  /* 0x000000073f077290 */ /* 0x000fce0008ffe43f */
[----:B------:R0:W-:Y:S02]  /*0160*/  UTMACCTL.PF [UR10] ;  /* 0x000000000a0079b9 */ /* 0x0001e40008040000 */
[----:B------:R0:W-:Y:S02]  /*0170*/  UTMACCTL.PF [UR6] ;  /* 0x00000000060079b9 */ /* 0x0001e40008040000 */
[----:B0-----:R-:W-:Y:S01]  /*0180*/  NOP ;  /* 0x0000000000007918 */ /* 0x001fe20000000000 */
.L_x_1:
[----:B------:R-:W-:Y:S05]  /*0190*/  BSYNC B0 ;  /* 0x0000000000007941 */ /* 0x000fea0003800000 */
.L_x_0:
[----:B------:R-:W-:Y:S01]  /*01a0*/  UISETP.NE.AND UP0, UPT, UR9, 0x3, UPT ;  /* 0x000000030900788c */ /* 0x000fe2000bf05270 */
[----:B------:R-:W0:Y:S01]  /*01b0*/  SHFL.IDX PT, R2, R0, RZ, 0x1f ;  /* 0x00001fff00027589 */ /* 0x000e2200000e0000 */
[----:B------:R-:W-:Y:S02]  /*01c0*/  UIADD3 UR16, UR5, -0x1, URZ ;  /* 0xffffffff05107890 */ /* 0x000fe4000fffe03f */
[----:B------:R-:W-:Y:S01]  /*01d0*/  ISETP.NE.AND P1, PT, RZ, UR5, PT ;  /* 0x00000005ff007c0c */ /* 0x000fe2000bf25270 */
[----:B------:R-:W-:Y:S02]  /*01e0*/  UISETP.EQ.OR UP0, UPT, UR9, URZ, !UP0 ;  /* 0x0000003f0900728c */ /* 0x000fe4000c702670 */
[----:B------:R-:W-:Y:S02]  /*01f0*/  UISETP.GE.U32.AND UP1, UPT, UR16, 0x2, UPT ;  /* 0x000000021000788c */ /* 0x000fe4000bf26070 */
[----:B------:R-:W-:-:S04]  /*0200*/  UISETP.EQ.AND UP0, UPT, UR5, URZ, UP0 ;  /* 0x0000003f0500728c */ /* 0x000fc80008702270 */
[----:B------:R-:W-:-:S04]  /*0210*/  USEL UR4, URZ, 0x1, !UP0 ;  /* 0x000000013f047887 */ /* 0x000fc8000c000000 */
[----:B------:R-:W-:-:S06]  /*0220*/  USEL UR4, UR4, 0x2, UP1 ;  /* 0x0000000204047887 */ /* 0x000fcc0008800000 */
[----:B------:R-:W-:Y:S01]  /*0230*/  IMAD.U32 R3, RZ, RZ, UR4 ;  /* 0x00000004ff037e24 */ /* 0x000fe2000f8e00ff */
[----:B0-----:R-:W-:-:S04]  /*0240*/  ISETP.NE.AND P0, PT, R2, RZ, PT ;  /* 0x000000ff0200720c */ /* 0x001fc80003f05270 */
[----:B------:R0:W-:Y:S09]  /*0250*/  STL [R1+0x45c], R3 ;  /* 0x00045c0301007387 */ /* 0x0001f20000100800 */
[----:B0-----:R-:W-:Y:S05]  /*0260*/  @P0 BRA `(.L_x_2) ;  /* 0x0000000000480947 */ /* 0x001fea0003800000 */
[----:B------:R-:W0:Y:S01]  /*0270*/  S2UR UR8, SR_CgaCtaId ;  /* 0x00000000000879c3 */ /* 0x000e220000008800 */
[----:B------:R-:W-:Y:S01]  /*0280*/  UMOV UR4, 0x400 ;  /* 0x0000040000047882 */ /* 0x000fe20000000000 */
[----:B------:R-:W-:Y:S01]  /*0290*/  UMOV UR5, 0x1 ;  /* 0x0000000100057882 */ /* 0x000fe20000000000 */
[----:B------:R-:W-:Y:S01]  /*02a0*/  UMOV UR6, 0x4 ;  /* 0x0000000400067882 */ /* 0x000fe20000000000 */
[----:B------:R-:W-:Y:S01]  /*02b0*/  ELECT P0, URZ, PT ;  /* 0x00000000003f782f */ /* 0x000fe20003800000 */
[----:B------:R-:W-:-:S04]  /*02c0*/  UIADD3 UR6, -UR6, 0x100000, URZ ;  /* 0x0010000006067890 */ /* 0x000fc8000fffe13f */
[----:B------:R-:W-:Y:S02]  /*02d0*/  USHF.L.U32 UR7, UR6, 0xb, URZ ;  /* 0x0000000b06077899 */ /* 0x000fe4000800063f */
[----:B------:R-:W-:Y:S02]  /*02e0*/  USHF.L.U32 UR6, UR6, 0x1, URZ ;  /* 0x0000000106067899 */ /* 0x000fe4000800063f */
[----:B0-----:R-:W-:Y:S02]  /*02f0*/  ULEA UR8, UR8, UR4, 0x18 ;  /* 0x0000000408087291 */ /* 0x001fe4000f8ec03f */
[----:B------:R-:W-:-:S04]  /*0300*/  UIADD3 UR4, -UR5, 0x100000, URZ ;  /* 0x0010000005047890 */ /* 0x000fc8000fffe13f */
[----:B------:R-:W-:Y:S02]  /*0310*/  USHF.L.U32 UR5, UR4, 0xb, URZ ;  /* 0x0000000b04057899 */ /* 0x000fe4000800063f */
[----:B------:R-:W-:Y:S01]  /*0320*/  USHF.L.U32 UR4, UR4, 0x1, URZ ;  /* 0x0000000104047899 */ /* 0x000fe2000800063f */
[----:B------:R-:W0:Y:S11]  /*0330*/  FENCE.VIEW.ASYNC.S ;  /* 0x00000000000073c6 */ /* 0x000e360000000000 */
[----:B0-----:R0:W1:Y:S01]  /*0340*/  SYNCS.EXCH.64 URZ, [UR8], UR4 ;  /* 0x00000004083f75b2 */ /* 0x0010620008000100 */
[----:B------:R0:W2:Y:S01]  /*0350*/  SYNCS.EXCH.64 URZ, [UR8+0x10], UR6 ;  /* 0x00001006083f75b2 */ /* 0x0000a20008000100 */
[----:B------:R0:W3:Y:S01]  /*0360*/  SYNCS.EXCH.64 URZ, [UR8+0x8], UR4 ;  /* 0x00000804083f75b2 */ /* 0x0000e20008000100 */
[----:B------:R0:W4:Y:S01]  /*0370*/  SYNCS.EXCH.64 URZ, [UR8+0x18], UR6 ;  /* 0x00001806083f75b2 */ /* 0x0001220008000100 */
[----:B------:R-:W-:Y:S01]  /*0380*/  NOP ;  /* 0x0000000000007918 */ /* 0x000fe20000000000 */
.L_x_2:
[----:B------:R-:W5:Y:S01]  /*0390*/  S2UR UR13, SR_CTAID.X ;  /* 0x00000000000d79c3 */ /* 0x000f620000002500 */
[----:B------:R-:W-:Y:S01]  /*03a0*/  SHF.R.S32.HI R3, RZ, 0x1f, R4 ;  /* 0x0000001fff037819 */ /* 0x000fe20000011404 */
[----:B------:R5:W1:Y:S01]  /*03b0*/  SHFL.IDX PT, R6, R0, RZ, 0x1f ;  /* 0x00001fff00067589 */ /* 0x000a6200000e0000 */
[----:B0-----:R-:W-:Y:S01]  /*03c0*/  ULDC UR4, c[0x0][0x150] ;  /* 0x0000540000047ab9 */ /* 0x001fe20000000800 */
[----:B------:R-:W-:Y:S02]  /*03d0*/  ELECT P0, URZ, PT ;  /* 0x00000000003f782f */ /* 0x000fe40003800000 */
[----:B------:R-:W-:Y:S01]  /*03e0*/  LEA.HI R3, R3, R4, RZ, 0x7 ;  /* 0x0000000403037211 */ /* 0x000fe200078f38ff */
[----:B------:R-:W-:Y:S01]  /*03f0*/  ULDC UR5, c[0x0][0x154] ;  /* 0x0000550000057ab9 */ /* 0x000fe20000000800 */
[----:B------:R-:W-:Y:S01]  /*0400*/  SHF.R.S32.HI R7, RZ, 0x1f, R2 ;  /* 0x0000001fff077819 */ /* 0x000fe20000011402 */
[----:B------:R-:W0:Y:S01]  /*0410*/  S2UR UR10, SR_CTAID.Y ;  /* 0x00000000000a79c3 */ /* 0x000e220000002600 */
[----:B------:R-:W-:Y:S01]  /*0420*/  LOP3.LUT R3, R3, 0xffffff80, RZ, 0xc0, !PT ;  /* 0xffffff8003037812 */ /* 0x000fe200078ec0ff */
[----:B------:R-:W-:Y:S01]  /*0430*/  ULDC UR8, c[0x0][0x144] ;  /* 0x0000510000087ab9 */ /* 0x000fe20000000800 */
[----:B------:R-:W-:Y:S01]  /*0440*/  LEA.HI R7, R7, R2, RZ, 0x2 ;  /* 0x0000000207077211 */ /* 0x000fe200078f10ff */
[----:B------:R-:W-:Y:S01]  /*0450*/  NOP ;  /* 0x0000000000007918 */ /* 0x000fe20000000000 */
[----:B------:R-:W-:Y:S01]  /*0460*/  NOP ;  /* 0x0000000000007918 */ /* 0x000fe20000000000 */
[----:B------:R-:W-:Y:S01]  /*0470*/  IMAD.IADD R3, R4, 0x1, -R3 ;  /* 0x0000000104037824 */ /* 0x000fe200078e0a03 */
[----:B------:R-:W-:Y:S01]  /*0480*/  LOP3.LUT R7, R7, 0x3ffffffc, RZ, 0xc0, !PT ;  /* 0x3ffffffc07077812 */ /* 0x000fe200078ec0ff */
[----:B------:R-:W-:-:S03]  /*0490*/  ULDC UR11, c[0x0][0x148] ;  /* 0x00005200000b7ab9 */ /* 0x000fc60000000800 */
[----:B------:R-:W-:Y:S01]  /*04a0*/  SHF.R.S32.HI R4, RZ, 0x1f, R3 ;  /* 0x0000001fff047819 */ /* 0x000fe20000011403 */
[----:B------:R-:W-:-:S03]  /*04b0*/  IMAD.IADD R2, R2, 0x1, -R7 ;  /* 0x0000000102027824 */ /* 0x000fc600078e0a07 */
[----:B------:R-:W-:Y:S02]  /*04c0*/  LEA.HI R4, R4, R3, RZ, 0x3 ;  /* 0x0000000304047211 */ /* 0x000fe400078f18ff */
[----:B-----5:R-:W-:Y:S02]  /*04d0*/  I2FP.F32.U32 R5, UR13 ;  /* 0x0000000d00057c45 */ /* 0x020fe40008201000 */
[--C-:B------:R-:W-:Y:S02]  /*04e0*/  SHF.R.S32.HI R0, RZ, 0x3, R4.reuse ;  /* 0x00000003ff007819 */ /* 0x100fe40000011404 */
[----:B-1----:R-:W-:Y:S01]  /*04f0*/  ISETP.NE.OR P0, PT, R6, RZ, !P0 ;  /* 0x000000ff0600720c */ /* 0x002fe20004705670 */
[----:B------:R-:W-:Y:S01]  /*0500*/  FMUL R8, R5, UR4 ;  /* 0x0000000405087c20 */ /* 0x000fe20008400000 */
[----:B------:R-:W-:-:S04]  /*0510*/  SHF.R.S32.HI R5, RZ, 0x1f, R4 ;  /* 0x0000001fff057819 */ /* 0x000fc80000011404 */
[----:B------:R-:W-:Y:S01]  /*0520*/  LEA.HI R5, R5, R0, RZ, 0x2 ;  /* 0x0000000005057211 */ /* 0x000fe200078f10ff */
[----:B------:R-:W1:Y:S03]  /*0530*/  F2I.U32.TRUNC.NTZ R8, R8 ;  /* 0x0000000800087305 */ /* 0x000e66000020f000 */
[----:B------:R-:W-:-:S03]  /*0540*/  LOP3.LUT R5, R5, 0xfffffffc, RZ, 0xc0, !PT ;  /* 0xfffffffc05057812 */ /* 0x000fc600078ec0ff */
[----:B------:R-:W-:Y:S01]  /*0550*/  VOTEU.ALL UP0, P0 ;  /* 0x00000000003f7886 */ /* 0x000fe20000000000 */
[----:B------:R-:W-:Y:S01]  /*0560*/  VOTEU.ALL UP1, P0 ;  /* 0x00000000003f7886 */ /* 0x000fe20000020000 */
[----:B------:R-:W-:Y:S01]  /*0570*/  IMAD.IADD R5, R0, 0x1, -R5 ;  /* 0x0000000100057824 */ /* 0x000fe200078e0a05 */
[----:B0-----:R-:W-:Y:S02]  /*0580*/  I2FP.F32.U32 R0, UR10 ;  /* 0x0000000a00007c45 */ /* 0x001fe40008201000 */
[----:B------:R-:W0:Y:S01]  /*0590*/  @!UP0 S2UR UR7, SR_CgaCtaId ;  /* 0x00000000000789c3 */ /* 0x000e220000008800 */
[----:B------:R-:W-:Y:S01]  /*05a0*/  IMAD R2, R2, 0x4, R5 ;  /* 0x0000000402027824 */ /* 0x000fe200078e0205 */
[----:B------:R-:W-:Y:S01]  /*05b0*/  @!UP0 UMOV UR6, 0x400 ;  /* 0x0000040000068882 */ /* 0x000fe20000000000 */
[----:B------:R-:W-:Y:S01]  /*05c0*/  FMUL R4, R0, UR5 ;  /* 0x0000000500047c20 */ /* 0x000fe20008400000 */
[----:B-1----:R-:W-:Y:S02]  /*05d0*/  R2UR UR4, R8 ;  /* 0x00000000080472ca */ /* 0x002fe400000e0000 */
[----:B------:R-:W-:-:S03]  /*05e0*/  LEA.HI R0, R2, R2, RZ, 0x1 ;  /* 0x0000000202007211 */ /* 0x000fc600078f08ff */
[----:B------:R-:W1:Y:S01]  /*05f0*/  F2I.U32.TRUNC.NTZ R4, R4 ;  /* 0x0000000400047305 */ /* 0x000e62000020f000 */
[----:B------:R-:W-:-:S05]  /*0600*/  LOP3.LUT R5, R0, 0xfffffffe, RZ, 0xc0, !PT ;  /* 0xfffffffe00057812 */ /* 0x000fca00078ec0ff */
[----:B------:R-:W-:Y:S02]  /*0610*/  IMAD.IADD R5, R2, 0x1, -R5 ;  /* 0x0000000102057824 */ /* 0x000fe400078e0a05 */
[----:B------:R-:W-:-:S04]  /*0620*/  UIADD3 UR4, -UR4, URZ, URZ ;  /* 0x0000003f04047290 */ /* 0x000fc8000fffe13f */
[----:B------:R-:W-:Y:S01]  /*0630*/  UIMAD UR8, UR8, UR4, UR13 ;  /* 0x00000004080872a4 */ /* 0x000fe2000f8e020d */
[----:B-1----:R-:W-:Y:S02]  /*0640*/  R2UR UR12, R4 ;  /* 0x00000000040c72ca */ /* 0x002fe400000e0000 */
[----:B------:R-:W-:Y:S01]  /*0650*/  UMOV UR4, 0x20 ;  /* 0x0000002000047882 */ /* 0x000fe20000000000 */
[----:B0-----:R-:W-:Y:S02]  /*0660*/  @!UP0 ULEA UR6, UR7, UR6, 0x18 ;  /* 0x0000000607068291 */ /* 0x001fe4000f8ec03f */
[----:B------:R-:W-:Y:S01]  /*0670*/  ISETP.NE.AND P3, PT, R5, UR8, PT ;  /* 0x0000000805007c0c */ /* 0x000fe2000bf65270 */
[----:B------:R-:W-:-:S04]  /*0680*/  @!UP0 UIADD3 UR4, -UR4, 0x100000, URZ ;  /* 0x0010000004048890 */ /* 0x000fc8000fffe13f */
[----:B------:R-:W-:Y:S02]  /*0690*/  @!UP0 USHF.L.U32 UR5, UR4, 0xb, URZ ;  /* 0x0000000b04058899 */ /* 0x000fe4000800063f */
[----:B------:R-:W-:Y:S01]  /*06a0*/  @!UP0 USHF.L.U32 UR4, UR4, 0x1, URZ ;  /* 0x0000000104048899 */ /* 0x000fe2000800063f */
[C---:B------:R-:W-:Y:S01]  /*06b0*/  IMAD.SHL.U32 R5, R2.reuse, 0x4, RZ ;  /* 0x0000000402057824 */ /* 0x040fe200078e00ff */
[----:B------:R-:W-:Y:S01]  /*06c0*/  VOTEU.ALL UP0, P0 ;  /* 0x00000000003f7886 */ /* 0x000fe20000000000 */
[----:B------:R-:W0:Y:S01]  /*06d0*/  LDC R4, c[0x0][0x140] ;  /* 0x00005000ff047b82 */ /* 0x000e220000000800 */
[----:B------:R-:W-:Y:S02]  /*06e0*/  LOP3.LUT P0, RZ, R3, 0x7, RZ, 0xc0, !PT ;  /* 0x0000000703ff7812 */ /* 0x000fe4000780c0ff */
[----:B------:R-:W-:Y:S01]  /*06f0*/  LOP3.LUT R9, R2, 0xc, R5, 0x78, !PT ;  /* 0x0000000c02097812 */ /* 0x000fe200078e7805 */
[----:B------:R-:W-:-:S03]  /*0700*/  UIADD3 UR12, -UR12, URZ, URZ ;  /* 0x0000003f0c0c7290 */ /* 0x000fc6000fffe13f */
[C---:B------:R-:W-:Y:S01]  /*0710*/  ISETP.LT.U32.AND P0, PT, R9.reuse, 0x2, !P0 ;  /* 0x000000020900780c */ /* 0x040fe20004701070 */
[----:B------:R1:W-:Y:S04]  /*0720*/  STL [R1+0x458], R9 ;  /* 0x0004580901007387 */ /* 0x0003e80000100800 */
[----:B------:R-:W5:Y:S02]  /*0730*/  FENCE.VIEW.ASYNC.S ;  /* 0x00000000000073c6 */ /* 0x000f640000000000 */
[----:B-----5:R-:W0:Y:S01]  /*0740*/  @!UP0 SYNCS.EXCH.64 URZ, [UR6+0x30], UR4 ;  /* 0x00003004063f85b2 */ /* 0x020e220008000100 */
[----:B------:R-:W-:Y:S02]  /*0750*/  @P3 LEA.HI R0, R9, R9, RZ, 0x1 ;  /* 0x0000000909003211 */ /* 0x000fe400078f08ff */
[----:B------:R-:W-:-:S02]  /*0760*/  SEL R3, RZ, 0x1, !P0 ;  /* 0x00000001ff037807 */ /* 0x000fc40004000000 */
[----:B------:R-:W-:Y:S02]  /*0770*/  @P3 SHF.R.S32.HI R0, RZ, 0x1, R0 ;  /* 0x00000001ff003819 */ /* 0x000fe40000011400 */
[----:B0-----:R-:W-:Y:S01]  /*0780*/  ISETP.EQ.U32.AND P2, PT, R4, 0x1, PT ;  /* 0x000000010400780c */ /* 0x001fe20003f42070 */
[----:B------:R0:W1:Y:S01]  /*0790*/  @!UP1 SYNCS.EXCH.64 URZ, [UR6+0x38], UR4 ;  /* 0x00003804063f95b2 */ /* 0x0000620008000100 */
[----:B------:R-:W-:Y:S01]  /*07a0*/  NOP ;  /* 0x0000000000007918 */ /* 0x000fe20000000000 */
[----:B0-----:R-:W-:-:S06]  /*07b0*/  UIMAD UR4, UR11, UR12, UR10 ;  /* 0x0000000c0b0472a4 */ /* 0x001fcc000f8e020a */
[----:B------:R-:W-:Y:S01]  /*07c0*/  @P3 ISETP.NE.AND P4, PT, R0, UR4, PT ;  /* 0x0000000400003c0c */ /* 0x000fe2000bf85270 */
[----:B------:R-:W-:-:S03]  /*07d0*/  IMAD.MOV.U32 R0, RZ, RZ, 0x1 ;  /* 0x00000001ff007424 */ /* 0x000fc600078e00ff */
[----:B------:R-:W-:-:S04]  /*07e0*/  @P3 SEL R0, RZ, 0x1, P4 ;  /* 0x00000001ff003807 */ /* 0x000fc80002000000 */
[----:B------:R-:W-:-:S05]  /*07f0*/  LOP3.LUT R0, R0, R3, RZ, 0xc0, !PT ;  /* 0x0000000300007212 */ /* 0x000fca00078ec0ff */
[----:B------:R0:W-:Y:S01]  /*0800*/  STL [R1+0x454], R0 ;  /* 0x0004540001007387 */ /* 0x0001e20000100800 */
[----:B------:R-:W-:Y:S05]  /*0810*/  @!P2 BRA `(.L_x_3) ;  /* 0x000000000008a947 */ /* 0x000fea0003800000 */
[----:B-1234-:R-:W-:Y:S01]  /*0820*/  UCGABAR_ARV ;  /* 0x00000000000079c7 */ /* 0x01efe20008000000 */
[----:B------:R-:W-:Y:S05]  /*0830*/  BRA `(.L_x_4) ;  /* 0x0000000000047947 */ /* 0x000fea0003800000 */
.L_x_3:
[----:B-1234-:R-:W-:Y:S01]  /*0840*/  NOP ;  /* 0x0000000000007918 */ /* 0x01efe20000000000 */
.L_x_4:
[----:B------:R-:W-:Y:S01]  /*0850*/  ULDC UR4, c[0x0][0x65c] ;  /* 0x0001970000047ab9 */ /* 0x000fe20000000800 */
[----:B------:R-:W-:Y:S01]  /*0860*/  UMOV UR5, URZ ;  /* 0x0000003f00057c82 */ /* 0x000fe20008000000 */
[----:B------:R-:W-:-:S03]  /*0870*/  UISETP.NE.AND UP0, UPT, UR4, 0x1, UPT ;  /* 0x000000010400788c */ /* 0x000fc6000bf05270 */
[----:B------:R-:W-:Y:S01]  /*0880*/  UMOV UR4, UR13 ;  /* 0x0000000d00047c82 */ /* 0x000fe20008000000 */
[----:B------:R-:W-:Y:S02]  /*0890*/  UP2UR UR15, UPR, URZ, 0x1 ;  /* 0x000000013f0f7883 */ /* 0x000fe40008000000 */
[----:B------:R-:W-:Y:S02]  /*08a0*/  PLOP3.LUT P0, PT, PT, PT, UP0, 0x80, 0x0 ;  /* 0x000000000000781c */ /* 0x000fe40003f0f008 */
[----:B------:R-:W-:Y:S02]  /*08b0*/  PLOP3.LUT P3, PT, PT, PT, UP0, 0x80, 0x0 ;  /* 0x000000000000781c */ /* 0x000fe40003f6f008 */
[----:B------:R-:W-:Y:S01]  /*08c0*/  IMAD.U32 R6, RZ, RZ, UR15 ;  /* 0x0000000fff067e24 */ /* 0x000fe2000f8e00ff */
[----:B------:R-:W-:Y:S01]  /*08d0*/  @UP0 ULDC UR14, c[0x0][0x10] ;  /* 0x00000400000e0ab9 */ /* 0x000fe20000000800 */
[----:B------:R-:W-:Y:S01]  /*08e0*/  @UP0 UMOV UR6, UR10 ;  /* 0x0000000a00060c82 */ /* 0x000fe20008000000 */
[----:B------:R-:W-:Y:S01]  /*08f0*/  @UP0 UMOV UR7, URZ ;  /* 0x0000003f00070c82 */ /* 0x000fe20008000000 */
[----:B------:R-:W-:Y:S01]  /*0900*/  PLOP3.LUT P5, PT, PT, PT, UP0, 0x80, 0x0 ;  /* 0x000000000000781c */ /* 0x000fe20003faf008 */
[----:B------:R-:W-:Y:S01]  /*0910*/  @UP0 UIMAD.WIDE.U32 UR14, UR13, UR14, UR6 ;  /* 0x0000000e0d0e02a5 */ /* 0x000fe2000f8e0006 */
[----:B------:R-:W-:Y:S01]  /*0920*/  PLOP3.LUT P4, PT, PT, PT, UP0, 0x80, 0x0 ;  /* 0x000000000000781c */ /* 0x000fe20003f8f008 */
[----:B------:R1:W-:Y:S01]  /*0930*/  STL [R1+0x484], R6 ;  /* 0x0004840601007387 */ /* 0x0003e20000100800 */
[----:B------:R-:W-:Y:S01]  /*0940*/  @!UP0 ULDC UR7, c[0x0][0xc] ;  /* 0x0000030000078ab9 */ /* 0x000fe20000000800 */
[----:B------:R-:W-:Y:S01]  /*0950*/  @UP0 UMOV UR6, URZ ;  /* 0x0000003f00060c82 */ /* 0x000fe20008000000 */
[----:B------:R-:W-:Y:S01]  /*0960*/  @!UP0 UIMAD.WIDE.U32 UR4, UR10, UR7, UR4 ;  /* 0x000000070a0482a5 */ /* 0x000fe2000f8e0004 */
[----:B------:R-:W-:Y:S01]  /*0970*/  IMAD.U32 R2, RZ, RZ, UR14 ;  /* 0x0000000eff027e24 */ /* 0x000fe2000f8e00ff */
[----:B------:R-:W-:-:S02]  /*0980*/  @UP0 UIADD3 UR6, UR15, UR6, URZ ;  /* 0x000000060f060290 */ /* 0x000fc4000fffe03f */
[----:B------:R-:W-:Y:S02]  /*0990*/  IMAD.U32 R3, RZ, RZ, UR15 ;  /* 0x0000000fff037e24 */ /* 0x000fe4000f8e00ff */
[----:B------:R-:W-:Y:S02]  /*09a0*/  @P0 IMAD.MOV.U32 R8, RZ, RZ, R2 ;  /* 0x000000ffff080224 */ /* 0x000fe400078e0002 */
[----:B------:R-:W-:Y:S02]  /*09b0*/  IMAD.U32 R5, RZ, RZ, UR5 ;  /* 0x00000005ff057e24 */ /* 0x000fe4000f8e00ff */
[----:B------:R-:W-:Y:S02]  /*09c0*/  IMAD.U32 R2, RZ, RZ, UR4 ;  /* 0x00000004ff027e24 */ /* 0x000fe4000f8e00ff */
[----:B------:R-:W-:Y:S02]  /*09d0*/  @P3 IMAD.U32 R7, RZ, RZ, UR6 ;  /* 0x00000006ff073e24 */ /* 0x000fe4000f8e00ff */
[----:B------:R-:W-:-:S02]  /*09e0*/  @!P5 IMAD.MOV.U32 R7, RZ, RZ, R5 ;  /* 0x000000ffff07d224 */ /* 0x000fc400078e0005 */
[----:B------:R-:W-:Y:S02]  /*09f0*/  @!P4 IMAD.MOV.U32 R8, RZ, RZ, R2 ;  /* 0x000000ffff08c224 */ /* 0x000fe400078e0002 */
[----:B------:R-:W-:Y:S01]  /*0a00*/  IMAD.U32 R3, RZ, RZ, UR5 ;  /* 0x00000005ff037e24 */ /* 0x000fe2000f8e00ff */
[----:B------:R1:W-:Y:S01]  /*0a10*/  STL [R1+0x468], R7 ;  /* 0x0004680701007387 */ /* 0x0003e20000100800 */
[----:B------:R-:W-:-:S03]  /*0a20*/  IMAD.U32 R4, RZ, RZ, UR4 ;  /* 0x00000004ff047e24 */ /* 0x000fc6000f8e00ff */
[----:B------:R1:W-:Y:S01]  /*0a30*/  STL [R1+0x46c], R8 ;  /* 0x00046c0801007387 */ /* 0x0003e20000100800 */
[----:B------:R-:W-:Y:S05]  /*0a40*/  @!P2 BRA `(.L_x_5) ;  /* 0x00000000000ca947 */ /* 0x000fea0003800000 */
[----:B------:R-:W-:Y:S01]  /*0a50*/  UCGABAR_WAIT ;  /* 0x0000000000007dc7 */ /* 0x000fe20008000000 */
[----:B------:R-:W-:Y:S01]  /*0a60*/  CCTL.IVALL ;  /* 0x00000000ff00798f */ /* 0x000fe20002000000 */
[----:B------:R-:W-:Y:S05]  /*0a70*/  BRA `(.L_x_6) ;  /* 0x0000000000047947 */ /* 0x000fea0003800000 */
.L_x_5:
[----:B------:R-:W-:Y:S06]  /*0a80*/  BAR.SYNC.DEFER_BLOCKING 0x0 ;  /* 0x0000000000007b1d */ /* 0x000fec0000010000 */
.L_x_6:
[----:B------:R-:W-:Y:S05]  /*0a90*/  @!P1 BRA `(.L_x_7) ;  /* 0x00000380008c9947 */ /* 0x000fea0003800000 */
[----:B------:R-:W-:-:S06]  /*0aa0*/  UISETP.GT.U32.AND UP0, UPT, UR16, 0x1, UPT ;  /* 0x000000011000788c */ /* 0x000fcc000bf04070 */
[----:B------:R-:W-:-:S13]  /*0ab0*/  PLOP3.LUT P0, PT, PT, PT, UP0, 0x80, 0x0 ;  /* 0x000000000000781c */ /* 0x000fda0003f0f008 */
[----:B------:R-:W-:Y:S05]  /*0ac0*/  @P0 EXIT ;  /* 0x000000000000094d */ /* 0x000fea0003800000 */
[----:B------:R-:W-:Y:S01]  /*0ad0*/  ULDC.64 UR4, c[0x0][0x650] ;  /* 0x0001940000047ab9 */ /* 0x000fe20000000a00 */
[----:B0-----:R-:W-:Y:S02]  /*0ae0*/  PRMT R0, RZ, 0x7610, R0 ;  /* 0x00007610ff007816 */ /* 0x001fe40000000000 */
[----:B------:R-:W-:Y:S01]  /*0af0*/  ISETP.GE.U32.AND P0, PT, R8, UR4, PT ;  /* 0x0000000408007c0c */ /* 0x000fe2000bf06070 */
[----:B------:R-:W-:Y:S02]  /*0b00*/  UMOV UR4, 0xffffffff ;  /* 0xffffffff00047882 */ /* 0x000fe40000000000 */
[----:B------:R-:W-:Y:S01]  /*0b10*/  IMAD.U32 R2, RZ, RZ, UR4 ;  /* 0x00000004ff027e24 */ /* 0x000fe2000f8e00ff */
[----:B------:R-:W-:Y:S01]  /*0b20*/  ISETP.GE.U32.AND.EX P0, PT, R7, UR5, PT, P0 ;  /* 0x0000000507007c0c */ /* 0x000fe2000bf06100 */
[----:B------:R-:W-:Y:S01]  /*0b30*/  UMOV UR5, 0xffffffff ;  /* 0xffffffff00057882 */ /* 0x000fe20000000000 */
[----:B------:R-:W-:Y:S02]  /*0b40*/  IMAD.U32 R23, RZ, RZ, UR4 ;  /* 0x00000004ff177e24 */ /* 0x000fe4000f8e00ff */
[----:B------:R0:W-:Y:S01]  /*0b50*/  STL [R1+0x470], R2 ;  /* 0x0004700201007387 */ /* 0x0001e20000100800 */
[----:B------:R-:W-:-:S08]  /*0b60*/  IMAD.U32 R22, RZ, RZ, UR5 ;  /* 0x00000005ff167e24 */ /* 0x000fd0000f8e00ff */
[----:B------:R-:W-:Y:S05]  /*0b70*/  @P0 BRA `(.L_x_8) ;  /* 0x0000000400600947 */ /* 0x000fea0003800000 */
[----:B------:R-:W-:Y:S01]  /*0b80*/  ULDC.64 UR16, c[0x0][0x628] ;  /* 0x00018a0000107ab9 */ /* 0x000fe20000000a00 */
[C---:B------:R-:W-:Y:S01]  /*0b90*/  R2UR UR19, R8.reuse ;  /* 0x00000000081372ca */ /* 0x040fe200000e0000 */
[----:B------:R-:W-:Y:S01]  /*0ba0*/  ULDC UR18, c[0x0][0x630] ;  /* 0x00018c0000127ab9 */ /* 0x000fe20000000800 */
[----:B------:R-:W-:Y:S02]  /*0bb0*/  ISETP.NE.U32.AND P0, PT, RZ, UR16, PT ;  /* 0x00000010ff007c0c */ /* 0x000fe4000bf05070 */
[----:B------:R-:W-:Y:S02]  /*0bc0*/  R2UR UR4, R8 ;  /* 0x00000000080472ca */ /* 0x000fe400000e0000 */
[----:B------:R-:W-:Y:S02]  /*0bd0*/  ISETP.NE.AND.EX P0, PT, RZ, UR17, PT, P0 ;  /* 0x00000011ff007c0c */ /* 0x000fe4000bf05300 */
[----:B------:R-:W-:-:S11]  /*0be0*/  R2UR UR5, R7 ;  /* 0x00000000070572ca */ /* 0x000fd600000e0000 */
[----:B------:R-:W-:Y:S05]  /*0bf0*/  @!P0 BRA `(.L_x_9) ;  /* 0x0000000000308947 */ /* 0x000fea0003800000 */
[----:B------:R-:W-:Y:S01]  /*0c00*/  R2UR UR4, R8 ;  /* 0x00000000080472ca */ /* 0x000fe200000e0000 */
[----:B------:R-:W-:Y:S01]  /*0c10*/  ULDC UR9, c[0x0][0x634] ;  /* 0x00018d0000097ab9 */ /* 0x000fe20000000800 */
[----:B------:R-:W-:-:S11]  /*0c20*/  R2UR UR13, R7 ;  /* 0x00000000070d72ca */ /* 0x000fd600000e0000 */
[----:B------:R-:W-:-:S04]  /*0c30*/  UIADD3 UR9, UP0, UR4, UR9, URZ ;  /* 0x0000000904097290 */ /* 0x000fc8000ff1e03f */
[----:B------:R-:W-:-:S04]  /*0c40*/  UIADD3.X UR13, URZ, UR13, URZ, UP0, !UPT ;  /* 0x0000000d3f0d7290 */ /* 0x000fc800087fe43f */
[----:B------:R-:W-:-:S04]  /*0c50*/  UIMAD.WIDE.U32 UR4, UR13, UR16, URZ ;  /* 0x000000100d0472a5 */ /* 0x000fc8000f8e003f */
[----:B------:R-:W-:Y:S02]  /*0c60*/  UIMAD.WIDE.U32 UR6, UP0, UR9, UR17, UR4 ;  /* 0x00000011090672a5 */ /* 0x000fe4000f800004 */
[----:B------:R-:W-:Y:S02]  /*0c70*/  UIMAD.WIDE.U32 UR4, UR9, UR16, URZ ;  /* 0x00000010090472a5 */ /* 0x000fe4000f8e003f */
[----:B------:R-:W-:Y:S02]  /*0c80*/  UIADD3.X UR15, URZ, URZ, URZ, UP0, !UPT ;  /* 0x0000003f3f0f7290 */ /* 0x000fe400087fe43f */
[----:B------:R-:W-:Y:S01]  /*0c90*/  UIADD3 URZ, UP0, UR5, UR6, URZ ;  /* 0x00000006053f7290 */ /* 0x000fe2000ff1e03f */
[----:B------:R-:W-:-:S03]  /*0ca0*/  UMOV UR14, UR7 ;  /* 0x00000007000e7c82 */ /* 0x000fc60008000000 */
[----:B------:R-:W-:-:S12]  /*0cb0*/  UIMAD.WIDE.U32.X UR4, UR13, UR17, UR14, UP0 ;  /* 0x000000110d0472a5 */ /* 0x000fd800080e040e */
.L_x_9:
[----:B------:R-:W-:Y:S01]  /*0cc0*/  R2UR UR6, R6 ;  /* 0x00000000060672ca */ /* 0x000fe200000e0000 */
[----:B------:R-:W-:Y:S01]  /*0cd0*/  USHF.R.U64 UR4, UR4, UR18, UR5 ;  /* 0x0000001204047299 */ /* 0x000fe20008001205 */
[----:B------:R-:W-:Y:S01]  /*0ce0*/  R2UR UR15, R7 ;  /* 0x00000000070f72ca */ /* 0x000fe200000e0000 */
[----:B------:R-:W-:Y:S01]  /*0cf0*/  USHF.R.U32.HI UR5, URZ, UR18, UR5 ;  /* 0x000000123f057299 */ /* 0x000fe20008011605 */
[----:B------:R-:W-:Y:S01]  /*0d00*/  ULDC.64 UR16, c[0x0][0x620] ;  /* 0x0001880000107ab9 */ /* 0x000fe20000000a00 */
[----:B------:R-:W-:Y:S01]  /*0d10*/  UMOV UR14, UR19 ;  /* 0x00000013000e7c82 */ /* 0x000fe20008000000 */
[----:B------:R-:W-:Y:S01]  /*0d20*/  ULDC UR13, c[0x0][0x618] ;  /* 0x00018600000d7ab9 */ /* 0x000fe20000000800 */
[----:B------:R-:W-:Y:S01]  /*0d30*/  UIMAD UR12, UR11, UR12, UR10 ;  /* 0x0000000c0b0c72a4 */ /* 0x000fe2000f8e020a */
[----:B------:R-:W-:Y:S02]  /*0d40*/  ULDC UR19, c[0x0][0x658] ;  /* 0x0001960000137ab9 */ /* 0x000fe40000000800 */
[----:B------:R-:W-:Y:S01]  /*0d50*/  ULDC UR10, c[0x0][0x608] ;  /* 0x00018200000a7ab9 */ /* 0x000fe20000000800 */
[----:B------:R-:W-:-:S02]  /*0d60*/  UMOV UR11, 0xffffffff ;  /* 0xffffffff000b7882 */ /* 0x000fc40000000000 */
[----:B------:R-:W-:Y:S02]  /*0d70*/  UISETP.NE.AND UP1, UPT, UR6, URZ, UPT ;  /* 0x0000003f0600728c */ /* 0x000fe4000bf25270 */
[----:B------:R-:W-:Y:S01]  /*0d80*/  UIADD3 UR6, UP0, URZ, -UR4, URZ ;  /* 0x800000043f067290 */ /* 0x000fe2000ff1e03f */
[----:B------:R-:W-:Y:S01]  /*0d90*/  ULDC UR18, c[0x0][0x600] ;  /* 0x0001800000127ab9 */ /* 0x000fe20000000800 */
[----:B------:R-:W-:Y:S02]  /*0da0*/  ULDC UR20, c[0x0][0x648] ;  /* 0x0001920000147ab9 */ /* 0x000fe40000000800 */
[----:B------:R-:W-:Y:S02]  /*0db0*/  UIADD3.X UR5, URZ, ~UR5, URZ, UP0, !UPT ;  /* 0x800000053f057290 */ /* 0x000fe400087fe43f */
[----:B------:R-:W-:Y:S02]  /*0dc0*/  UIMAD.WIDE.U32 UR14, UR6, UR16, UR14 ;  /* 0x00000010060e72a5 */ /* 0x000fe4000f8e000e */
[----:B------:R-:W-:-:S02]  /*0dd0*/  UIMAD UR5, UR5, UR16, URZ ;  /* 0x00000010050572a4 */ /* 0x000fc4000f8e023f */
[----:B------:R-:W-:Y:S02]  /*0de0*/  UIADD3 UR16, UR18, -0x1, URZ ;  /* 0xffffffff12107890 */ /* 0x000fe4000fffe03f */
[----:B------:R-:W-:Y:S01]  /*0df0*/  UIMAD UR5, UR6, UR17, UR5 ;  /* 0x00000011060572a4 */ /* 0x000fe2000f8e0205 */
[----:B------:R-:W-:Y:S02]  /*0e00*/  ULDC UR21, c[0x0][0x638] ;  /* 0x00018e0000157ab9 */ /* 0x000fe40000000800 */
[----:B------:R-:W-:Y:S01]  /*0e10*/  ULDC.64 UR6, c[0x0][0x640] ;  /* 0x0001900000067ab9 */ /* 0x000fe20000000a00 */
[----:B------:R-:W-:Y:S01]  /*0e20*/  UIADD3 UR9, UR15, UR5, URZ ;  /* 0x000000050f097290 */ /* 0x000fe2000fffe03f */
[----:B------:R-:W-:Y:S01]  /*0e30*/  ISETP.NE.U32.AND P0, PT, RZ, UR6, PT ;  /* 0x00000006ff007c0c */ /* 0x000fe2000bf05070 */
[----:B------:R-:W-:Y:S02]  /*0e40*/  USEL UR5, UR8, UR12, !UP1 ;  /* 0x0000000c08057287 */ /* 0x000fe4000c800000 */
[----:B------:R-:W-:Y:S01]  /*0e50*/  USHF.R.U64 UR17, UR14, UR13, UR9 ;  /* 0x0000000d0e117299 */ /* 0x000fe20008001209 */
[----:B------:R-:W-:Y:S01]  /*0e60*/  ISETP.NE.AND.EX P0, PT, RZ, UR7, PT, P0 ;  /* 0x00000007ff007c0c */ /* 0x000fe2000bf05300 */
[----:B------:R-:W-:-:S02]  /*0e70*/  USHF.R.U32.HI UR9, URZ, UR13, UR9 ;  /* 0x0000000d3f097299 */ /* 0x000fc40008011609 */
[----:B------:R-:W-:Y:S02]  /*0e80*/  USHF.L.U32 UR8, UR11, UR19, URZ ;  /* 0x000000130b087299 */ /* 0x000fe4000800063f */
[----:B------:R-:W-:Y:S02]  /*0e90*/  USHF.R.U64 UR23, UR17, UR10, UR9 ;  /* 0x0000000a11177299 */ /* 0x000fe40008001209 */
[----:B------:R-:W-:Y:S02]  /*0ea0*/  USHF.R.U32.HI UR9, URZ, UR10, UR9 ;  /* 0x0000000a3f097299 */ /* 0x000fe40008011609 */
[----:B------:R-:W-:Y:S02]  /*0eb0*/  ULOP3.LUT UR14, URZ, UR8, URZ, 0x33, !UPT ;  /* 0x000000083f0e7292 */ /* 0x000fe4000f8e333f */
[----:B------:R-:W-:Y:S02]  /*0ec0*/  USHF.R.U64 UR24, UR23, UR19, UR9 ;  /* 0x0000001317187299 */ /* 0x000fe40008001209 */
[----:B------:R-:W-:Y:S01]  /*0ed0*/  USHF.R.U32.HI UR9, URZ, UR19, UR9 ;  /* 0x000000133f097299 */ /* 0x000fe20008011609 */
[----:B------:R-:W-:-:S04]  /*0ee0*/  UMOV UR22, 0x1 ;  /* 0x0000000100167882 */ /* 0x000fc80000000000 */
[----:B------:R-:W-:Y:S01]  /*0ef0*/  UMOV UR8, UR24 ;  /* 0x0000001800087c82 */ /* 0x000fe20008000000 */
[----:B------:R-:W-:Y:S06]  /*0f00*/  @!P0 BRA `(.L_x_10) ;  /* 0x0000000000308947 */ /* 0x000fec0003800000 */
[----:B------:R-:W-:Y:S02]  /*0f10*/  ULDC UR12, c[0x0][0x64c] ;  /* 0x00019300000c7ab9 */ /* 0x000fe40000000800 */
        /* <DEDUP_REMOVED lines=8> */
[----:B------:R-:W-:-:S07]  /*0fa0*/  UIMAD.WIDE.U32.X UR6, UR15, UR7, UR12, UP0 ;  /* 0x000000070f0672a5 */ /* 0x000fce00080e040c */
[----:B------:R-:W-:Y:S01]  /*0fb0*/  UMOV UR8, UR6 ;  /* 0x0000000600087c82 */ /* 0x000fe20008000000 */
[----:B------:R-:W-:-:S05]  /*0fc0*/  UMOV UR9, UR7 ;  /* 0x0000000700097c82 */ /* 0x000fca0008000000 */
.L_x_10:
[----:B------:R-:W-:Y:S01]  /*0fd0*/  R2UR UR6, R6 ;  /* 0x00000000060672ca */ /* 0x000fe200000e0000 */
[----:B0-----:R-:W-:Y:S01]  /*0fe0*/  IMAD.U32 R2, RZ, RZ, UR4 ;  /* 0x00000004ff027e24 */ /* 0x001fe2000f8e00ff */
[----:B------:R-:W-:Y:S01]  /*0ff0*/  USHF.R.U64 UR7, UR8, UR20, UR9 ;  /* 0x0000001408077299 */ /* 0x000fe20008001209 */
[----:B------:R-:W-:Y:S01]  /*1000*/  IMAD.MOV.U32 R0, RZ, RZ, 0x1 ;  /* 0x00000001ff007424 */ /* 0x000fe200078e00ff */
[----:B------:R-:W-:Y:S02]  /*1010*/  ULOP3.LUT UR14, UR23, UR14, URZ, 0xc0, !UPT ;  /* 0x0000000e170e7292 */ /* 0x000fe4000f8ec03f */
[----:B------:R2:W-:Y:S01]  /*1020*/  STL [R1+0x470], R2 ;  /* 0x0004700201007387 */ /* 0x0005e20000100800 */
[----:B------:R-:W-:Y:S02]  /*1030*/  UIADD3 UR8, -UR7, URZ, URZ ;  /* 0x0000003f07087290 */ /* 0x000fe4000fffe13f */
[----:B------:R-:W-:-:S04]  /*1040*/  ULOP3.LUT UR16, UR17, UR16, URZ, 0xc0, !UPT ;  /* 0x0000001011107292 */ /* 0x000fc8000f8ec03f */
[----:B------:R-:W-:Y:S02]  /*1050*/  UISETP.NE.AND UP0, UPT, UR6, URZ, UPT ;  /* 0x0000003f0600728c */ /* 0x000fe4000bf05270 */
[----:B------:R-:W-:-:S04]  /*1060*/  USHF.L.U32 UR6, UR22, UR19, URZ ;  /* 0x0000001316067299 */ /* 0x000fc8000800063f */
[----:B------:R-:W-:Y:S02]  /*1070*/  UIMAD UR14, UR6, UR7, UR14 ;  /* 0x00000007060e72a4 */ /* 0x000fe4000f8e020e */
[----:B------:R-:W-:Y:S01]  /*1080*/  UIMAD UR6, UR8, UR21, UR24 ;  /* 0x00000015080672a4 */ /* 0x000fe2000f8e0218 */
[----:B------:R-:W-:Y:S02]  /*1090*/  ULDC UR7, c[0x0][0x610] ;  /* 0x0001840000077ab9 */ /* 0x000fe40000000800 */
[----:B------:R-:W-:Y:S02]  /*10a0*/  UIMAD UR5, UR14, UR7, UR5 ;  /* 0x000000070e0572a4 */ /* 0x000fe4000f8e0205 */
[----:B------:R-:W-:-:S04]  /*10b0*/  UIMAD UR6, UR6, UR18, UR16 ;  /* 0x00000012060672a4 */ /* 0x000fc8000f8e0210 */
[----:B------:R-:W-:Y:S02]  /*10c0*/  USEL UR7, UR6, UR5, !UP0 ;  /* 0x0000000506077287 */ /* 0x000fe4000c000000 */
[----:B------:R-:W-:-:S04]  /*10d0*/  USEL UR5, UR5, UR6, !UP0 ;  /* 0x0000000605057287 */ /* 0x000fc8000c000000 */
[----:B------:R-:W-:Y:S02]  /*10e0*/  IMAD.U32 R22, RZ, RZ, UR7 ;  /* 0x00000007ff167e24 */ /* 0x000fe4000f8e00ff */
[----:B--2---:R-:W-:-:S07]  /*10f0*/  IMAD.U32 R23, RZ, RZ, UR5 ;  /* 0x00000005ff177e24 */ /* 0x004fce000f8e00ff */
.L_x_8:
[----:B------:R-:W-:-:S08]  /*1100*/  NOP ;  /* 0x0000000000007918 */ /* 0x000fd00000000000 */
[----:B------:R-:W2:Y:S02]  /*1110*/  USETMAXREG.TRY_ALLOC.CTAPOOL UP0, 0xf0 ;  /* 0x000000f0000079c8 */ /* 0x000ea40008000600 */
[----:B--2---:R-:W-:-:S13]  /*1120*/  PLOP3.LUT P0, PT, PT, PT, UP0, 0x80, 0x0 ;  /* 0x000000000000781c */ /* 0x004fda0003f0f008 */
[----:B------:R-:W-:Y:S05]  /*1130*/  @!P0 BRA `(.L_x_8) ;  /* 0xfffffffc00f08947 */ /* 0x000fea000383ffff */
[----:B------:R-:W-:Y:S02]  /*1140*/  ULDC.64 UR4, c[0x0][0x598] ;  /* 0x0001660000047ab9 */ /* 0x000fe40000000a00 */
[----:B------:R-:W-:-:S04]  /*1150*/  ISETP.NE.U32.AND P0, PT, RZ, UR4, PT ;  /* 0x00000004ff007c0c */ /* 0x000fc8000bf05070 */
[----:B------:R-:W-:-:S13]  /*1160*/  ISETP.NE.AND.EX P0, PT, RZ, UR5, PT, P0 ;  /* 0x00000005ff007c0c */ /* 0x000fda000bf05300 */
[----:B------:R-:W-:Y:S05]  /*1170*/  @!P0 BRA `(.L_x_11) ;  /* 0x0000000000248947 */ /* 0x000fea0003800000 */
[----:B0-----:R-:W0:Y:S01]  /*1180*/  LDC.64 R2, c[0x0][0x598] ;  /* 0x00016600ff027b82 */ /* 0x001e220000000a00 */
[----:B------:R-:W-:Y:S02]  /*1190*/  ULDC.64 UR4, c[0x0][0x208] ;  /* 0x0000820000047ab9 */ /* 0x000fe40000000a00 */
[----:B0-----:R-:W2:Y:S02]  /*11a0*/  LDG.E.64 R2, desc[UR4][R2.64] ;  /* 0x0000000402027981 */ /* 0x001ea4000c1e1b00 */
[----:B--2---:R-:W-:-:S04]  /*11b0*/  ISETP.NE.U32.AND P0, PT, R2, RZ, PT ;  /* 0x000000ff0200720c */ /* 0x004fc80003f05070 */
[----:B------:R-:W-:-:S13]  /*11c0*/  ISETP.NE.AND.EX P0, PT, R3, RZ, PT, P0 ;  /* 0x000000ff0300720c */ /* 0x000fda0003f05300 */
[----:B------:R-:W-:Y:S05]  /*11d0*/  @!P0 BRA `(.L_x_11) ;  /* 0x00000000000c8947 */ /* 0x000fea0003800000 */
[----:B------:R-:W-:Y:S02]  /*11e0*/  ULDC.64 UR4, c[0x0][0x208] ;  /* 0x0000820000047ab9 */ /* 0x000fe40000000a00 */
[----:B------:R0:W5:Y:S01]  /*11f0*/  LD.E R17, desc[UR4][R2.64] ;  /* 0x0000000402117980 */ /* 0x000162000c101900 */
[----:B------:R-:W-:Y:S05]  /*1200*/  BRA `(.L_x_12) ;  /* 0x0000000000287947 */ /* 0x000fea0003800000 */
.L_x_11:
[----:B------:R-:W-:Y:S02]  /*1210*/  ULDC.64 UR4, c[0x0][0x588] ;  /* 0x0001620000047ab9 */ /* 0x000fe40000000a00 */
[----:B------:R-:W-:-:S04]  /*1220*/  ISETP.NE.U32.AND P0, PT, RZ, UR4, PT ;  /* 0x00000004ff007c0c */ /* 0x000fc8000bf05070 */
[----:B------:R-:W-:-:S13]  /*1230*/  ISETP.NE.AND.EX P0, PT, RZ, UR5, PT, P0 ;  /* 0x00000005ff007c0c */ /* 0x000fda000bf05300 */
[----:B------:R-:W-:Y:S05]  /*1240*/  @!P0 BRA `(.L_x_13) ;  /* 0x0000000000108947 */ /* 0x000fea0003800000 */
[----:B0-----:R-:W0:Y:S01]  /*1250*/  LDC.64 R2, c[0x0][0x588] ;  /* 0x00016200ff027b82 */ /* 0x001e220000000a00 */
[----:B------:R-:W-:Y:S02]  /*1260*/  ULDC.64 UR4, c[0x0][0x208] ;  /* 0x0000820000047ab9 */ /* 0x000fe40000000a00 */
[----:B0-----:R2:W5:Y:S01]  /*1270*/  LDG.E R17, desc[UR4][R2.64] ;  /* 0x0000000402117981 */ /* 0x001562000c1e1900 */
[----:B------:R-:W-:Y:S05]  /*1280*/  BRA `(.L_x_12) ;  /* 0x0000000000087947 */ /* 0x000fea0003800000 */
.L_x_13:
[----:B------:R-:W-:Y:S02]  /*1290*/  ULDC UR4, c[0x0][0x580] ;  /* 0x0001600000047ab9 */ /* 0x000fe40000000800 */
[----:B------:R-:W-:-:S07]  /*12a0*/  IMAD.U32 R17, RZ, RZ, UR4 ;  /* 0x00000004ff117e24 */ /* 0x000fce000f8e00ff */
.L_x_12:
[----:B------:R-:W-:Y:S02]  /*12b0*/  ULDC.64 UR4, c[0x0][0x5a0] ;  /* 0x0001680000047ab9 */ /* 0x000fe40000000a00 */
[----:B------:R-:W-:-:S04]  /*12c0*/  ISETP.NE.U32.AND P0, PT, RZ, UR4, PT ;  /* 0x00000004ff007c0c */ /* 0x000fc8000bf05070 */
[----:B------:R-:W-:-:S13]  /*12d0*/  ISETP.NE.AND.EX P0, PT, RZ, UR5, PT, P0 ;  /* 0x00000005ff007c0c */ /* 0x000fda000bf05300 */
[----:B------:R-:W-:Y:S05]  /*12e0*/  @!P0 BRA `(.L_x_14) ;  /* 0x0000000000248947 */ /* 0x000fea0003800000 */
[----:B0-2---:R-:W0:Y:S01]  /*12f0*/  LDC.64 R2, c[0x0][0x5a0] ;  /* 0x00016800ff027b82 */ /* 0x005e220000000a00 */
        /* <DEDUP_REMOVED lines=8> */
.L_x_14:
[----:B------:R-:W-:Y:S02]  /*1380*/  ULDC.64 UR4, c[0x0][0x590] ;  /* 0x0001640000047ab9 */ /* 0x000fe40000000a00 */
[----:B------:R-:W-:-:S04]  /*1390*/  ISETP.NE.U32.AND P0, PT, RZ, UR4, PT ;  /* 0x00000004ff007c0c */ /* 0x000fc8000bf05070 */
[----:B------:R-:W-:-:S13]  /*13a0*/  ISETP.NE.AND.EX P0, PT, RZ, UR5, PT, P0 ;  /* 0x00000005ff007c0c */ /* 0x000fda000bf05300 */
[----:B------:R-:W-:Y:S05]  /*13b0*/  @!P0 BRA `(.L_x_16) ;  /* 0x0000000000108947 */ /* 0x000fea0003800000 */
[----:B------:R-:W3:Y:S01]  /*13c0*/  LDC.64 R18, c[0x0][0x590] ;  /* 0x00016400ff127b82 */ /* 0x000ee20000000a00 */
[----:B------:R-:W-:Y:S02]  /*13d0*/  ULDC.64 UR4, c[0x0][0x208] ;  /* 0x0000820000047ab9 */ /* 0x000fe40000000a00 */
[----:B---3--:R3:W5:Y:S01]  /*13e0*/  LDG.E R18, desc[UR4][R18.64] ;  /* 0x0000000412127981 */ /* 0x008762000c1e1900 */
[----:B------:R-:W-:Y:S05]  /*13f0*/  BRA `(.L_x_15) ;  /* 0x0000000000087947 */ /* 0x000fea0003800000 */
.L_x_16:
[----:B------:R-:W-:Y:S02]  /*1400*/  ULDC UR4, c[0x0][0x584] ;  /* 0x0001610000047ab9 */ /* 0x000fe40000000800 */
[----:B------:R-:W-:-:S07]  /*1410*/  IMAD.U32 R18, RZ, RZ, UR4 ;  /* 0x00000004ff127e24 */ /* 0x000fce000f8e00ff */
.L_x_15:
[----:B------:R-:W-:-:S13]  /*1420*/  LOP3.LUT P0, RZ, R0, 0xff, RZ, 0xc0, !PT ;  /* 0x000000ff00ff7812 */ /* 0x000fda000780c0ff */
[----:B------:R-:W-:Y:S05]  /*1430*/  @!P0 EXIT ;  /* 0x000000000000894d */ /* 0x000fea0003800000 */
[----:B------:R-:W-:Y:S01]  /*1440*/  ULDC.64 UR8, c[0x0][0x5c8] ;  /* 0x0001720000087ab9 */ /* 0x000fe20000000a00 */
[----:B------:R-:W-:Y:S01]  /*1450*/  ULDC UR4, c[0x0][0x28c] ;  /* 0x0000a30000047ab9 */ /* 0x000fe20000000800 */
[----:B------:R-:W-:Y:S01]  /*1460*/  UMOV UR7, UR9 ;  /* 0x0000000900077c82 */ /* 0x000fe20008000000 */
[----:B------:R-:W-:Y:S01]  /*1470*/  UMOV UR6, UR8 ;  /* 0x0000000800067c82 */ /* 0x000fe20008000000 */
[----:B------:R-:W-:Y:S01]  /*1480*/  IMAD.U32 R0, RZ, RZ, UR8 ;  /* 0x00000008ff007e24 */ /* 0x000fe2000f8e00ff */
[----:B------:R-:W-:Y:S02]  /*1490*/  USHF.L.U64.HI UR9, UR6, 0x7, UR7 ;  /* 0x0000000706097899 */ /* 0x000fe40008010207 */
[----:B------:R-:W-:Y:S02]  /*14a0*/  UIADD3 UR4, UR4, 0x7f, URZ ;  /* 0x0000007f04047890 */ /* 0x000fe4000fffe03f */
[----:B------:R4:W-:Y:S01]  /*14b0*/  STL [R1+0x48c], R0 ;  /* 0x00048c0001007387 */ /* 0x0009e20000100800 */
[----:B------:R-:W-:-:S02]  /*14c0*/  USHF.L.U32 UR8, UR6, 0x7, URZ ;  /* 0x0000000706087899 */ /* 0x000fc4000800063f */
[----:B------:R-:W-:Y:S02]  /*14d0*/  USHF.R.S32.HI UR5, URZ, 0x1f, UR4 ;  /* 0x0000001f3f057899 */ /* 0x000fe40008011404 */
[----:B------:R-:W-:Y:S02]  /*14e0*/  USHF.L.U64.HI UR61, UR6, 0x3, UR7 ;  /* 0x00000003063d7899 */ /* 0x000fe40008010207 */
[----:B------:R-:W-:Y:S02]  /*14f0*/  ULEA.HI UR5, UR5, UR4, URZ, 0x7 ;  /* 0x0000000405057291 */ /* 0x000fe4000f8f383f */
[----:B------:R-:W-:Y:S01]  /*1500*/  USHF.L.U64.HI UR4, UR6, 0x8, UR7 ;  /* 0x0000000806047899 */ /* 0x000fe20008010207 */
[----:B----4-:R-:W-:-:S05]  /*1510*/  IMAD.U32 R0, RZ, RZ, UR9 ;  /* 0x00000009ff007e24 */ /* 0x010fca000f8e00ff */
[----:B------:R4:W-:Y:S02]  /*1520*/  STL [R1+0x480], R0 ;  /* 0x0004800001007387 */ /* 0x0009e40000100800 */
[----:B----4-:R-:W-:Y:S01]  /*1530*/  IMAD.U32 R0, RZ, RZ, UR8 ;  /* 0x00000008ff007e24 */ /* 0x010fe2000f8e00ff */
[----:B------:R-:W-:Y:S02]  /*1540*/  USHF.L.U32 UR8, UR6, 0x3, URZ ;  /* 0x0000000306087899 */ /* 0x000fe4000800063f */
[----:B------:R-:W-:Y:S02]  /*1550*/  USHF.R.S32.HI UR6, URZ, 0x7, UR5 ;  /* 0x000000073f067899 */ /* 0x000fe40008011405 */
[----:B------:R4:W-:Y:S01]  /*1560*/  STL [R1+0x488], R0 ;  /* 0x0004880001007387 */ /* 0x0009e20000100800 */
[----:B------:R-:W-:Y:S01]  /*1570*/  UMOV UR5, URZ ;  /* 0x0000003f00057c82 */ /* 0x000fe20008000000 */
[----:B0-2---:R-:W-:Y:S02]  /*1580*/  IMAD.U32 R2, RZ, RZ, UR8 ;  /* 0x00000008ff027e24 */ /* 0x005fe4000f8e00ff */
[----:B------:R-:W-:-:S03]  /*1590*/  IMAD.U32 R3, RZ, RZ, UR6 ;  /* 0x00000006ff037e24 */ /* 0x000fc6000f8e00ff */
[----:B------:R0:W-:Y:S01]  /*15a0*/  STL [R1+0x450], R2 ;  /* 0x0004500201007387 */ /* 0x0001e20000100800 */
[----:B----4-:R-:W-:Y:S01]  /*15b0*/  IMAD.U32 R0, RZ, RZ, UR4 ;  /* 0x00000004ff007e24 */ /* 0x010fe2000f8e00ff */
[----:B------:R-:W-:-:S04]  /*15c0*/  UMOV UR4, URZ ;  /* 0x0000003f00047c82 */ /* 0x000fc80008000000 */
[----:B------:R2:W-:Y:S01]  /*15d0*/  STL [R1+0x490], R0 ;  /* 0x0004900001007387 */ /* 0x0005e20000100800 */
[----:B0-----:R-:W-:-:S03]  /*15e0*/  IMAD.U32 R2, RZ, RZ, UR4 ;  /* 0x00000004ff027e24 */ /* 0x001fc6000f8e00ff */
[----:B------:R0:W-:Y:S01]  /*15f0*/  STL [R1+0x47c], R3 ;  /* 0x00047c0301007387 */ /* 0x0001e20000100800 */
[----:B--2---:R-:W-:-:S05]  /*1600*/  IMAD.U32 R0, RZ, RZ, UR5 ;  /* 0x00000005ff007e24 */ /* 0x004fca000f8e00ff */
[----:B------:R0:W-:Y:S04]  /*1610*/  STL [R1+0x478], R0 ;  /* 0x0004780001007387 */ /* 0x0001e80000100800 */
[----:B------:R0:W-:Y:S02]  /*1620*/  STL [R1+0x474], R2 ;  /* 0x0004740201007387 */ /* 0x0001e40000100800 */
.L_x_120:
[----:B0-----:R-:W0:Y:S01]  /*1630*/  S2R R0, SR_TID.X ;  /* 0x0000000000007919 */ /* 0x001e220000002100 */
[----:B--2---:R-:W2:Y:S01]  /*1640*/  S2UR UR7, SR_CgaCtaId ;  /* 0x00000000000779c3 */ /* 0x004ea20000008800 */
[----:B------:R-:W-:Y:S02]  /*1650*/  UMOV UR6, 0x400 ;  /* 0x0000040000067882 */ /* 0x000fe40000000000 */
[----:B--2---:R-:W-:Y:S01]  /*1660*/  ULEA UR6, UR7, UR6, 0x18 ;  /* 0x0000000607067291 */ /* 0x004fe2000f8ec03f */
[----:B0-----:R-:W-:-:S04]  /*1670*/  LOP3.LUT R0, R0, 0x80, RZ, 0xc0, !PT ;  /* 0x0000008000007812 */ /* 0x001fc800078ec0ff */
[----:B------:R-:W-:-:S06]  /*1680*/  SHF.R.U32.HI R0, RZ, 0x7, R0 ;  /* 0x00000007ff007819 */ /* 0x000fcc0000011600 */
[----:B------:R-:W0:Y:S02]  /*1690*/  SHFL.IDX PT, R0, R0, RZ, 0x1f ;  /* 0x00001fff00007589 */ /* 0x000e2400000e0000 */
[----:B0-----:R-:W-:-:S13]  /*16a0*/  R2UR UR4, R0 ;  /* 0x00000000000472ca */ /* 0x001fda00000e0000 */
[----:B------:R-:W-:-:S04]  /*16b0*/  ULEA.HI UR5, UR4, UR4, URZ, 0x1 ;  /* 0x0000000404057291 */ /* 0x000fc8000f8f083f */
[----:B------:R-:W-:-:S04]  /*16c0*/  ULOP3.LUT UR5, UR5, 0x7fffe, URZ, 0xc0, !UPT ;  /* 0x0007fffe05057892 */ /* 0x000fc8000f8ec03f */
[----:B------:R-:W-:-:S03]  /*16d0*/  UIADD3 UR5, UR4, -UR5, URZ ;  /* 0x8000000504057290 */ /* 0x000fc6000fffe03f */
[----:B------:R-:W-:Y:S01]  /*16e0*/  ULDC UR4, c[0x0][0x28c] ;  /* 0x0000a30000047ab9 */ /* 0x000fe20000000800 */
[----:B------:R-:W-:Y:S01]  /*16f0*/  ULEA UR5, UR5, UR6, 0xd ;  /* 0x0000000605057291 */ /* 0x000fe2000f8e683f */
[----:B------:R-:W-:-:S03]  /*1700*/  ISETP.LT.AND P0, PT, RZ, UR4, PT ;  /* 0x00000004ff007c0c */ /* 0x000fc6000bf01270 */
[----:B------:R-:W-:-:S04]  /*1710*/  UIADD3 UR5, UR5, 0x100, URZ ;  /* 0x0000010005057890 */ /* 0x000fc8000fffe03f */
[----:B------:R-:W-:-:S04]  /*1720*/  USHF.R.U32.HI UR5, URZ, 0x4, UR5 ;  /* 0x000000043f057899 */ /* 0x000fc80008011605 */
[----:B------:R-:W-:Y:S02]  /*1730*/  ULOP3.LUT UR36, UR5, 0x3fff, URZ, 0xc0, !UPT ;  /* 0x00003fff05247892 */ /* 0x000fe4000f8ec03f */
[----:B------:R-:W-:Y:S10]  /*1740*/  @P0 BRA `(.L_x_17) ;  /* 0x0000000000400947 */ /* 0x000ff40003800000 */
[----:B------:R-:W-:Y:S01]  /*1750*/  MOV R0, 0x0 ;  /* 0x0000000000007802 */ /* 0x000fe20000000f00 */
[----:B------:R-:W-:Y:S01]  /*1760*/  ULDC.64 UR4, c[0x4][0x68] ;  /* 0x01001a0000047ab9 */ /* 0x000fe20000000a00 */
[----:B------:R-:W-:Y:S01]  /*1770*/  ULDC.64 UR6, c[0x4][0x8] ;  /* 0x0100020000067ab9 */ /* 0x000fe20000000a00 */
[----:B------:R-:W-:Y:S01]  /*1780*/  IMAD.U32 R4, RZ, RZ, UR4 ;  /* 0x00000004ff047e24 */ /* 0x000fe2000f8e00ff */
[----:B------:R0:W2:Y:S01]  /*1790*/  LDC.64 R2, c[0x4][R0] ;  /* 0x0100000000027b82 */ /* 0x0000a20000000a00 */
[----:B------:R-:W-:Y:S01]  /*17a0*/  IMAD.U32 R5, RZ, RZ, UR5 ;  /* 0x00000005ff057e24 */ /* 0x000fe2000f8e00ff */
[----:B------:R-:W-:Y:S01]  /*17b0*/  ULDC.64 UR4, c[0x4][0x70] ;  /* 0x01001c0000047ab9 */ /* 0x000fe20000000a00 */
[----:B------:R-:W-:Y:S02]  /*17c0*/  IMAD.U32 R10, RZ, RZ, UR6 ;  /* 0x00000006ff0a7e24 */ /* 0x000fe4000f8e00ff */
[----:B-1----:R-:W-:Y:S02]  /*17d0*/  IMAD.U32 R6, RZ, RZ, UR4 ;  /* 0x00000004ff067e24 */ /* 0x002fe4000f8e00ff */
[----:B------:R-:W-:-:S02]  /*17e0*/  IMAD.U32 R7, RZ, RZ, UR5 ;  /* 0x00000005ff077e24 */ /* 0x000fc4000f8e00ff */
[----:B------:R-:W-:Y:S02]  /*17f0*/  IMAD.U32 R11, RZ, RZ, UR7 ;  /* 0x00000007ff0b7e24 */ /* 0x000fe4000f8e00ff */
[----:B------:R-:W-:Y:S02]  /*1800*/  IMAD.MOV.U32 R8, RZ, RZ, 0x1e1 ;  /* 0x000001e1ff087424 */ /* 0x000fe400078e00ff */
[----:B------:R-:W-:Y:S02]  /*1810*/  IMAD.MOV.U32 R12, RZ, RZ, 0x1 ;  /* 0x00000001ff0c7424 */ /* 0x000fe400078e00ff */
[----:B0-----:R-:W-:-:S07]  /*1820*/  IMAD.MOV.U32 R13, RZ, RZ, RZ ;  /* 0x000000ffff0d7224 */ /* 0x001fce00078e00ff */
[----:B------:R-:W-:-:S07]  /*1830*/  LEPC R20, `(.L_x_17) ;  /* 0x000000001014794e */ /* 0x000fce0000000000 */
[----:B--23-5:R-:W-:Y:S05]  /*1840*/  CALL.ABS.NOINC R2 ;  /* 0x0000000002007343 */ /* 0x02cfea0003c00000 */
.L_x_17:
[----:B------:R-:W2:Y:S02]  /*1850*/  LDL R2, [R1+0x45c] ;  /* 0x00045c0001027983 */ /* 0x000ea40000100800 */
[----:B--2---:R-:W-:-:S13]  /*1860*/  R2UR UR4, R2 ;  /* 0x00000000020472ca */ /* 0x004fda00000e0000 */
[----:B------:R-:W-:-:S06]  /*1870*/  ULOP3.LUT UR4, UR4, 0x1, URZ, 0xfc, !UPT ;  /* 0x0000000104047892 */ /* 0x000fcc000f8efc3f */
[----:B------:R-:W-:-:S05]  /*1880*/  IMAD.U32 R0, RZ, RZ, UR4 ;  /* 0x00000004ff007e24 */ /* 0x000fca000f8e00ff */
[----:B------:R-:W-:-:S13]  /*1890*/  ISETP.NE.AND P0, PT, R0, 0x3, PT ;  /* 0x000000030000780c */ /* 0x000fda0003f05270 */
[----:B------:R-:W-:Y:S05]  /*18a0*/  @!P0 BRA `(.L_x_18) ;  /* 0x0000000000048947 */ /* 0x000fea0003800000 */
[----:B------:R-:W-:Y:S01]  /*18b0*/  BPT.TRAP 0x1 ;  /* 0x000000040000795c */ /* 0x000fe20000300000 */
.L_x_18:
[----:B------:R-:W2:Y:S04]  /*18c0*/  LDL R0, [R1+0x478] ;  /* 0x0004780001007983 */ /* 0x000ea80000100800 */
[----:B------:R-:W4:Y:S01]  /*18d0*/  LDL R2, [R1+0x474] ;  /* 0x0004740001027983 */ /* 0x000f220000100800 */
[----:B------:R-:W0:Y:S01]  /*18e0*/  S2UR UR5, SR_CgaCtaId ;  /* 0x00000000000579c3 */ /* 0x000e220000008800 */
[----:B------:R-:W-:Y:S02]  /*18f0*/  UMOV UR4, 0x400 ;  /* 0x0000040000047882 */ /* 0x000fe40000000000 */
[----:B0-----:R-:W-:Y:S01]  /*1900*/  ULEA UR4, UR5, UR4, 0x18 ;  /* 0x0000000405047291 */ /* 0x001fe2000f8ec03f */
[----:B--2---:R-:W-:Y:S02]  /*1910*/  R2UR UR6, R0 ;  /* 0x00000000000672ca */ /* 0x004fe400000e0000 */
[----:B----4-:R-:W-:-:S03]  /*1920*/  R2UR UR7, R2 ;  /* 0x00000000020772ca */ /* 0x010fc600000e0000 */
[----:B------:R-:W-:-:S08]  /*1930*/  IMAD.U32 R2, RZ, RZ, UR4 ;  /* 0x00000004ff027e24 */ /* 0x000fd0000f8e00ff */
[----:B------:R-:W-:Y:S02]  /*1940*/  IMAD.U32 R0, RZ, RZ, UR6 ;  /* 0x00000006ff007e24 */ /* 0x000fe4000f8e00ff */
[----:B------:R-:W-:-:S03]  /*1950*/  IMAD.U32 R3, RZ, RZ, UR7 ;  /* 0x00000007ff037e24 */ /* 0x000fc6000f8e00ff */
[----:B------:R-:W-:Y:S01]  /*1960*/  SHF.L.U32 R0, R0, 0x1f, RZ ;  /* 0x0000001f00007819 */ /* 0x000fe200000006ff */
[----:B------:R-:W-:-:S04]  /*1970*/  IMAD R3, R3, 0x8, R2 ;  /* 0x0000000803037824 */ /* 0x000fc800078e0202 */
[----:B------:R0:W2:Y:S01]  /*1980*/  SYNCS.PHASECHK.TRANS64.TRYWAIT P1, [R3+URZ], R0 ;  /* 0x00000000030075a7 */ /* 0x0000a2000802017f */
[----:B------:R-:W-:Y:S05]  /*1990*/  @!P0 BRA `(.L_x_19) ;  /* 0x0000000000048947 */ /* 0x000fea0003800000 */
[----:B------:R-:W-:Y:S01]  /*19a0*/  BPT.TRAP 0x1 ;  /* 0x000000040000795c */ /* 0x000fe20000300000 */
.L_x_19:
[----:B--2---:R-:W-:Y:S05]  /*19b0*/  @P1 BRA `(.L_x_20) ;  /* 0x0000000000081947 */ /* 0x004fea0003800000 */
[----:B------:R-:W2:Y:S02]  /*19c0*/  SYNCS.PHASECHK.TRANS64.TRYWAIT P1, [R3+URZ], R0 ;  /* 0x00000000030075a7 */ /* 0x000ea4000802017f */
[----:B--2---:R-:W-:Y:S05]  /*19d0*/  @!P1 BRA `(.L_x_21) ;  /* 0x0000038800649947 */ /* 0x004fea0003800000 */
.L_x_20:
[----:B------:R-:W4:Y:S02]  /*19e0*/  LDL R4, [R1+0x47c] ;  /* 0x00047c0001047983 */ /* 0x000f240000100800 */
[----:B----4-:R-:W-:-:S13]  /*19f0*/  R2UR UR5, R4 ;  /* 0x00000000040572ca */ /* 0x010fda00000e0000 */
[----:B------:R-:W-:-:S04]  /*1a00*/  UISETP.LT.AND UP0, UPT, UR5, 0x1, UPT ;  /* 0x000000010500788c */ /* 0x000fc8000bf01270 */
[----:B------:R-:W-:-:S06]  /*1a10*/  USEL UR4, UR5, 0x1, UP0 ;  /* 0x0000000105047887 */ /* 0x000fcc0008000000 */
[----:B0-2---:R-:W-:-:S05]  /*1a20*/  IMAD.U32 R0, RZ, RZ, UR4 ;  /* 0x00000004ff007e24 */ /* 0x005fca000f8e00ff */
[----:B------:R-:W-:Y:S01]  /*1a30*/  IADD3 R0, -R0, UR5, RZ ;  /* 0x0000000500007c10 */ /* 0x000fe2000fffe1ff */
[----:B------:R-:W-:Y:S05]  /*1a40*/  WARPSYNC.ALL ;  /* 0x0000000000007948 */ /* 0x000fea0003800000 */
[----:B------:R-:W-:Y:S01]  /*1a50*/  ISETP.GE.AND P1, PT, R0, 0x1, PT ;  /* 0x000000010000780c */ /* 0x000fe20003f26270 */
[----:B------:R-:W-:Y:S04]  /*1a60*/  STL [R1+0x5b0], R23 ;  /* 0x0005b01701007387 */ /* 0x000fe80000100800 */
[----:B------:R-:W-:Y:S04]  /*1a70*/  STL [R1+0x5ac], R22 ;  /* 0x0005ac1601007387 */ /* 0x000fe80000100800 */
[----:B------:R-:W-:Y:S04]  /*1a80*/  STL [R1+0x5a8], R19 ;  /* 0x0005a81301007387 */ /* 0x000fe80000100800 */
[----:B-----5:R-:W-:Y:S04]  /*1a90*/  STL [R1+0x5a4], R18 ;  /* 0x0005a41201007387 */ /* 0x020fe80000100800 */
[----:B------:R-:W-:Y:S04]  /*1aa0*/  STL [R1+0x5a0], R17 ;  /* 0x0005a01101007387 */ /* 0x000fe80000100800 */
[----:B------:R-:W-:Y:S04]  /*1ab0*/  STL [R1+0x59c], R16 ;  /* 0x00059c1001007387 */ /* 0x000fe80000100800 */
[----:B------:R-:W-:Y:S04]  /*1ac0*/  STL [R1+0x598], R0 ;  /* 0x0005980001007387 */ /* 0x000fe80000100800 */
[----:B------:R-:W2:Y:S01]  /*1ad0*/  LDL R4, [R1+0x474] ;  /* 0x0004740001047983 */ /* 0x000ea20000100800 */
[----:B------:R-:W-:Y:S01]  /*1ae0*/  R2UR UR4, R2 ;  /* 0x00000000020472ca */ /* 0x000fe200000e0000 */
[----:B------:R-:W-:Y:S01]  /*1af0*/  ULOP3.LUT UR5, UR36, 0x10000, URZ, 0xfc, !UPT ;  /* 0x0001000024057892 */ /* 0x000fe2000f8efc3f */
[----:B------:R-:W-:Y:S01]  /*1b00*/  WARPGROUP.ARRIVE ;  /* 0x00000000000079c5 */ /* 0x000fe20000000000 */
[----:B------:R-:W-:Y:S01]  /*1b10*/  UMOV UR47, 0x40000040 ;  /* 0x40000040002f7882 */ /* 0x000fe20000000000 */
[----:B------:R-:W-:Y:S01]  /*1b20*/  UMOV UR43, 0x40000040 ;  /* 0x40000040002b7882 */ /* 0x000fe20000000000 */
[----:B------:R-:W-:Y:S01]  /*1b30*/  UMOV UR59, 0x40000040 ;  /* 0x40000040003b7882 */ /* 0x000fe20000000000 */
[----:B------:R-:W-:Y:S01]  /*1b40*/  UMOV UR55, 0x40000040 ;  /* 0x4000004000377882 */ /* 0x000fe20000000000 */
[----:B-1----:R-:W-:Y:S01]  /*1b50*/  IMAD.U32 R8, RZ, RZ, UR5 ;  /* 0x00000005ff087e24 */ /* 0x002fe2000f8e00ff */
[----:B------:R-:W-:Y:S01]  /*1b60*/  UMOV UR51, 0x40000040 ;  /* 0x4000004000337882 */ /* 0x000fe20000000000 */
[----:B------:R-:W-:Y:S01]  /*1b70*/  UMOV UR39, 0x40000040 ;  /* 0x4000004000277882 */ /* 0x000fe20000000000 */
[----:B------:R-:W-:Y:S01]  /*1b80*/  UMOV UR31, 0x40000040 ;  /* 0x40000040001f7882 */ /* 0x000fe20000000000 */
[----:B------:R-:W-:Y:S01]  /*1b90*/  UMOV UR27, 0x40000040 ;  /* 0x40000040001b7882 */ /* 0x000fe20000000000 */
[----:B------:R-:W-:Y:S01]  /*1ba0*/  UMOV UR35, 0x40000040 ;  /* 0x4000004000237882 */ /* 0x000fe20000000000 */
[----:B------:R-:W-:Y:S01]  /*1bb0*/  UIADD3 UR4, UR4, 0x20100, URZ ;  /* 0x0002010004047890 */ /* 0x000fe2000fffe03f */
[----:B------:R-:W-:Y:S01]  /*1bc0*/  UMOV UR15, UR47 ;  /* 0x0000002f000f7c82 */ /* 0x000fe20008000000 */
[----:B------:R-:W-:-:S02]  /*1bd0*/  UMOV UR19, 0x40000040 ;  /* 0x4000004000137882 */ /* 0x000fc40000000000 */
[----:B------:R-:W-:Y:S01]  /*1be0*/  USHF.R.U32.HI UR6, URZ, 0x4, UR4 ;  /* 0x000000043f067899 */ /* 0x000fe20008011604 */
[----:B------:R-:W-:Y:S01]  /*1bf0*/  UMOV UR23, 0x40000040 ;  /* 0x4000004000177882 */ /* 0x000fe20000000000 */
[----:B------:R-:W-:Y:S02]  /*1c00*/  UMOV UR11, 0x40000040 ;  /* 0x40000040000b7882 */ /* 0x000fe40000000000 */
[----:B------:R-:W-:-:S04]  /*1c10*/  ULOP3.LUT UR6, UR6, 0x3fff, URZ, 0xc0, !UPT ;  /* 0x00003fff06067892 */ /* 0x000fc8000f8ec03f */
[----:B------:R-:W-:-:S06]  /*1c20*/  ULOP3.LUT UR8, UR6, 0x10000, URZ, 0xfc, !UPT ;  /* 0x0001000006087892 */ /* 0x000fcc000f8efc3f */
[----:B------:R-:W-:Y:S01]  /*1c30*/  IMAD.U32 R9, RZ, RZ, UR8 ;  /* 0x00000008ff097e24 */ /* 0x000fe2000f8e00ff */
[----:B--2---:R-:W-:Y:S01]  /*1c40*/  R2UR UR7, R4 ;  /* 0x00000000040772ca */ /* 0x004fe200000e0000 */
[----:B------:R-:W-:Y:S04]  /*1c50*/  STL [R1+0x5b4], R4 ;  /* 0x0005b40401007387 */ /* 0x000fe80000100800 */
[----:B------:R-:W-:Y:S04]  /*1c60*/  STL [R1+0x5b8], R2 ;  /* 0x0005b80201007387 */ /* 0x000fe80000100800 */
[----:B------:R-:W-:Y:S04]  /*1c70*/  STL [R1+0x5bc], R8 ;  /* 0x0005bc0801007387 */ /* 0x000fe80000100800 */
[----:B------:R-:W-:Y:S01]  /*1c80*/  ULEA UR10, UR7, UR5, 0xc ;  /* 0x00000005070a7291 */ /* 0x000fe2000f8e603f */
[----:B------:R0:W-:Y:S01]  /*1c90*/  STL [R1+0x5c0], R9 ;  /* 0x0005c00901007387 */ /* 0x0001e20000100800 */
[----:B------:R-:W-:Y:S01]  /*1ca0*/  UIMAD UR60, UR7, 0x780, UR8 ;  /* 0x00000780073c78a4 */ /* 0x000fe2000f8e0208 */
[----:B------:R-:W-:-:S02]  /*1cb0*/  UMOV UR5, 0x40000040 ;  /* 0x4000004000057882 */ /* 0x000fc40000000000 */
[----:B------:R-:W-:Y:S01]  /*1cc0*/  UMOV UR7, 0x40000040 ;  /* 0x4000004000077882 */ /* 0x000fe20000000000 */
[----:B------:R-:W-:Y:S01]  /*1cd0*/  UIADD3 UR8, UR60, 0x80, URZ ;  /* 0x000000803c087890 */ /* 0x000fe2000fffe03f */
[----:B------:R-:W-:Y:S02]  /*1ce0*/  UMOV UR4, UR10 ;  /* 0x0000000a00047c82 */ /* 0x000fe40008000000 */
[----:B------:R-:W-:Y:S01]  /*1cf0*/  UMOV UR6, UR60 ;  /* 0x0000003c00067c82 */ /* 0x000fe20008000000 */
[----:B------:R-:W-:Y:S01]  /*1d00*/  UMOV UR44, UR4 ;  /* 0x00000004002c7c82 */ /* 0x000fe20008000000 */
[----:B------:R-:W-:Y:S01]  /*1d10*/  IGMMA.64x16x32.S8.S8 R40, gdesc[UR4], RZ, !UPT, gsb0 ;  /* 0x00600000042879f1 */ /* 0x000fe2000c0410ff */
[----:B------:R-:W-:Y:S01]  /*1d20*/  UMOV UR45, UR5 ;  /* 0x00000005002d7c82 */ /* 0x000fe20008000000 */
[----:B------:R-:W-:Y:S01]  /*1d30*/  UMOV UR46, UR8 ;  /* 0x00000008002e7c82 */ /* 0x000fe20008000000 */
[----:B------:R-:W-:Y:S01]  /*1d40*/  UIADD3 UR9, UR60, 0x100, URZ ;  /* 0x000001003c097890 */ /* 0x000fe2000fffe03f */
[----:B------:R-:W-:Y:S01]  /*1d50*/  UMOV UR40, UR4 ;  /* 0x0000000400287c82 */ /* 0x000fe20008000000 */
[----:B------:R-:W-:Y:S01]  /*1d60*/  UMOV UR41, UR5 ;  /* 0x0000000500297c82 */ /* 0x000fe20008000000 */
[----:B------:R-:W-:Y:S01]  /*1d70*/  UIADD3 UR58, UR60, 0x180, URZ ;  /* 0x000001803c3a7890 */ /* 0x000fe2000fffe03f */
[----:B------:R-:W-:-:S03]  /*1d80*/  UMOV UR56, UR4 ;  /* 0x0000000400387c82 */ /* 0x000fc60008000000 */
[----:B------:R-:W-:Y:S01]  /*1d90*/  UMOV UR42, UR9 ;  /* 0x00000009002a7c82 */ /* 0x000fe20008000000 */
[----:B------:R-:W-:Y:S01]  /*1da0*/  UMOV UR57, UR5 ;  /* 0x0000000500397c82 */ /* 0x000fe20008000000 */
[----:B------:R-:W-:Y:S01]  /*1db0*/  UIADD3 UR54, UR60, 0x200, URZ ;  /* 0x000002003c367890 */ /* 0x000fe2000fffe03f */
        /* <DEDUP_REMOVED lines=17> */
[----:B------:R-:W-:Y:S01]  /*1ed0*/  UMOV UR14, UR46 ;  /* 0x0000002e000e7c82 */ /* 0x000fe20008000000 */
        /* <DEDUP_REMOVED lines=10> */
[----:B------:R-:W-:-:S02]  /*1f80*/  WARPGROUP.DEPBAR.LE gsb0, 0x0 ;  /* 0x00008000000079c5 */ /* 0x000fc40000010000 */
[----:B0-----:R-:W-:Y:S01]  /*1f90*/  WARPGROUP.ARRIVE ;  /* 0x00000000000079c5 */ /* 0x001fe20000000000 */
[----:B------:R-:W-:Y:S02]  /*1fa0*/  IMAD.MOV.U32 R37, RZ, RZ, R42 ;  /* 0x000000ffff257224 */ /* 0x000fe400078e002a */
[----:B------:R-:W-:Y:S02]  /*1fb0*/  IMAD.MOV.U32 R36, RZ, RZ, R43 ;  /* 0x000000ffff247224 */ /* 0x000fe400078e002b */
[----:B------:R-:W-:Y:S01]  /*1fc0*/  IMAD.MOV.U32 R35, RZ, RZ, R44 ;  /* 0x000000ffff237224 */ /* 0x000fe200078e002c */
[----:B------:R-:W-:Y:S01]  /*1fd0*/  IGMMA.64x16x32.S8.S8 R4, gdesc[UR44], RZ, !UPT, gsb0 ;  /* 0x006000002c0479f1 */ /* 0x000fe2000c0410ff */
[----:B------:R-:W-:Y:S01]  /*1fe0*/  IMAD.MOV.U32 R34, RZ, RZ, R45 ;  /* 0x000000ffff227224 */ /* 0x000fe200078e002d */
[----:B------:R-:W-:Y:S01]  /*1ff0*/  UMOV UR46, UR50 ;  /* 0x00000032002e7c82 */ /* 0x000fe20008000000 */
[----:B------:R-:W-:Y:S01]  /*2000*/  IMAD.MOV.U32 R33, RZ, RZ, R46 ;  /* 0x000000ffff217224 */ /* 0x000fe200078e002e */
[----:B------:R-:W-:Y:S01]  /*2010*/  UMOV UR47, UR51 ;  /* 0x00000033002f7c82 */ /* 0x000fe20008000000 */
[----:B------:R-:W-:-:S02]  /*2020*/  IMAD.MOV.U32 R32, RZ, RZ, R47 ;  /* 0x000000ffff207224 */ /* 0x000fc400078e002f */
[----:B------:R-:W-:Y:S02]  /*2030*/  IMAD.MOV.U32 R31, RZ, RZ, R40 ;  /* 0x000000ffff1f7224 */ /* 0x000fe400078e0028 */
[----:B------:R-:W-:Y:S01]  /*2040*/  IMAD.MOV.U32 R30, RZ, RZ, R41 ;  /* 0x000000ffff1e7224 */ /* 0x000fe200078e0029 */
[----:B------:R-:W-:Y:S02]  /*2050*/  WARPGROUP.DEPBAR.LE gsb0, 0x0 ;  /* 0x00008000000079c5 */ /* 0x000fe40000010000 */
[----:B------:R-:W-:Y:S01]  /*2060*/  WARPGROUP.ARRIVE ;  /* 0x00000000000079c5 */ /* 0x000fe20000000000 */
[----:B------:R-:W-:Y:S02]  /*2070*/  IMAD.MOV.U32 R61, RZ, RZ, R6 ;  /* 0x000000ffff3d7224 */ /* 0x000fe400078e0006 */
[----:B------:R-:W-:Y:S02]  /*2080*/  IMAD.MOV.U32 R60, RZ, RZ, R7 ;  /* 0x000000ffff3c7224 */ /* 0x000fe400078e0007 */
[----:B------:R-:W-:Y:S01]  /*2090*/  IMAD.MOV.U32 R59, RZ, RZ, R8 ;  /* 0x000000ffff3b7224 */ /* 0x000fe200078e0008 */
[----:B------:R-:W-:Y:S01]  /*20a0*/  IGMMA.64x16x32.S8.S8 R40, gdesc[UR40], RZ, !UPT, gsb0 ;  /* 0x00600000282879f1 */ /* 0x000fe2000c0410ff */
[----:B------:R-:W-:Y:S01]  /*20b0*/  IMAD.MOV.U32 R58, RZ, RZ, R9 ;  /* 0x000000ffff3a7224 */ /* 0x000fe200078e0009 */
[----:B------:R-:W-:Y:S01]  /*20c0*/  UIADD3 UR42, UR60, 0x680, URZ ;  /* 0x000006803c2a7890 */ /* 0x000fe2000fffe03f */
[----:B------:R-:W-:Y:S01]  /*20d0*/  IMAD.MOV.U32 R57, RZ, RZ, R10 ;  /* 0x000000ffff397224 */ /* 0x000fe200078e000a */
[----:B------:R-:W-:Y:S01]  /*20e0*/  UMOV UR40, UR4 ;  /* 0x0000000400287c82 */ /* 0x000fe20008000000 */
[----:B------:R-:W-:Y:S01]  /*20f0*/  IMAD.MOV.U32 R56, RZ, RZ, R11 ;  /* 0x000000ffff387224 */ /* 0x000fe200078e000b */
[----:B------:R-:W-:Y:S01]  /*2100*/  UMOV UR41, UR5 ;  /* 0x0000000500297c82 */ /* 0x000fe20008000000 */
[----:B------:R-:W-:Y:S01]  /*2110*/  IMAD.MOV.U32 R39, RZ, RZ, R4 ;  /* 0x000000ffff277224 */ /* 0x000fe200078e0004 */
[----:B------:R-:W-:Y:S01]  /*2120*/  UMOV UR43, 0x40000040 ;  /* 0x40000040002b7882 */ /* 0x000fe20000000000 */
[----:B------:R-:W-:Y:S01]  /*2130*/  IMAD.MOV.U32 R38, RZ, RZ, R5 ;  /* 0x000000ffff267224 */ /* 0x000fe200078e0005 */
[----:B------:R-:W-:-:S02]  /*2140*/  WARPGROUP.DEPBAR.LE gsb0, 0x0 ;  /* 0x00008000000079c5 */ /* 0x000fc40000010000 */
[----:B------:R-:W-:Y:S04]  /*2150*/  STL.64 [R1+0x320], R40 ;  /* 0x0003202801007387 */ /* 0x000fe80000100a00 */
[----:B------:R-:W-:Y:S04]  /*2160*/  STL.64 [R1+0x328], R42 ;  /* 0x0003282a01007387 */ /* 0x000fe80000100a00 */
[----:B------:R-:W-:Y:S04]  /*2170*/  STL.64 [R1+0x330], R44 ;  /* 0x0003302c01007387 */ /* 0x000fe80000100a00 */
[----:B------:R0:W-:Y:S02]  /*2180*/  STL.64 [R1+0x338], R46 ;  /* 0x0003382e01007387 */ /* 0x0001e40000100a00 */
[----:B0-----:R-:W-:-:S06]  /*2190*/  WARPGROUP.ARRIVE ;  /* 0x00000000000079c5 */ /* 0x001fcc0000000000 */
[----:B------:R-:W-:Y:S01]  /*21a0*/  IGMMA.64x16x32.S8.S8 R40, gdesc[UR56], RZ, !UPT, gsb0 ;  /* 0x00600000382879f1 */ /* 0x000fe2000c0410ff */
[----:B------:R-:W-:Y:S01]  /*21b0*/  UMOV UR56, UR8 ;  /* 0x0000000800387c82 */ /* 0x000fe20008000000 */
[----:B------:R-:W-:Y:S01]  /*21c0*/  UMOV UR57, UR9 ;  /* 0x0000000900397c82 */ /* 0x000fe20008000000 */
[----:B------:R-:W-:Y:S01]  /*21d0*/  UMOV UR8, UR4 ;  /* 0x0000000400087c82 */ /* 0x000fe20008000000 */
[----:B------:R-:W-:Y:S01]  /*21e0*/  UMOV UR9, UR5 ;  /* 0x0000000500097c82 */ /* 0x000fe20008000000 */
[----:B------:R-:W-:Y:S02]  /*21f0*/  WARPGROUP.DEPBAR.LE gsb0, 0x0 ;  /* 0x00008000000079c5 */ /* 0x000fe40000010000 */
[----:B------:R-:W-:Y:S04]  /*2200*/  STL.64 [R1+0x2a0], R40 ;  /* 0x0002a02801007387 */ /* 0x000fe80000100a00 */
[----:B------:R-:W-:Y:S04]  /*2210*/  STL.64 [R1+0x2a8], R42 ;  /* 0x0002a82a01007387 */ /* 0x000fe80000100a00 */
[----:B------:R-:W-:Y:S04]  /*2220*/  STL.64 [R1+0x2b0], R44 ;  /* 0x0002b02c01007387 */ /* 0x000fe80000100a00 */
[----:B------:R0:W-:Y:S02]  /*2230*/  STL.64 [R1+0x2b8], R46 ;  /* 0x0002b82e01007387 */ /* 0x0001e40000100a00 */
[----:B0-----:R-:W-:-:S06]  /*2240*/  WARPGROUP.ARRIVE ;  /* 0x00000000000079c5 */ /* 0x001fcc0000000000 */
[----:B------:R-:W-:Y:S01]  /*2250*/  IGMMA.64x16x32.S8.S8 R40, gdesc[UR52], RZ, !UPT, gsb0 ;  /* 0x00600000342879f1 */ /* 0x000fe2000c0410ff */
[----:B------:R-:W-:Y:S01]  /*2260*/  UMOV UR52, UR14 ;  /* 0x0000000e00347c82 */ /* 0x000fe20008000000 */
[----:B------:R-:W-:Y:S01]  /*2270*/  UIADD3 UR14, UR60, 0x500, URZ ;  /* 0x000005003c0e7890 */ /* 0x000fe2000fffe03f */
[----:B------:R-:W-:Y:S01]  /*2280*/  UMOV UR53, UR15 ;  /* 0x0000000f00357c82 */ /* 0x000fe20008000000 */
[----:B------:R-:W-:Y:S01]  /*2290*/  UMOV UR15, 0x40000040 ;  /* 0x40000040000f7882 */ /* 0x000fe20000000000 */
        /* <DEDUP_REMOVED lines=9> */
[----:B------:R-:W-:Y:S02]  /*2330*/  WARPGROUP.DEPBAR.LE gsb0, 0x0 ;  /* 0x00008000000079c5 */ /* 0x000fe40000010000 */
[----:B------:R-:W-:Y:S01]  /*2340*/  WARPGROUP.ARRIVE ;  /* 0x00000000000079c5 */ /* 0x000fe20000000000 */
[----:B------:R-:W-:Y:S04]  /*2350*/  STL.64 [R1+0x1a0], R40 ;  /* 0x0001a02801007387 */ /* 0x000fe80000100a00 */
[----:B------:R-:W-:Y:S01]  /*2360*/  STL.64 [R1+0x1a8], R42 ;  /* 0x0001a82a01007387 */ /* 0x000fe20000100a00 */
[----:B------:R-:W-:Y:S03]  /*2370*/  IGMMA.64x16x32.S8.S8 R4, gdesc[UR36], RZ, !UPT, gsb0 ;  /* 0x00600000240479f1 */ /* 0x000fe6000c0410ff */
[----:B------:R-:W-:Y:S04]  /*2380*/  STL.64 [R1+0x1b0], R44 ;  /* 0x0001b02c01007387 */ /* 0x000fe80000100a00 */
[----:B------:R0:W-:Y:S01]  /*2390*/  STL.64 [R1+0x1b8], R46 ;  /* 0x0001b82e01007387 */ /* 0x0001e20000100a00 */
[----:B------:R-:W-:-:S02]  /*23a0*/  WARPGROUP.DEPBAR.LE gsb0, 0x0 ;  /* 0x00008000000079c5 */ /* 0x000fc40000010000 */
[----:B0-----:R-:W-:Y:S01]  /*23b0*/  WARPGROUP.ARRIVE ;  /* 0x00000000000079c5 */ /* 0x001fe20000000000 */
[----:B------:R-:W-:Y:S01]  /*23c0*/  IMAD.MOV.U32 R29, RZ, RZ, R8 ;  /* 0x000000ffff1d7224 */ /* 0x000fe200078e0008 */
[----:B------:R0:W-:Y:S01]  /*23d0*/  STL.64 [R1+0x138], R10 ;  /* 0x0001380a01007387 */ /* 0x0001e20000100a00 */
[----:B------:R-:W-:Y:S02]  /*23e0*/  IMAD.MOV.U32 R28, RZ, RZ, R9 ;  /* 0x000000ffff1c7224 */ /* 0x000fe400078e0009 */
[----:B------:R-:W-:Y:S01]  /*23f0*/  IMAD.MOV.U32 R27, RZ, RZ, R4 ;  /* 0x000000ffff1b7224 */ /* 0x000fe200078e0004 */
[----:B------:R-:W-:Y:S01]  /*2400*/  IGMMA.64x16x32.S8.S8 R40, gdesc[UR28], RZ, !UPT, gsb0 ;  /* 0x006000001c2879f1 */ /* 0x000fe2000c0410ff */
[----:B------:R-:W-:Y:S02]  /*2410*/  IMAD.MOV.U32 R26, RZ, RZ, R5 ;  /* 0x000000ffff1a7224 */ /* 0x000fe400078e0005 */
[----:B------:R-:W-:Y:S02]  /*2420*/  IMAD.MOV.U32 R25, RZ, RZ, R6 ;  /* 0x000000ffff197224 */ /* 0x000fe400078e0006 */
[----:B------:R-:W-:Y:S01]  /*2430*/  IMAD.MOV.U32 R24, RZ, RZ, R7 ;  /* 0x000000ffff187224 */ /* 0x000fe200078e0007 */
[----:B------:R-:W-:-:S02]  /*2440*/  WARPGROUP.DEPBAR.LE gsb0, 0x0 ;  /* 0x00008000000079c5 */ /* 0x000fc40000010000 */
[----:B0-----:R-:W-:Y:S01]  /*2450*/  WARPGROUP.ARRIVE ;  /* 0x00000000000079c5 */ /* 0x001fe20000000000 */
[----:B------:R-:W-:Y:S04]  /*2460*/  STL.64 [R1+0xa0], R40 ;  /* 0x0000a02801007387 */ /* 0x000fe80000100a00 */
[----:B------:R-:W-:Y:S01]  /*2470*/  STL.64 [R1+0xa8], R42 ;  /* 0x0000a82a01007387 */ /* 0x000fe20000100a00 */
[----:B------:R-:W-:Y:S03]  /*2480*/  IGMMA.64x16x32.S8.S8 R4, gdesc[UR24], RZ, !UPT, gsb0 ;  /* 0x00600000180479f1 */ /* 0x000fe6000c0410ff */
[----:B------:R-:W-:Y:S04]  /*2490*/  STL.64 [R1+0xb0], R44 ;  /* 0x0000b02c01007387 */ /* 0x000fe80000100a00 */
[----:B------:R-:W-:Y:S01]  /*24a0*/  STL.64 [R1+0xb8], R46 ;  /* 0x0000b82e01007387 */ /* 0x000fe20000100a00 */
[----:B------:R-:W-:-:S02]  /*24b0*/  WARPGROUP.DEPBAR.LE gsb0, 0x0 ;  /* 0x00008000000079c5 */ /* 0x000fc40000010000 */
[----:B------:R-:W-:Y:S01]  /*24c0*/  WARPGROUP.ARRIVE ;  /* 0x00000000000079c5 */ /* 0x000fe20000000000 */
[----:B------:R-:W-:Y:S02]  /*24d0*/  IMAD.MOV.U32 R23, RZ, RZ, R7 ;  /* 0x000000ffff177224 */ /* 0x000fe400078e0007 */
[----:B------:R-:W-:Y:S02]  /*24e0*/  IMAD.MOV.U32 R22, RZ, RZ, R8 ;  /* 0x000000ffff167224 */ /* 0x000fe400078e0008 */
[----:B------:R-:W-:Y:S01]  /*24f0*/  IMAD.MOV.U32 R21, RZ, RZ, R9 ;  /* 0x000000ffff157224 */ /* 0x000fe200078e0009 */
[----:B------:R-:W-:Y:S01]  /*2500*/  IGMMA.64x16x32.S8.S8 R208, gdesc[UR32], RZ, !UPT, gsb0 ;  /* 0x0060000020d079f1 */ /* 0x000fe2000c0410ff */
[----:B------:R-:W-:Y:S02]  /*2510*/  IMAD.MOV.U32 R20, RZ, RZ, R10 ;  /* 0x000000ffff147224 */ /* 0x000fe400078e000a */
[----:B---3--:R-:W-:Y:S02]  /*2520*/  IMAD.MOV.U32 R19, RZ, RZ, R11 ;  /* 0x000000ffff137224 */ /* 0x008fe400078e000b */
[----:B------:R-:W-:-:S02]  /*2530*/  IMAD.MOV.U32 R18, RZ, RZ, R4 ;  /* 0x000000ffff127224 */ /* 0x000fc400078e0004 */
[----:B------:R-:W-:Y:S02]  /*2540*/  IMAD.MOV.U32 R17, RZ, RZ, R5 ;  /* 0x000000ffff117224 */ /* 0x000fe400078e0005 */
[----:B------:R-:W-:Y:S01]  /*2550*/  IMAD.MOV.U32 R16, RZ, RZ, R6 ;  /* 0x000000ffff107224 */ /* 0x000fe200078e0006 */
[----:B------:R-:W-:Y:S02]  /*2560*/  WARPGROUP.DEPBAR.LE gsb0, 0x0 ;  /* 0x00008000000079c5 */ /* 0x000fe40000010000 */
[----:B------:R-:W-:Y:S01]  /*2570*/  WARPGROUP.ARRIVE ;  /* 0x00000000000079c5 */ /* 0x000fe20000000000 */
[----:B------:R0:W-:Y:S04]  /*2580*/  STL.64 [R1+0xaa0], R214 ;  /* 0x000aa0d601007387 */ /* 0x0001e80000100a00 */
[----:B------:R1:W-:Y:S01]  /*2590*/  STL.64 [R1+0xa98], R212 ;  /* 0x000a98d401007387 */ /* 0x0003e20000100a00 */
[----:B------:R-:W-:Y:S01]  /*25a0*/  IGMMA.64x16x32.S8.S8 R176, gdesc[UR12], RZ, !UPT, gsb0 ;  /* 0x006000000cb079f1 */ /* 0x000fe2000c0410ff */
[----:B------:R-:W-:-:S02]  /*25b0*/  UIADD3 UR12, UR49, 0x400, URZ ;  /* 0x00000400310c7890 */ /* 0x000fc4000fffe03f */
[----:B------:R2:W-:Y:S04]  /*25c0*/  STL.64 [R1+0xa90], R210 ;  /* 0x000a90d201007387 */ /* 0x0005e80000100a00 */
[----:B------:R3:W-:Y:S01]  /*25d0*/  STL.64 [R1+0xa88], R208 ;  /* 0x000a88d001007387 */ /* 0x0007e20000100a00 */
[----:B0-----:R-:W-:Y:S02]  /*25e0*/  IMAD.MOV.U32 R214, RZ, RZ, R20 ;  /* 0x000000ffffd67224 */ /* 0x001fe400078e0014 */
[----:B------:R-:W-:Y:S02]  /*25f0*/  IMAD.MOV.U32 R215, RZ, RZ, R19 ;  /* 0x000000ffffd77224 */ /* 0x000fe400078e0013 */
[----:B-1----:R-:W-:Y:S02]  /*2600*/  IMAD.MOV.U32 R212, RZ, RZ, R22 ;  /* 0x000000ffffd47224 */ /* 0x002fe400078e0016 */
[----:B------:R-:W-:-:S02]  /*2610*/  IMAD.MOV.U32 R213, RZ, RZ, R21 ;  /* 0x000000ffffd57224 */ /* 0x000fc400078e0015 */
[----:B--2---:R-:W-:Y:S02]  /*2620*/  IMAD.MOV.U32 R211, RZ, RZ, R23 ;  /* 0x000000ffffd37224 */ /* 0x004fe400078e0017 */
[----:B------:R-:W-:Y:S02]  /*2630*/  IMAD.MOV.U32 R210, RZ, RZ, R16 ;  /* 0x000000ffffd27224 */ /* 0x000fe400078e0010 */
[----:B---3--:R-:W-:Y:S02]  /*2640*/  IMAD.MOV.U32 R208, RZ, RZ, R18 ;  /* 0x000000ffffd07224 */ /* 0x008fe400078e0012 */
[----:B------:R-:W-:Y:S01]  /*2650*/  IMAD.MOV.U32 R209, RZ, RZ, R17 ;  /* 0x000000ffffd17224 */ /* 0x000fe200078e0011 */
[----:B------:R-:W-:Y:S02]  /*2660*/  WARPGROUP.DEPBAR.LE gsb0, 0x0 ;  /* 0x00008000000079c5 */ /* 0x000fe40000010000 */
[----:B------:R-:W-:Y:S01]  /*2670*/  WARPGROUP.ARRIVE ;  /* 0x00000000000079c5 */ /* 0x000fe20000000000 */
[----:B------:R-:W-:Y:S04]  /*2680*/  STL [R1+0xa84], R180 ;  /* 0x000a84b401007387 */ /* 0x000fe80000100800 */
[----:B------:R-:W-:Y:S01]  /*2690*/  STL [R1+0xa80], R181 ;  /* 0x000a80b501007387 */ /* 0x000fe20000100800 */
[----:B------:R-:W-:Y:S03]  /*26a0*/  IGMMA.64x16x32.S8.S8 R144, gdesc[UR16], RZ, !UPT, gsb0 ;  /* 0x00600000109079f1 */ /* 0x000fe6000c0410ff */
[----:B------:R-:W-:Y:S04]  /*26b0*/  STL [R1+0xa7c], R182 ;  /* 0x000a7cb601007387 */ /* 0x000fe80000100800 */
[----:B------:R-:W-:Y:S01]  /*26c0*/  STL [R1+0xa78], R183 ;  /* 0x000a78b701007387 */ /* 0x000fe20000100800 */
[----:B------:R-:W-:-:S02]  /*26d0*/  WARPGROUP.DEPBAR.LE gsb0, 0x0 ;  /* 0x00008000000079c5 */ /* 0x000fc40000010000 */
[----:B------:R-:W-:Y:S01]  /*26e0*/  WARPGROUP.ARRIVE ;  /* 0x00000000000079c5 */ /* 0x000fe20000000000 */
[----:B------:R-:W-:Y:S04]  /*26f0*/  STL [R1+0xa74], R144 ;  /* 0x000a749001007387 */ /* 0x000fe80000100800 */
[----:B------:R-:W-:Y:S01]  /*2700*/  STL [R1+0xa70], R145 ;  /* 0x000a709101007387 */ /* 0x000fe20000100800 */
[----:B------:R-:W-:Y:S03]  /*2710*/  IGMMA.64x16x32.S8.S8 R112, gdesc[UR20], RZ, !UPT, gsb0 ;  /* 0x00600000147079f1 */ /* 0x000fe6000c0410ff */
[----:B------:R-:W-:Y:S04]  /*2720*/  STL [R1+0xa6c], R146 ;  /* 0x000a6c9201007387 */ /* 0x000fe80000100800 */
[----:B------:R-:W-:Y:S04]  /*2730*/  STL [R1+0xa68], R147 ;  /* 0x000a689301007387 */ /* 0x000fe80000100800 */
[----:B------:R-:W-:Y:S04]  /*2740*/  STL [R1+0xa64], R148 ;  /* 0x000a649401007387 */ /* 0x000fe80000100800 */
[----:B------:R-:W-:Y:S04]  /*2750*/  STL [R1+0xa60], R149 ;  /* 0x000a609501007387 */ /* 0x000fe80000100800 */
        /* <DEDUP_REMOVED lines=17> */
[----:B------:R-:W-:Y:S01]  /*2870*/  IGMMA.64x16x32.S8.S8 R48, gdesc[UR8], RZ, !UPT, gsb0 ;  /* 0x00600000083079f1 */ /* 0x000fe2000c0410ff */
[----:B------:R-:W-:Y:S01]  /*2880*/  UMOV UR8, UR12 ;  /* 0x0000000c00087c82 */ /* 0x000fe20008000000 */
[----:B------:R-:W-:Y:S01]  /*2890*/  UMOV UR9, 0x40000040 ;  /* 0x4000004000097882 */ /* 0x000fe20000000000 */
[----:B------:R-:W-:Y:S01]  /*28a0*/  UMOV UR40, UR8 ;  /* 0x0000000800287c82 */ /* 0x000fe20008000000 */
        /* <DEDUP_REMOVED lines=9> */
[----:B------:R-:W-:Y:S01]  /*2940*/  STL [R1+0xa2c], R86 ;  /* 0x000a2c5601007387 */ /* 0x000fe20000100800 */
[----:B------:R-:W-:Y:S01]  /*2950*/  UMOV UR24, UR8 ;  /* 0x0000000800187c82 */ /* 0x000fe20008000000 */
[----:B------:R-:W-:Y:S01]  /*2960*/  UMOV UR25, UR9 ;  /* 0x0000000900197c82 */ /* 0x000fe20008000000 */
[----:B------:R-:W-:Y:S01]  /*2970*/  UMOV UR28, UR8 ;  /* 0x00000008001c7c82 */ /* 0x000fe20008000000 */
[----:B------:R-:W-:Y:S01]  /*2980*/  STL [R1+0xa28], R87 ;  /* 0x000a285701007387 */ /* 0x000fe20000100800 */
[----:B------:R-:W-:Y:S01]  /*2990*/  UMOV UR29, UR9 ;  /* 0x00000009001d7c82 */ /* 0x000fe20008000000 */
[----:B------:R-:W-:Y:S01]  /*29a0*/  UMOV UR36, UR8 ;  /* 0x0000000800247c82 */ /* 0x000fe20008000000 */
[----:B------:R-:W-:Y:S01]  /*29b0*/  UMOV UR37, UR9 ;  /* 0x0000000900257c82 */ /* 0x000fe20008000000 */
[----:B------:R-:W-:Y:S01]  /*29c0*/  UMOV UR44, UR8 ;  /* 0x00000008002c7c82 */ /* 0x000fe20008000000 */
[----:B------:R-:W-:Y:S01]  /*29d0*/  UMOV UR45, UR9 ;  /* 0x00000009002d7c82 */ /* 0x000fe20008000000 */
[----:B------:R-:W-:Y:S01]  /*29e0*/  UMOV UR4, UR8 ;  /* 0x0000000800047c82 */ /* 0x000fe20008000000 */
[----:B------:R-:W-:Y:S01]  /*29f0*/  UMOV UR5, UR9 ;  /* 0x0000000900057c82 */ /* 0x000fe20008000000 */
[----:B------:R-:W-:-:S02]  /*2a00*/  WARPGROUP.DEPBAR.LE gsb0, 0x0 ;  /* 0x00008000000079c5 */ /* 0x000fc40000010000 */
[----:B------:R-:W-:Y:S01]  /*2a10*/  WARPGROUP.ARRIVE ;  /* 0x00000000000079c5 */ /* 0x000fe20000000000 */
[----:B------:R-:W-:Y:S04]  /*2a20*/  STL.64 [R1+0xac0], R54 ;  /* 0x000ac03601007387 */ /* 0x000fe80000100a00 */
[----:B------:R-:W-:Y:S01]  /*2a30*/  STL.64 [R1+0xab8], R52 ;  /* 0x000ab83401007387 */ /* 0x000fe20000100a00 */
[----:B------:R-:W-:Y:S03]  /*2a40*/  IGMMA.64x16x32.S8.S8 R40, gdesc[UR8], RZ, !UPT, gsb0 ;  /* 0x00600000082879f1 */ /* 0x000fe6000c0410ff */
[----:B------:R-:W-:Y:S04]  /*2a50*/  STL.64 [R1+0xab0], R50 ;  /* 0x000ab03201007387 */ /* 0x000fe80000100a00 */
[----:B------:R-:W-:Y:S01]  /*2a60*/  STL.64 [R1+0xaa8], R48 ;  /* 0x000aa83001007387 */ /* 0x000fe20000100a00 */
        /* <DEDUP_REMOVED lines=9> */
[----:B------:R-:W-:Y:S04]  /*2b00*/  STL [R1+0xb74], R72 ;  /* 0x000b744801007387 */ /* 0x000fe80000100800 */
[----:B------:R-:W-:Y:S01]  /*2b10*/  STL [R1+0xb70], R73 ;  /* 0x000b704901007387 */ /* 0x000fe20000100800 */
[----:B------:R-:W-:Y:S03]  /*2b20*/  IGMMA.64x16x32.S8.S8 R104, gdesc[UR20], RZ, !UPT, gsb0 ;  /* 0x00600000146879f1 */ /* 0x000fe6000c0410ff */
[----:B------:R-:W-:Y:S04]  /*2b30*/  STL [R1+0xb6c], R74 ;  /* 0x000b6c4a01007387 */ /* 0x000fe80000100800 */
[----:B------:R-:W-:Y:S04]  /*2b40*/  STL [R1+0xb68], R75 ;  /* 0x000b684b01007387 */ /* 0x000fe80000100800 */
[----:B------:R0:W-:Y:S04]  /*2b50*/  STL.64 [R1+0xb00], R82 ;  /* 0x000b005201007387 */ /* 0x0001e80000100a00 */
[----:B------:R1:W-:Y:S04]  /*2b60*/  STL.64 [R1+0xaf8], R80 ;  /* 0x000af85001007387 */ /* 0x0003e80000100a00 */
[----:B------:R2:W-:Y:S04]  /*2b70*/  STL.64 [R1+0xaf0], R78 ;  /* 0x000af04e01007387 */ /* 0x0005e80000100a00 */
[----:B------:R-:W-:Y:S01]  /*2b80*/  STL.64 [R1+0xae8], R76 ;  /* 0x000ae84c01007387 */ /* 0x000fe20000100a00 */
[----:B0-----:R-:W-:-:S02]  /*2b90*/  IMAD.MOV.U32 R82, RZ, RZ, R35 ;  /* 0x000000ffff527224 */ /* 0x001fc400078e0023 */
[----:B------:R-:W-:Y:S02]  /*2ba0*/  IMAD.MOV.U32 R83, RZ, RZ, R34 ;  /* 0x000000ffff537224 */ /* 0x000fe400078e0022 */
[----:B-1----:R-:W-:Y:S02]  /*2bb0*/  IMAD.MOV.U32 R80, RZ, RZ, R37 ;  /* 0x000000ffff507224 */ /* 0x002fe400078e0025 */
[----:B------:R-:W-:Y:S02]  /*2bc0*/  IMAD.MOV.U32 R81, RZ, RZ, R36 ;  /* 0x000000ffff517224 */ /* 0x000fe400078e0024 */
[----:B--2---:R-:W-:Y:S02]  /*2bd0*/  IMAD.MOV.U32 R78, RZ, RZ, R31 ;  /* 0x000000ffff4e7224 */ /* 0x004fe400078e001f */
[----:B------:R-:W-:Y:S01]  /*2be0*/  IMAD.MOV.U32 R79, RZ, RZ, R30 ;  /* 0x000000ffff4f7224 */ /* 0x000fe200078e001e */
[----:B------:R-:W-:Y:S02]  /*2bf0*/  WARPGROUP.DEPBAR.LE gsb0, 0x0 ;  /* 0x00008000000079c5 */ /* 0x000fe40000010000 */
[----:B------:R-:W-:Y:S01]  /*2c00*/  WARPGROUP.ARRIVE ;  /* 0x00000000000079c5 */ /* 0x000fe20000000000 */
[----:B------:R-:W-:Y:S04]  /*2c10*/  STL.64 [R1+0xb20], R110 ;  /* 0x000b206e01007387 */ /* 0x000fe80000100a00 */
[----:B------:R0:W-:Y:S01]  /*2c20*/  STL.64 [R1+0xb18], R108 ;  /* 0x000b186c01007387 */ /* 0x0001e20000100a00 */
[----:B------:R-:W-:Y:S03]  /*2c30*/  IGMMA.64x16x32.S8.S8 R136, gdesc[UR16], RZ, !UPT, gsb0 ;  /* 0x00600000108879f1 */ /* 0x000fe6000c0410ff */
[----:B------:R1:W-:Y:S04]  /*2c40*/  STL.64 [R1+0xb10], R106 ;  /* 0x000b106a01007387 */ /* 0x0003e80000100a00 */
[----:B------:R2:W-:Y:S01]  /*2c50*/  STL.64 [R1+0xb08], R104 ;  /* 0x000b086801007387 */ /* 0x0005e20000100a00 */
        /* <DEDUP_REMOVED lines=9> */
[----:B------:R-:W-:Y:S01]  /*2cf0*/  STL.64 [R1+0xb38], R140 ;  /* 0x000b388c01007387 */ /* 0x000fe20000100a00 */
[----:B------:R-:W-:Y:S01]  /*2d00*/  IGMMA.64x16x32.S8.S8 R168, gdesc[UR12], RZ, !UPT, gsb0 ;  /* 0x006000000ca879f1 */ /* 0x000fe2000c0410ff */
[----:B------:R-:W-:-:S02]  /*2d10*/  UIADD3 UR12, UR49, 0x800, URZ ;  /* 0x00000800310c7890 */ /* 0x000fc4000fffe03f */
[----:B------:R-:W-:Y:S04]  /*2d20*/  STL.64 [R1+0xb30], R138 ;  /* 0x000b308a01007387 */ /* 0x000fe80000100a00 */
[----:B------:R-:W-:Y:S01]  /*2d30*/  STL.64 [R1+0xb28], R136 ;  /* 0x000b288801007387 */ /* 0x000fe20000100a00 */
[----:B------:R-:W-:Y:S02]  /*2d40*/  WARPGROUP.DEPBAR.LE gsb0, 0x0 ;  /* 0x00008000000079c5 */ /* 0x000fe40000010000 */
[----:B------:R-:W-:Y:S01]  /*2d50*/  WARPGROUP.ARRIVE ;  /* 0x00000000000079c5 */ /* 0x000fe20000000000 */
[----:B------:R-:W-:Y:S04]  /*2d60*/  STL [R1+0xb84], R168 ;  /* 0x000b84a801007387 */ /* 0x000fe80000100800 */
[----:B------:R-:W-:Y:S01]  /*2d70*/  STL [R1+0xb80], R169 ;  /* 0x000b80a901007387 */ /* 0x000fe20000100800 */
[----:B------:R-:W-:Y:S03]  /*2d80*/  IGMMA.64x16x32.S8.S8 R200, gdesc[UR32], RZ, !UPT, gsb0 ;  /* 0x0060000020c879f1 */ /* 0x000fe6000c0410ff */
[----:B------:R-:W-:Y:S04]  /*2d90*/  STL [R1+0xb7c], R170 ;  /* 0x000b7caa01007387 */ /* 0x000fe80000100800 */
[----:B------:R-:W-:Y:S04]  /*2da0*/  STL [R1+0xb78], R171 ;  /* 0x000b78ab01007387 */ /* 0x000fe80000100800 */
[----:B------:R-:W-:Y:S04]  /*2db0*/  STL.64 [R1+0xb60], R178 ;  /* 0x000b60b201007387 */ /* 0x000fe80000100a00 */
[----:B------:R-:W-:Y:S04]  /*2dc0*/  STL.64 [R1+0xb58], R176 ;  /* 0x000b58b001007387 */ /* 0x000fe80000100a00 */
[----:B------:R-:W-:Y:S04]  /*2dd0*/  STL.64 [R1+0xb50], R174 ;  /* 0x000b50ae01007387 */ /* 0x000fe80000100a00 */
[----:B------:R-:W-:Y:S01]  /*2de0*/  STL.64 [R1+0xb48], R172 ;  /* 0x000b48ac01007387 */ /* 0x000fe20000100a00 */
[----:B------:R-:W-:-:S02]  /*2df0*/  WARPGROUP.DEPBAR.LE gsb0, 0x0 ;  /* 0x00008000000079c5 */ /* 0x000fc40000010000 */
[----:B------:R-:W-:-:S06]  /*2e00*/  WARPGROUP.ARRIVE ;  /* 0x00000000000079c5 */ /* 0x000fcc0000000000 */
[----:B------:R-:W-:Y:S03]  /*2e10*/  IGMMA.64x16x32.S8.S8 R40, gdesc[UR24], RZ, !UPT, gsb0 ;  /* 0x00600000182879f1 */ /* 0x000fe6000c0410ff */
[----:B------:R-:W-:Y:S02]  /*2e20*/  WARPGROUP.DEPBAR.LE gsb0, 0x0 ;  /* 0x00008000000079c5 */ /* 0x000fe40000010000 */
[----:B------:R-:W-:Y:S01]  /*2e30*/  WARPGROUP.ARRIVE ;  /* 0x00000000000079c5 */ /* 0x000fe20000000000 */
[----:B------:R-:W-:Y:S04]  /*2e40*/  STL.64 [R1], R40 ;  /* 0x0000002801007387 */ /* 0x000fe80000100a00 */
[----:B------:R-:W-:Y:S01]  /*2e50*/  STL.64 [R1+0x8], R42 ;  /* 0x0000082a01007387 */ /* 0x000fe20000100a00 */
[----:B------:R-:W-:Y:S03]  /*2e60*/  IGMMA.64x16x32.S8.S8 R4, gdesc[UR28], RZ, !UPT, gsb0 ;  /* 0x006000001c0479f1 */ /* 0x000fe6000c0410ff */
[----:B------:R-:W-:Y:S04]  /*2e70*/  STL.64 [R1+0x10], R44 ;  /* 0x0000102c01007387 */ /* 0x000fe80000100a00 */
[----:B------:R0:W-:Y:S01]  /*2e80*/  STL.64 [R1+0x18], R46 ;  /* 0x0000182e01007387 */ /* 0x0001e20000100a00 */
[----:B------:R-:W-:-:S02]  /*2e90*/  WARPGROUP.DEPBAR.LE gsb0, 0x0 ;  /* 0x00008000000079c5 */ /* 0x000fc40000010000 */
[----:B------:R-:W-:Y:S02]  /*2ea0*/  IMAD.MOV.U32 R116, RZ, RZ, R4 ;  /* 0x000000ffff747224 */ /* 0x000fe400078e0004 */
[----:B------:R-:W-:Y:S02]  /*2eb0*/  IMAD.MOV.U32 R117, RZ, RZ, R5 ;  /* 0x000000ffff757224 */ /* 0x000fe400078e0005 */
[----:B------:R-:W-:Y:S02]  /*2ec0*/  IMAD.MOV.U32 R118, RZ, RZ, R6 ;  /* 0x000000ffff767224 */ /* 0x000fe400078e0006 */
[----:B------:R-:W-:Y:S02]  /*2ed0*/  IMAD.MOV.U32 R119, RZ, RZ, R7 ;  /* 0x000000ffff777224 */ /* 0x000fe400078e0007 */
[----:B------:R-:W-:Y:S02]  /*2ee0*/  IMAD.MOV.U32 R84, RZ, RZ, R8 ;  /* 0x000000ffff547224 */ /* 0x000fe400078e0008 */
[----:B------:R-:W-:-:S02]  /*2ef0*/  IMAD.MOV.U32 R85, RZ, RZ, R9 ;  /* 0x000000ffff557224 */ /* 0x000fc400078e0009 */
[----:B------:R-:W-:Y:S02]  /*2f00*/  IMAD.MOV.U32 R86, RZ, RZ, R10 ;  /* 0x000000ffff567224 */ /* 0x000fe400078e000a */
[----:B------:R-:W-:Y:S02]  /*2f10*/  IMAD.MOV.U32 R87, RZ, RZ, R11 ;  /* 0x000000ffff577224 */ /* 0x000fe400078e000b */
[----:B------:R-:W-:-:S06]  /*2f20*/  WARPGROUP.ARRIVE ;  /* 0x00000000000079c5 */ /* 0x000fcc0000000000 */
[----:B------:R-:W-:Y:S03]  /*2f30*/  IGMMA.64x16x32.S8.S8 R4, gdesc[UR36], RZ, !UPT, gsb0 ;  /* 0x00600000240479f1 */ /* 0x000fe6000c0410ff */
[----:B------:R-:W-:Y:S02]  /*2f40*/  WARPGROUP.DEPBAR.LE gsb0, 0x0 ;  /* 0x00008000000079c5 */ /* 0x000fe40000010000 */
[----:B------:R-:W-:Y:S02]  /*2f50*/  IMAD.MOV.U32 R148, RZ, RZ, R4 ;  /* 0x000000ffff947224 */ /* 0x000fe400078e0004 */
[----:B------:R-:W-:Y:S02]  /*2f60*/  IMAD.MOV.U32 R149, RZ, RZ, R5 ;  /* 0x000000ffff957224 */ /* 0x000fe400078e0005 */
[----:B------:R-:W-:Y:S02]  /*2f70*/  IMAD.MOV.U32 R150, RZ, RZ, R6 ;  /* 0x000000ffff967224 */ /* 0x000fe400078e0006 */
[----:B------:R-:W-:-:S02]  /*2f80*/  IMAD.MOV.U32 R151, RZ, RZ, R7 ;  /* 0x000000ffff977224 */ /* 0x000fc400078e0007 */
[----:B------:R-:W-:Y:S02]  /*2f90*/  IMAD.MOV.U32 R112, RZ, RZ, R8 ;  /* 0x000000ffff707224 */ /* 0x000fe400078e0008 */
[----:B------:R-:W-:Y:S02]  /*2fa0*/  IMAD.MOV.U32 R113, RZ, RZ, R9 ;  /* 0x000000ffff717224 */ /* 0x000fe400078e0009 */
[----:B------:R-:W-:Y:S02]  /*2fb0*/  IMAD.MOV.U32 R114, RZ, RZ, R10 ;  /* 0x000000ffff727224 */ /* 0x000fe400078e000a */
[----:B------:R-:W-:Y:S02]  /*2fc0*/  IMAD.MOV.U32 R115, RZ, RZ, R11 ;  /* 0x000000ffff737224 */ /* 0x000fe400078e000b */
[----:B------:R-:W-:-:S06]  /*2fd0*/  WARPGROUP.ARRIVE ;  /* 0x00000000000079c5 */ /* 0x000fcc0000000000 */
[----:B------:R-:W-:Y:S01]  /*2fe0*/  IGMMA.64x16x32.S8.S8 R4, gdesc[UR44], RZ, !UPT, gsb0 ;  /* 0x006000002c0479f1 */ /* 0x000fe2000c0410ff */
[----:B------:R-:W-:Y:S01]  /*2ff0*/  UMOV UR44, UR8 ;  /* 0x00000008002c7c82 */ /* 0x000fe20008000000 */
[----:B------:R-:W-:Y:S01]  /*3000*/  UMOV UR45, UR9 ;  /* 0x00000009002d7c82 */ /* 0x000fe20008000000 */
[----:B------:R-:W-:Y:S01]  /*3010*/  UMOV UR46, UR54 ;  /* 0x00000036002e7c82 */ /* 0x000fe20008000000 */
[----:B------:R-:W-:Y:S01]  /*3020*/  UMOV UR47, UR55 ;  /* 0x00000037002f7c82 */ /* 0x000fe20008000000 */
[----:B------:R-:W-:Y:S02]  /*3030*/  WARPGROUP.DEPBAR.LE gsb0, 0x0 ;  /* 0x00008000000079c5 */ /* 0x000fe40000010000 */
[----:B------:R-:W-:Y:S02]  /*3040*/  IMAD.MOV.U32 R180, RZ, RZ, R4 ;  /* 0x000000ffffb47224 */ /* 0x000fe400078e0004 */
[----:B------:R-:W-:Y:S02]  /*3050*/  IMAD.MOV.U32 R181, RZ, RZ, R5 ;  /* 0x000000ffffb57224 */ /* 0x000fe400078e0005 */
[----:B------:R-:W-:-:S02]  /*3060*/  IMAD.MOV.U32 R182, RZ, RZ, R6 ;  /* 0x000000ffffb67224 */ /* 0x000fc400078e0006 */
[----:B------:R-:W-:Y:S02]  /*3070*/  IMAD.MOV.U32 R183, RZ, RZ, R7 ;  /* 0x000000ffffb77224 */ /* 0x000fe400078e0007 */
        /* <DEDUP_REMOVED lines=11> */
[----:B0-----:R-:W-:Y:S01]  /*3130*/  WARPGROUP.ARRIVE ;  /* 0x00000000000079c5 */ /* 0x001fe20000000000 */
[----:B------:R-:W-:Y:S02]  /*3140*/  IMAD.MOV.U32 R168, RZ, RZ, R4 ;  /* 0x000000ffffa87224 */ /* 0x000fe400078e0004 */
[----:B------:R-:W-:-:S02]  /*3150*/  IMAD.MOV.U32 R169, RZ, RZ, R5 ;  /* 0x000000ffffa97224 */ /* 0x000fc400078e0005 */
[----:B------:R-:W-:Y:S01]  /*3160*/  IMAD.MOV.U32 R170, RZ, RZ, R6 ;  /* 0x000000ffffaa7224 */ /* 0x000fe200078e0006 */
[----:B------:R-:W-:Y:S01]  /*3170*/  IGMMA.64x16x32.S8.S8 R40, gdesc[UR44], RZ, !UPT, gsb0 ;  /* 0x006000002c2879f1 */ /* 0x000fe2000c0410ff */
[----:B------:R-:W-:Y:S01]  /*3180*/  UMOV UR44, UR8 ;  /* 0x00000008002c7c82 */ /* 0x000fe20008000000 */
[----:B------:R-:W-:Y:S01]  /*3190*/  UMOV UR45, UR9 ;  /* 0x00000009002d7c82 */ /* 0x000fe20008000000 */
[----:B------:R-:W-:Y:S01]  /*31a0*/  UMOV UR46, UR56 ;  /* 0x00000038002e7c82 */ /* 0x000fe20008000000 */
[----:B------:R-:W-:Y:S01]  /*31b0*/  UMOV UR47, UR57 ;  /* 0x00000039002f7c82 */ /* 0x000fe20008000000 */
[----:B------:R-:W-:Y:S02]  /*31c0*/  IMAD.MOV.U32 R171, RZ, RZ, R7 ;  /* 0x000000ffffab7224 */ /* 0x000fe400078e0007 */
[----:B------:R-:W-:Y:S02]  /*31d0*/  IMAD.MOV.U32 R72, RZ, RZ, R8 ;  /* 0x000000ffff487224 */ /* 0x000fe400078e0008 */
[----:B------:R-:W-:-:S02]  /*31e0*/  IMAD.MOV.U32 R73, RZ, RZ, R9 ;  /* 0x000000ffff497224 */ /* 0x000fc400078e0009 */
[----:B------:R-:W-:Y:S02]  /*31f0*/  IMAD.MOV.U32 R74, RZ, RZ, R10 ;  /* 0x000000ffff4a7224 */ /* 0x000fe400078e000a */
[----:B------:R-:W-:Y:S01]  /*3200*/  IMAD.MOV.U32 R75, RZ, RZ, R11 ;  /* 0x000000ffff4b7224 */ /* 0x000fe200078e000b */
        /* <DEDUP_REMOVED lines=11> */
[----:B------:R-:W-:Y:S01]  /*32c0*/  UIADD3 UR8, UR49, 0xc00, URZ ;  /* 0x00000c0031087890 */ /* 0x000fe2000fffe03f */
        /* <DEDUP_REMOVED lines=29> */
[----:B------:R-:W-:Y:S04]  /*34a0*/  STL.64 [R1+0x380], R40 ;  /* 0x0003802801007387 */ /* 0x000fe80000100a00 */
[----:B------:R-:W-:Y:S04]  /*34b0*/  STL.64 [R1+0x388], R42 ;  /* 0x0003882a01007387 */ /* 0x000fe80000100a00 */
[----:B------:R-:W-:Y:S04]  /*34c0*/  STL.64 [R1+0x390], R44 ;  /* 0x0003902c01007387 */ /* 0x000fe80000100a00 */
[----:B------:R0:W-:Y:S02]  /*34d0*/  STL.64 [R1+0x398], R46 ;  /* 0x0003982e01007387 */ /* 0x0001e40000100a00 */
[----:B0-----:R-:W-:-:S06]  /*34e0*/  WARPGROUP.ARRIVE ;  /* 0x00000000000079c5 */ /* 0x001fcc0000000000 */
[----:B------:R-:W-:Y:S01]  /*34f0*/  IGMMA.64x16x32.S8.S8 R40, gdesc[UR4], RZ, !UPT, gsb0 ;  /* 0x00600000042879f1 */ /* 0x000fe2000c0410ff */
[----:B------:R-:W-:Y:S01]  /*3500*/  UIADD3 UR4, UR49, 0x2, URZ ;  /* 0x0000000231047890 */ /* 0x000fe2000fffe03f */
[----:B------:R-:W-:-:S06]  /*3510*/  UMOV UR5, 0x40000040 ;  /* 0x4000004000057882 */ /* 0x000fcc0000000000 */
        /* <DEDUP_REMOVED lines=10> */
[----:B------:R-:W-:Y:S02]  /*35c0*/  WARPGROUP.DEPBAR.LE gsb0, 0x0 ;  /* 0x00008000000079c5 */ /* 0x000fe40000010000 */
[----:B------:R-:W-:Y:S01]  /*35d0*/  WARPGROUP.ARRIVE ;  /* 0x00000000000079c5 */ /* 0x000fe20000000000 */
[----:B------:R-:W-:Y:S04]  /*35e0*/  STL.64 [R1+0x3e0], R40 ;  /* 0x0003e02801007387 */ /* 0x000fe80000100a00 */
[----:B------:R-:W-:Y:S01]  /*35f0*/  STL.64 [R1+0x3e8], R42 ;  /* 0x0003e82a01007387 */ /* 0x000fe20000100a00 */
[----:B------:R-:W-:Y:S01]  /*3600*/  IGMMA.64x16x32.S8.S8 R4, gdesc[UR44], RZ, !UPT, gsb0 ;  /* 0x006000002c0479f1 */ /* 0x000fe2000c0410ff */
[----:B------:R-:W-:Y:S01]  /*3610*/  UMOV UR46, UR56 ;  /* 0x00000038002e7c82 */ /* 0x000fe20008000000 */
[----:B------:R-:W-:Y:S01]  /*3620*/  UMOV UR47, UR57 ;  /* 0x00000039002f7c82 */ /* 0x000fe20008000000 */
[----:B------:R-:W-:Y:S04]  /*3630*/  STL.64 [R1+0x3f0], R44 ;  /* 0x0003f02c01007387 */ /* 0x000fe80000100a00 */
[----:B------:R0:W-:Y:S01]  /*3640*/  STL.64 [R1+0x3f8], R46 ;  /* 0x0003f82e01007387 */ /* 0x0001e20000100a00 */
[----:B------:R-:W-:-:S02]  /*3650*/  WARPGROUP.DEPBAR.LE gsb0, 0x0 ;  /* 0x00008000000079c5 */ /* 0x000fc40000010000 */
[----:B0-----:R-:W-:Y:S01]  /*3660*/  WARPGROUP.ARRIVE ;  /* 0x00000000000079c5 */ /* 0x001fe20000000000 */
[----:B------:R-:W-:Y:S01]  /*3670*/  STL.64 [R1+0x360], R4 ;  /* 0x0003600401007387 */ /* 0x000fe20000100a00 */
[----:B------:R-:W-:Y:S02]  /*3680*/  IMAD.MOV.U32 R235, RZ, RZ, R9 ;  /* 0x000000ffffeb7224 */ /* 0x000fe400078e0009 */
[----:B------:R-:W-:Y:S01]  /*3690*/  IMAD.MOV.U32 R234, RZ, RZ, R10 ;  /* 0x000000ffffea7224 */ /* 0x000fe200078e000a */
[----:B------:R-:W-:Y:S01]  /*36a0*/  STL.64 [R1+0x368], R6 ;  /* 0x0003680601007387 */ /* 0x000fe20000100a00 */
[----:B------:R-:W-:Y:S01]  /*36b0*/  IGMMA.64x16x32.S8.S8 R40, gdesc[UR44], RZ, !UPT, gsb0 ;  /* 0x006000002c2879f1 */ /* 0x000fe2000c0410ff */
[----:B------:R-:W-:Y:S01]  /*36c0*/  IMAD.MOV.U32 R233, RZ, RZ, R11 ;  /* 0x000000ffffe97224 */ /* 0x000fe200078e000b */
[----:B------:R-:W-:Y:S01]  /*36d0*/  UMOV UR46, UR58 ;  /* 0x0000003a002e7c82 */ /* 0x000fe20008000000 */
[----:B------:R0:W-:Y:S01]  /*36e0*/  STL [R1+0x370], R8 ;  /* 0x0003700801007387 */ /* 0x0001e20000100800 */
[----:B------:R-:W-:Y:S01]  /*36f0*/  UMOV UR47, UR59 ;  /* 0x0000003b002f7c82 */ /* 0x000fe20008000000 */
[----:B------:R-:W-:-:S02]  /*3700*/  WARPGROUP.DEPBAR.LE gsb0, 0x0 ;  /* 0x00008000000079c5 */ /* 0x000fc40000010000 */
[----:B0-----:R-:W-:Y:S01]  /*3710*/  WARPGROUP.ARRIVE ;  /* 0x00000000000079c5 */ /* 0x001fe20000000000 */
        /* <DEDUP_REMOVED lines=17> */
[----:B------:R-:W-:Y:S01]  /*3830*/  IGMMA.64x16x32.S8.S8 R4, gdesc[UR44], RZ, !UPT, gsb0 ;  /* 0x006000002c0479f1 */ /* 0x000fe2000c0410ff */
[----:B------:R-:W-:Y:S01]  /*3840*/  UMOV UR46, UR50 ;  /* 0x00000032002e7c82 */ /* 0x000fe20008000000 */
[----:B------:R-:W-:Y:S01]  /*3850*/  UMOV UR47, UR51 ;  /* 0x00000033002f7c82 */ /* 0x000fe20008000000 */
[----:B------:R-:W-:Y:S02]  /*3860*/  WARPGROUP.DEPBAR.LE gsb0, 0x0 ;  /* 0x00008000000079c5 */ /* 0x000fe40000010000 */
[----:B0-----:R-:W-:-:S06]  /*3870*/  WARPGROUP.ARRIVE ;  /* 0x00000000000079c5 */ /* 0x001fcc0000000000 */
[----:B------:R-:W-:Y:S01]  /*3880*/  IGMMA.64x16x32.S8.S8 R40, gdesc[UR44], RZ, !UPT, gsb0 ;  /* 0x006000002c2879f1 */ /* 0x000fe2000c0410ff */
        /* <DEDUP_REMOVED lines=13> */
[----:B------:R0:W-:Y:S04]  /*3960*/  STL.64 [R1+0xe0], R40 ;  /* 0x0000e02801007387 */ /* 0x0001e80000100a00 */
[----:B------:R1:W-:Y:S01]  /*3970*/  STL.64 [R1+0xe8], R42 ;  /* 0x0000e82a01007387 */ /* 0x0003e20000100a00 */
[----:B------:R-:W-:Y:S01]  /*3980*/  IGMMA.64x16x32.S8.S8 R48, gdesc[UR28], RZ, !UPT, gsb0 ;  /* 0x006000001c3079f1 */ /* 0x000fe2000c0410ff */
[----:B------:R-:W-:Y:S01]  /*3990*/  UMOV UR28, UR8 ;  /* 0x00000008001c7c82 */ /* 0x000fe20008000000 */
[----:B------:R-:W-:Y:S01]  /*39a0*/  UMOV UR29, UR9 ;  /* 0x00000009001d7c82 */ /* 0x000fe20008000000 */
[----:B------:R2:W-:Y:S01]  /*39b0*/  STL.64 [R1+0xf0], R44 ;  /* 0x0000f02c01007387 */ /* 0x0005e20000100a00 */
[----:B0-----:R-:W-:-:S03]  /*39c0*/  IMAD.MOV.U32 R40, RZ, RZ, R33 ;  /* 0x000000ffff287224 */ /* 0x001fc600078e0021 */
[----:B------:R0:W-:Y:S01]  /*39d0*/  STL.64 [R1+0xf8], R46 ;  /* 0x0000f82e01007387 */ /* 0x0001e20000100a00 */
[----:B------:R-:W-:Y:S02]  /*39e0*/  IMAD.MOV.U32 R41, RZ, RZ, R32 ;  /* 0x000000ffff297224 */ /* 0x000fe400078e0020 */
[----:B-1----:R-:W-:Y:S02]  /*39f0*/  IMAD.MOV.U32 R42, RZ, RZ, R39 ;  /* 0x000000ffff2a7224 */ /* 0x002fe400078e0027 */
[----:B------:R-:W-:Y:S02]  /*3a00*/  IMAD.MOV.U32 R43, RZ, RZ, R38 ;  /* 0x000000ffff2b7224 */ /* 0x000fe400078e0026 */
[----:B--2---:R-:W-:Y:S02]  /*3a10*/  IMAD.MOV.U32 R44, RZ, RZ, R61 ;  /* 0x000000ffff2c7224 */ /* 0x004fe400078e003d */
[----:B------:R-:W-:Y:S02]  /*3a20*/  IMAD.MOV.U32 R45, RZ, RZ, R60 ;  /* 0x000000ffff2d7224 */ /* 0x000fe400078e003c */
[----:B------:R-:W-:-:S02]  /*3a30*/  IMAD.MOV.U32 R110, RZ, RZ, R40 ;  /* 0x000000ffff6e7224 */ /* 0x000fc400078e0028 */
[----:B0-----:R-:W-:Y:S02]  /*3a40*/  IMAD.MOV.U32 R46, RZ, RZ, R59 ;  /* 0x000000ffff2e7224 */ /* 0x001fe400078e003b */
[----:B------:R-:W-:Y:S02]  /*3a50*/  IMAD.MOV.U32 R47, RZ, RZ, R58 ;  /* 0x000000ffff2f7224 */ /* 0x000fe400078e003a */
[----:B------:R-:W-:Y:S02]  /*3a60*/  IMAD.MOV.U32 R111, RZ, RZ, R41 ;  /* 0x000000ffff6f7224 */ /* 0x000fe400078e0029 */
[----:B------:R-:W-:Y:S02]  /*3a70*/  IMAD.MOV.U32 R78, RZ, RZ, R42 ;  /* 0x000000ffff4e7224 */ /* 0x000fe400078e002a */
[----:B------:R-:W-:Y:S02]  /*3a80*/  IMAD.MOV.U32 R79, RZ, RZ, R43 ;  /* 0x000000ffff4f7224 */ /* 0x000fe400078e002b */
[----:B------:R-:W-:-:S02]  /*3a90*/  IMAD.MOV.U32 R80, RZ, RZ, R44 ;  /* 0x000000ffff507224 */ /* 0x000fc400078e002c */
[----:B------:R-:W-:Y:S02]  /*3aa0*/  IMAD.MOV.U32 R81, RZ, RZ, R45 ;  /* 0x000000ffff517224 */ /* 0x000fe400078e002d */
[----:B------:R-:W-:Y:S02]  /*3ab0*/  IMAD.MOV.U32 R82, RZ, RZ, R46 ;  /* 0x000000ffff527224 */ /* 0x000fe400078e002e */
[----:B------:R-:W-:Y:S01]  /*3ac0*/  IMAD.MOV.U32 R83, RZ, RZ, R47 ;  /* 0x000000ffff537224 */ /* 0x000fe200078e002f */
[----:B------:R-:W-:Y:S02]  /*3ad0*/  WARPGROUP.DEPBAR.LE gsb0, 0x0 ;  /* 0x00008000000079c5 */ /* 0x000fe40000010000 */
[----:B------:R-:W-:Y:S01]  /*3ae0*/  WARPGROUP.ARRIVE ;  /* 0x00000000000079c5 */ /* 0x000fe20000000000 */
[----:B------:R0:W-:Y:S04]  /*3af0*/  STL.64 [R1+0x60], R48 ;  /* 0x0000603001007387 */ /* 0x0001e80000100a00 */
[----:B------:R1:W-:Y:S01]  /*3b00*/  STL.64 [R1+0x68], R50 ;  /* 0x0000683201007387 */ /* 0x0003e20000100a00 */
[----:B------:R-:W-:Y:S01]  /*3b10*/  IGMMA.64x16x32.S8.S8 R224, gdesc[UR24], RZ, !UPT, gsb0 ;  /* 0x0060000018e079f1 */ /* 0x000fe2000c0410ff */
[----:B------:R-:W-:Y:S01]  /*3b20*/  UMOV UR24, UR8 ;  /* 0x0000000800187c82 */ /* 0x000fe20008000000 */
[----:B------:R-:W-:Y:S01]  /*3b30*/  UMOV UR25, UR9 ;  /* 0x0000000900197c82 */ /* 0x000fe20008000000 */
[----:B------:R2:W-:Y:S04]  /*3b40*/  STL.64 [R1+0x70], R52 ;  /* 0x0000703401007387 */ /* 0x0005e80000100a00 */
[----:B------:R3:W-:Y:S01]  /*3b50*/  STL.64 [R1+0x78], R54 ;  /* 0x0000783601007387 */ /* 0x0007e20000100a00 */
[----:B0-----:R-:W-:-:S02]  /*3b60*/  IMAD.MOV.U32 R48, RZ, RZ, R57 ;  /* 0x000000ffff307224 */ /* 0x001fc400078e0039 */
[----:B------:R-:W-:Y:S02]  /*3b70*/  IMAD.MOV.U32 R49, RZ, RZ, R56 ;  /* 0x000000ffff317224 */ /* 0x000fe400078e0038 */
[----:B-1----:R-:W-:Y:S02]  /*3b80*/  IMAD.MOV.U32 R50, RZ, RZ, R27 ;  /* 0x000000ffff327224 */ /* 0x002fe400078e001b */
[----:B------:R-:W-:Y:S02]  /*3b90*/  IMAD.MOV.U32 R51, RZ, RZ, R26 ;  /* 0x000000ffff337224 */ /* 0x000fe400078e001a */
[----:B--2---:R-:W-:Y:S02]  /*3ba0*/  IMAD.MOV.U32 R52, RZ, RZ, R25 ;  /* 0x000000ffff347224 */ /* 0x004fe400078e0019 */
[----:B------:R-:W-:Y:S02]  /*3bb0*/  IMAD.MOV.U32 R53, RZ, RZ, R24 ;  /* 0x000000ffff357224 */ /* 0x000fe400078e0018 */
[----:B---3--:R-:W-:-:S02]  /*3bc0*/  IMAD.MOV.U32 R54, RZ, RZ, R29 ;  /* 0x000000ffff367224 */ /* 0x008fc400078e001d */
        /* <DEDUP_REMOVED lines=11> */
[----:B------:R-:W-:Y:S04]  /*3c80*/  STL [R1+0x994], R224 ;  /* 0x000994e001007387 */ /* 0x000fe80000100800 */
[----:B------:R-:W-:Y:S01]  /*3c90*/  STL [R1+0x990], R225 ;  /* 0x000990e101007387 */ /* 0x000fe20000100800 */
[----:B------:R-:W-:Y:S01]  /*3ca0*/  IGMMA.64x16x32.S8.S8 R192, gdesc[UR32], RZ, !UPT, gsb0 ;  /* 0x0060000020c079f1 */ /* 0x000fe2000c0410ff */
[----:B------:R-:W-:Y:S01]  /*3cb0*/  UMOV UR32, UR8 ;  /* 0x0000000800207c82 */ /* 0x000fe20008000000 */
[----:B------:R-:W-:Y:S01]  /*3cc0*/  UMOV UR33, UR9 ;  /* 0x0000000900217c82 */ /* 0x000fe20008000000 */
        /* <DEDUP_REMOVED lines=65> */
[----:B------:R-:W-:Y:S01]  /*40e0*/  STL [R1+0x9fc], R66 ;  /* 0x0009fc4201007387 */ /* 0x000fe20000100800 */
[----:B------:R-:W-:Y:S01]  /*40f0*/  UMOV UR44, UR4 ;  /* 0x00000004002c7c82 */ /* 0x000fe20008000000 */
[----:B------:R-:W-:-:S02]  /*4100*/  UMOV UR45, UR5 ;  /* 0x00000005002d7c82 */ /* 0x000fc40008000000 */
[----:B------:R-:W-:Y:S04]  /*4110*/  STL [R1+0x9f8], R67 ;  /* 0x0009f84301007387 */ /* 0x000fe80000100800 */
[----:B------:R-:W-:Y:S04]  /*4120*/  STL [R1+0x9f4], R68 ;  /* 0x0009f44401007387 */ /* 0x000fe80000100800 */
[----:B------:R-:W-:Y:S04]  /*4130*/  STL [R1+0x9f0], R69 ;  /* 0x0009f04501007387 */ /* 0x000fe80000100800 */
[----:B------:R-:W-:Y:S04]  /*4140*/  STL [R1+0x9ec], R70 ;  /* 0x0009ec4601007387 */ /* 0x000fe80000100800 */
[----:B------:R-:W-:Y:S01]  /*4150*/  STL [R1+0x9e8], R71 ;  /* 0x0009e84701007387 */ /* 0x000fe20000100800 */
[----:B------:R-:W-:-:S02]  /*4160*/  WARPGROUP.DEPBAR.LE gsb0, 0x0 ;  /* 0x00008000000079c5 */ /* 0x000fc40000010000 */
[----:B------:R-:W-:Y:S01]  /*4170*/  WARPGROUP.ARRIVE ;  /* 0x00000000000079c5 */ /* 0x000fe20000000000 */
[----:B------:R-:W-:Y:S04]  /*4180*/  STL.64 [R1+0xa20], R38 ;  /* 0x000a202601007387 */ /* 0x000fe80000100a00 */
[----:B------:R-:W-:Y:S01]  /*4190*/  STL.64 [R1+0xa18], R36 ;  /* 0x000a182401007387 */ /* 0x000fe20000100a00 */
[----:B------:R-:W-:Y:S01]  /*41a0*/  IGMMA.64x16x32.S8.S8 R24, gdesc[UR8], RZ, !UPT, gsb0 ;  /* 0x00600000081879f1 */ /* 0x000fe2000c0410ff */
[----:B------:R-:W-:Y:S01]  /*41b0*/  UMOV UR10, UR42 ;  /* 0x0000002a000a7c82 */ /* 0x000fe20008000000 */
[----:B------:R-:W-:Y:S01]  /*41c0*/  UMOV UR11, UR43 ;  /* 0x0000002b000b7c82 */ /* 0x000fe20008000000 */
[----:B------:R-:W-:Y:S01]  /*41d0*/  STL.64 [R1+0xa10], R34 ;  /* 0x000a102201007387 */ /* 0x000fe20000100a00 */
[----:B------:R-:W-:Y:S01]  /*41e0*/  UMOV UR42, UR58 ;  /* 0x0000003a002a7c82 */ /* 0x000fe20008000000 */
[----:B------:R-:W-:-:S02]  /*41f0*/  UMOV UR43, UR59 ;  /* 0x0000003b002b7c82 */ /* 0x000fc40008000000 */
[----:B------:R0:W-:Y:S01]  /*4200*/  STL.64 [R1+0xa08], R32 ;  /* 0x000a082001007387 */ /* 0x0001e20000100a00 */
[----:B------:R-:W-:Y:S02]  /*4210*/  WARPGROUP.DEPBAR.LE gsb0, 0x0 ;  /* 0x00008000000079c5 */ /* 0x000fe40000010000 */
[----:B------:R-:W-:-:S06]  /*4220*/  WARPGROUP.ARRIVE ;  /* 0x00000000000079c5 */ /* 0x000fcc0000000000 */
[----:B------:R-:W-:Y:S01]  /*4230*/  IGMMA.64x16x32.S8.S8 R56, gdesc[UR8], RZ, !UPT, gsb0 ;  /* 0x00600000083879f1 */ /* 0x000fe2000c0410ff */
[----:B------:R-:W-:Y:S01]  /*4240*/  UMOV UR10, UR34 ;  /* 0x00000022000a7c82 */ /* 0x000fe20008000000 */
[----:B------:R-:W-:Y:S01]  /*4250*/  UMOV UR11, UR35 ;  /* 0x00000023000b7c82 */ /* 0x000fe20008000000 */
[----:B------:R-:W-:Y:S01]  /*4260*/  UMOV UR34, UR54 ;  /* 0x0000003600227c82 */ /* 0x000fe20008000000 */
[----:B------:R-:W-:Y:S01]  /*4270*/  UMOV UR35, UR55 ;  /* 0x0000003700237c82 */ /* 0x000fe20008000000 */
[----:B------:R-:W-:Y:S02]  /*4280*/  WARPGROUP.DEPBAR.LE gsb0, 0x0 ;  /* 0x00008000000079c5 */ /* 0x000fe40000010000 */
[----:B------:R-:W-:-:S06]  /*4290*/  WARPGROUP.ARRIVE ;  /* 0x00000000000079c5 */ /* 0x000fcc0000000000 */
[----:B------:R-:W-:Y:S01]  /*42a0*/  IGMMA.64x16x32.S8.S8 R88, gdesc[UR20], RZ, !UPT, gsb0 ;  /* 0x00600000145879f1 */ /* 0x000fe2000c0410ff */
[----:B------:R-:W-:Y:S01]  /*42b0*/  UMOV UR20, UR8 ;  /* 0x0000000800147c82 */ /* 0x000fe20008000000 */
[----:B------:R-:W-:Y:S01]  /*42c0*/  UMOV UR21, UR9 ;  /* 0x0000000900157c82 */ /* 0x000fe20008000000 */
        /* <DEDUP_REMOVED lines=11> */
[----:B------:R-:W-:Y:S01]  /*4380*/  UIADD3 UR58, UR60, 0x182, URZ ;  /* 0x000001823c3a7890 */ /* 0x000fe2000fffe03f */
        /* <DEDUP_REMOVED lines=9> */
[----:B------:R-:W-:Y:S01]  /*4420*/  UMOV UR59, 0x40000040 ;  /* 0x40000040003b7882 */ /* 0x000fe20000000000 */
        /* <DEDUP_REMOVED lines=11> */
[----:B------:R-:W-:Y:S02]  /*44e0*/  WARPGROUP.DEPBAR.LE gsb0, 0x0 ;  /* 0x00008000000079c5 */ /* 0x000fe40000010000 */
[----:B------:R-:W-:-:S06]  /*44f0*/  WARPGROUP.ARRIVE ;  /* 0x00000000000079c5 */ /* 0x000fcc0000000000 */
[----:B------:R-:W-:Y:S01]  /*4500*/  IGMMA.64x16x32.S8.S8 R216, gdesc[UR20], RZ, !UPT, gsb0 ;  /* 0x0060000014d879f1 */ /* 0x000fe2000c0410ff */
[----:B------:R-:W-:Y:S01]  /*4510*/  UIADD3 UR22, UR60, 0x2, URZ ;  /* 0x000000023c167890 */ /* 0x000fe2000fffe03f */
[----:B------:R-:W-:Y:S01]  /*4520*/  UMOV UR55, 0x40000040 ;  /* 0x4000004000377882 */ /* 0x000fe20000000000 */
[----:B------:R-:W-:Y:S01]  /*4530*/  UIADD3 UR50, UR60, 0x282, URZ ;  /* 0x000002823c327890 */ /* 0x000fe2000fffe03f */
[----:B------:R-:W-:Y:S01]  /*4540*/  UMOV UR51, 0x40000040 ;  /* 0x4000004000337882 */ /* 0x000fe20000000000 */
[----:B------:R-:W-:-:S03]  /*4550*/  UMOV UR20, UR4 ;  /* 0x0000000400147c82 */ /* 0x000fc60008000000 */
[----:B------:R-:W-:Y:S01]  /*4560*/  UMOV UR6, UR22 ;  /* 0x0000001600067c82 */ /* 0x000fe20008000000 */
[----:B------:R-:W-:Y:S01]  /*4570*/  UMOV UR21, UR5 ;  /* 0x0000000500157c82 */ /* 0x000fe20008000000 */
[----:B------:R-:W-:Y:S02]  /*4580*/  WARPGROUP.DEPBAR.LE gsb0, 0x0 ;  /* 0x00008000000079c5 */ /* 0x000fe40000010000 */
[----:B------:R-:W-:-:S06]  /*4590*/  WARPGROUP.ARRIVE ;  /* 0x00000000000079c5 */ /* 0x000fcc0000000000 */
[----:B------:R-:W-:Y:S01]  /*45a0*/  IGMMA.64x16x32.S8.S8 R16, gdesc[UR28], RZ, !UPT, gsb0 ;  /* 0x006000001c1079f1 */ /* 0x000fe2000c0410ff */
[----:B------:R-:W-:Y:S01]  /*45b0*/  UIADD3 UR22, UR60, 0x302, URZ ;  /* 0x000003023c167890 */ /* 0x000fe2000fffe03f */
[----:B------:R-:W-:Y:S01]  /*45c0*/  UMOV UR23, 0x40000040 ;  /* 0x4000004000177882 */ /* 0x000fe20000000000 */
[----:B------:R-:W-:Y:S01]  /*45d0*/  UMOV UR28, UR4 ;  /* 0x00000004001c7c82 */ /* 0x000fe20008000000 */
[----:B------:R-:W-:Y:S01]  /*45e0*/  UMOV UR29, UR5 ;  /* 0x00000005001d7c82 */ /* 0x000fe20008000000 */
[----:B------:R-:W-:Y:S02]  /*45f0*/  WARPGROUP.DEPBAR.LE gsb0, 0x0 ;  /* 0x00008000000079c5 */ /* 0x000fe40000010000 */
[----:B0-----:R-:W-:-:S06]  /*4600*/  WARPGROUP.ARRIVE ;  /* 0x00000000000079c5 */ /* 0x001fcc0000000000 */
[----:B------:R-:W-:Y:S01]  /*4610*/  IGMMA.64x16x32.S8.S8 R32, gdesc[UR36], RZ, !UPT, gsb0 ;  /* 0x00600000242079f1 */ /* 0x000fe2000c0410ff */
[----:B------:R-:W-:Y:S01]  /*4620*/  UIADD3 UR30, UR60, 0x402, URZ ;  /* 0x000004023c1e7890 */ /* 0x000fe2000fffe03f */
[----:B------:R-:W-:Y:S01]  /*4630*/  UMOV UR31, 0x40000040 ;  /* 0x40000040001f7882 */ /* 0x000fe20000000000 */
[----:B------:R-:W-:Y:S01]  /*4640*/  UMOV UR36, UR4 ;  /* 0x0000000400247c82 */ /* 0x000fe20008000000 */
[----:B------:R-:W-:Y:S01]  /*4650*/  UMOV UR37, UR5 ;  /* 0x0000000500257c82 */ /* 0x000fe20008000000 */
[----:B------:R-:W-:Y:S02]  /*4660*/  WARPGROUP.DEPBAR.LE gsb0, 0x0 ;  /* 0x00008000000079c5 */ /* 0x000fe40000010000 */
[----:B------:R-:W-:Y:S04]  /*4670*/  STL.64 [R1+0xc0], R32 ;  /* 0x0000c02001007387 */ /* 0x000fe80000100a00 */
[----:B------:R-:W-:Y:S04]  /*4680*/  STL.64 [R1+0xc8], R34 ;  /* 0x0000c82201007387 */ /* 0x000fe80000100a00 */
[----:B------:R-:W-:Y:S04]  /*4690*/  STL.64 [R1+0xd0], R36 ;  /* 0x0000d02401007387 */ /* 0x000fe80000100a00 */
[----:B------:R0:W-:Y:S04]  /*46a0*/  STL.64 [R1+0xd8], R38 ;  /* 0x0000d82601007387 */ /* 0x0001e80000100a00 */
[----:B------:R-:W2:Y:S04]  /*46b0*/  LDL.LU R48, [R1+0x138] ;  /* 0x0001380001307983 */ /* 0x000ea80000300800 */
[----:B------:R-:W3:Y:S01]  /*46c0*/  LDL.LU R49, [R1+0x13c] ;  /* 0x00013c0001317983 */ /* 0x000ee20000300800 */
[----:B0-----:R-:W-:-:S03]  /*46d0*/  WARPGROUP.ARRIVE ;  /* 0x00000000000079c5 */ /* 0x001fc60000000000 */
[----:B------:R-:W4:Y:S04]  /*46e0*/  LDL.LU R50, [R1+0x220] ;  /* 0x0002200001327983 */ /* 0x000f280000300800 */
[----:B------:R-:W4:Y:S01]  /*46f0*/  LDL.LU R51, [R1+0x224] ;  /* 0x0002240001337983 */ /* 0x000f220000300800 */
[----:B------:R-:W-:Y:S01]  /*4700*/  IGMMA.64x16x32.S8.S8 R32, gdesc[UR24], RZ, !UPT, gsb0 ;  /* 0x00600000182079f1 */ /* 0x000fe2000c0410ff */
[----:B------:R-:W-:Y:S01]  /*4710*/  UMOV UR24, UR4 ;  /* 0x0000000400187c82 */ /* 0x000fe20008000000 */
[----:B------:R-:W-:Y:S01]  /*4720*/  UMOV UR25, UR5 ;  /* 0x0000000500197c82 */ /* 0x000fe20008000000 */
[----:B------:R-:W4:Y:S04]  /*4730*/  LDL.LU R52, [R1+0x228] ;  /* 0x0002280001347983 */ /* 0x000f280000300800 */
[----:B------:R-:W4:Y:S04]  /*4740*/  LDL.LU R53, [R1+0x22c] ;  /* 0x00022c0001357983 */ /* 0x000f280000300800 */
[----:B------:R-:W4:Y:S04]  /*4750*/  LDL.LU R54, [R1+0x230] ;  /* 0x0002300001367983 */ /* 0x000f280000300800 */
[----:B------:R-:W4:Y:S01]  /*4760*/  LDL.LU R55, [R1+0x234] ;  /* 0x0002340001377983 */ /* 0x000f220000300800 */
        /* <DEDUP_REMOVED lines=11> */
[----:B------:R-:W-:Y:S01]  /*4820*/  UIADD3 UR26, UR60, 0x382, URZ ;  /* 0x000003823c1a7890 */ /* 0x000fe2000fffe03f */
[----:B------:R-:W-:Y:S01]  /*4830*/  UMOV UR27, 0x40000040 ;  /* 0x40000040001b7882 */ /* 0x000fe20000000000 */
        /* <DEDUP_REMOVED lines=13> */
[----:B------:R-:W-:Y:S01]  /*4910*/  UIADD3 UR34, UR60, 0x482, URZ ;  /* 0x000004823c227890 */ /* 0x000fe2000fffe03f */
[----:B------:R-:W-:Y:S01]  /*4920*/  UMOV UR35, 0x40000040 ;  /* 0x4000004000237882 */ /* 0x000fe20000000000 */
[----:B------:R-:W-:Y:S01]  /*4930*/  UIADD3 UR38, UR60, 0x502, URZ ;  /* 0x000005023c267890 */ /* 0x000fe2000fffe03f */
[----:B------:R-:W-:Y:S01]  /*4940*/  UMOV UR39, 0x40000040 ;  /* 0x4000004000277882 */ /* 0x000fe20000000000 */
[----:B------:R-:W-:Y:S01]  /*4950*/  UMOV UR40, UR4 ;  /* 0x0000000400287c82 */ /* 0x000fe20008000000 */
[----:B------:R-:W-:Y:S01]  /*4960*/  UMOV UR41, UR5 ;  /* 0x0000000500297c82 */ /* 0x000fe20008000000 */
[----:B------:R-:W-:Y:S02]  /*4970*/  WARPGROUP.DEPBAR.LE gsb0, 0x0 ;  /* 0x00008000000079c5 */ /* 0x000fe40000010000 */
[----:B------:R-:W-:Y:S02]  /*4980*/  IMAD.MOV.U32 R194, RZ, RZ, R32 ;  /* 0x000000ffffc27224 */ /* 0x000fe400078e0020 */
[----:B------:R-:W-:-:S02]  /*4990*/  IMAD.MOV.U32 R195, RZ, RZ, R33 ;  /* 0x000000ffffc37224 */ /* 0x000fc400078e0021 */
[----:B------:R-:W-:Y:S02]  /*49a0*/  IMAD.MOV.U32 R196, RZ, RZ, R34 ;  /* 0x000000ffffc47224 */ /* 0x000fe400078e0022 */
[----:B------:R-:W-:Y:S02]  /*49b0*/  IMAD.MOV.U32 R197, RZ, RZ, R35 ;  /* 0x000000ffffc57224 */ /* 0x000fe400078e0023 */
[----:B------:R-:W-:Y:S02]  /*49c0*/  IMAD.MOV.U32 R224, RZ, RZ, R36 ;  /* 0x000000ffffe07224 */ /* 0x000fe400078e0024 */
[----:B------:R-:W-:Y:S02]  /*49d0*/  IMAD.MOV.U32 R225, RZ, RZ, R37 ;  /* 0x000000ffffe17224 */ /* 0x000fe400078e0025 */
[----:B------:R-:W-:Y:S02]  /*49e0*/  IMAD.MOV.U32 R226, RZ, RZ, R38 ;  /* 0x000000ffffe27224 */ /* 0x000fe400078e0026 */
[----:B------:R-:W-:-:S02]  /*49f0*/  IMAD.MOV.U32 R227, RZ, RZ, R39 ;  /* 0x000000ffffe37224 */ /* 0x000fc400078e0027 */
[----:B------:R-:W-:-:S06]  /*4a00*/  WARPGROUP.ARRIVE ;  /* 0x00000000000079c5 */ /* 0x000fcc0000000000 */
[----:B------:R-:W-:Y:S01]  /*4a10*/  IGMMA.64x16x32.S8.S8 R32, gdesc[UR8], RZ, !UPT, gsb0 ;  /* 0x00600000082079f1 */ /* 0x000fe2000c0410ff */
[----:B------:R-:W-:Y:S02]  /*4a20*/  UIADD3 UR9, UR60, 0x82, URZ ;  /* 0x000000823c097890 */ /* 0x000fe4000fffe03f */
[----:B------:R-:W-:Y:S01]  /*4a30*/  UIADD3 UR8, UR60, 0x102, URZ ;  /* 0x000001023c087890 */ /* 0x000fe2000fffe03f */
        /* <DEDUP_REMOVED lines=21> */
[----:B------:R-:W-:Y:S03]  /*4b90*/  IGMMA.64x16x32.S8.S8 R32, gdesc[UR16], RZ, !UPT, gsb0 ;  /* 0x00600000102079f1 */ /* 0x000fe6000c0410ff */
[----:B------:R-:W-:Y:S02]  /*4ba0*/  WARPGROUP.DEPBAR.LE gsb0, 0x0 ;  /* 0x00008000000079c5 */ /* 0x000fe40000010000 */
[----:B------:R-:W-:Y:S01]  /*4bb0*/  WARPGROUP.ARRIVE ;  /* 0x00000000000079c5 */ /* 0x000fe20000000000 */
[----:B------:R-:W-:Y:S01]  /*4bc0*/  UMOV UR16, UR4 ;  /* 0x0000000400107c82 */ /* 0x000fe20008000000 */
[----:B------:R-:W-:Y:S01]  /*4bd0*/  UMOV UR17, UR5 ;  /* 0x0000000500117c82 */ /* 0x000fe20008000000 */
[----:B------:R-:W-:Y:S01]  /*4be0*/  UMOV UR18, UR9 ;  /* 0x0000000900127c82 */ /* 0x000fe20008000000 */
[----:B------:R-:W-:Y:S01]  /*4bf0*/  UMOV UR19, 0x40000040 ;  /* 0x4000004000137882 */ /* 0x000fe20000000000 */
[----:B------:R-:W-:Y:S01]  /*4c00*/  UMOV UR12, UR4 ;  /* 0x00000004000c7c82 */ /* 0x000fe20008000000 */
[----:B------:R-:W-:Y:S01]  /*4c10*/  IGMMA.64x16x32.S8.S8 R104, gdesc[UR4], R104, gsb0 ;  /* 0x00600000046879f1 */ /* 0x000fe20008041068 */
[----:B------:R-:W-:Y:S01]  /*4c20*/  UMOV UR13, UR5 ;  /* 0x00000005000d7c82 */ /* 0x000fe20008000000 */
[----:B------:R-:W-:Y:S01]  /*4c30*/  UMOV UR14, UR8 ;  /* 0x00000008000e7c82 */ /* 0x000fe20008000000 */
[----:B------:R-:W-:Y:S01]  /*4c40*/  UMOV UR15, 0x40000040 ;  /* 0x40000040000f7882 */ /* 0x000fe20000000000 */
[----:B------:R-:W-:-:S02]  /*4c50*/  IMAD.MOV.U32 R64, RZ, RZ, R32 ;  /* 0x000000ffff407224 */ /* 0x000fc400078e0020 */
[----:B------:R-:W-:Y:S02]  /*4c60*/  IMAD.MOV.U32 R65, RZ, RZ, R33 ;  /* 0x000000ffff417224 */ /* 0x000fe400078e0021 */
[----:B------:R-:W-:Y:S02]  /*4c70*/  IMAD.MOV.U32 R66, RZ, RZ, R34 ;  /* 0x000000ffff427224 */ /* 0x000fe400078e0022 */
[----:B------:R-:W-:Y:S02]  /*4c80*/  IMAD.MOV.U32 R67, RZ, RZ, R35 ;  /* 0x000000ffff437224 */ /* 0x000fe400078e0023 */
[----:B------:R-:W-:Y:S02]  /*4c90*/  IMAD.MOV.U32 R68, RZ, RZ, R36 ;  /* 0x000000ffff447224 */ /* 0x000fe400078e0024 */
[----:B------:R-:W-:Y:S02]  /*4ca0*/  IMAD.MOV.U32 R69, RZ, RZ, R37 ;  /* 0x000000ffff457224 */ /* 0x000fe400078e0025 */
[----:B------:R-:W-:-:S02]  /*4cb0*/  IMAD.MOV.U32 R70, RZ, RZ, R38 ;  /* 0x000000ffff467224 */ /* 0x000fc400078e0026 */
[----:B------:R-:W-:Y:S01]  /*4cc0*/  IMAD.MOV.U32 R71, RZ, RZ, R39 ;  /* 0x000000ffff477224 */ /* 0x000fe200078e0027 */
[----:B------:R-:W-:Y:S02]  /*4cd0*/  WARPGROUP.DEPBAR.LE gsb0, 0x0 ;  /* 0x00008000000079c5 */ /* 0x000fe40000010000 */
[----:B------:R0:W-:Y:S04]  /*4ce0*/  STL.64 [R1+0x420], R104 ;  /* 0x0004206801007387 */ /* 0x0001e80000100a00 */
[----:B------:R1:W-:Y:S04]  /*4cf0*/  STL.64 [R1+0x428], R106 ;  /* 0x0004286a01007387 */ /* 0x0003e80000100a00 */
[----:B------:R1:W-:Y:S04]  /*4d00*/  STL.64 [R1+0x430], R108 ;  /* 0x0004306c01007387 */ /* 0x0003e80000100a00 */
[----:B------:R1:W-:Y:S01]  /*4d10*/  STL.64 [R1+0x438], R110 ;  /* 0x0004386e01007387 */ /* 0x0003e20000100a00 */
[----:B0-----:R-:W-:-:S02]  /*4d20*/  IMAD.MOV.U32 R104, RZ, RZ, R78 ;  /* 0x000000ffff687224 */ /* 0x001fc400078e004e */
[----:B------:R-:W-:Y:S02]  /*4d30*/  IMAD.MOV.U32 R105, RZ, RZ, R79 ;  /* 0x000000ffff697224 */ /* 0x000fe400078e004f */
[----:B-1----:R-:W-:Y:S02]  /*4d40*/  IMAD.MOV.U32 R106, RZ, RZ, R80 ;  /* 0x000000ffff6a7224 */ /* 0x002fe400078e0050 */
[----:B------:R-:W-:Y:S02]  /*4d50*/  IMAD.MOV.U32 R107, RZ, RZ, R81 ;  /* 0x000000ffff6b7224 */ /* 0x000fe400078e0051 */
[----:B------:R-:W-:Y:S02]  /*4d60*/  IMAD.MOV.U32 R108, RZ, RZ, R82 ;  /* 0x000000ffff6c7224 */ /* 0x000fe400078e0052 */
[----:B------:R-:W-:Y:S02]  /*4d70*/  IMAD.MOV.U32 R109, RZ, RZ, R83 ;  /* 0x000000ffff6d7224 */ /* 0x000fe400078e0053 */
[----:B------:R-:W-:-:S02]  /*4d80*/  IMAD.MOV.U32 R110, RZ, RZ, R40 ;  /* 0x000000ffff6e7224 */ /* 0x000fc400078e0028 */
[----:B------:R-:W-:-:S06]  /*4d90*/  IMAD.MOV.U32 R111, RZ, RZ, R41 ;  /* 0x000000ffff6f7224 */ /* 0x000fcc00078e0029 */
[----:B------:R-:W-:-:S06]  /*4da0*/  WARPGROUP.ARRIVE ;  /* 0x00000000000079c5 */ /* 0x000fcc0000000000 */
[----:B------:R-:W-:Y:S01]  /*4db0*/  IGMMA.64x16x32.S8.S8 R104, gdesc[UR16], R104, gsb0 ;  /* 0x00600000106879f1 */ /* 0x000fe20008041068 */
[----:B------:R-:W-:Y:S02]  /*4dc0*/  IMAD.MOV.U32 R40, RZ, RZ, R42 ;  /* 0x000000ffff287224 */ /* 0x000fe400078e002a */
[----:B------:R-:W-:Y:S02]  /*4dd0*/  IMAD.MOV.U32 R41, RZ, RZ, R43 ;  /* 0x000000ffff297224 */ /* 0x000fe400078e002b */
[----:B------:R-:W-:Y:S02]  /*4de0*/  IMAD.MOV.U32 R42, RZ, RZ, R44 ;  /* 0x000000ffff2a7224 */ /* 0x000fe400078e002c */
[----:B------:R-:W-:Y:S02]  /*4df0*/  IMAD.MOV.U32 R43, RZ, RZ, R45 ;  /* 0x000000ffff2b7224 */ /* 0x000fe400078e002d */
[----:B------:R-:W-:Y:S02]  /*4e00*/  IMAD.MOV.U32 R44, RZ, RZ, R46 ;  /* 0x000000ffff2c7224 */ /* 0x000fe400078e002e */
[----:B------:R-:W-:-:S02]  /*4e10*/  IMAD.MOV.U32 R45, RZ, RZ, R47 ;  /* 0x000000ffff2d7224 */ /* 0x000fc400078e002f */
[----:B--2---:R-:W-:Y:S02]  /*4e20*/  IMAD.MOV.U32 R46, RZ, RZ, R48 ;  /* 0x000000ffff2e7224 */ /* 0x004fe400078e0030 */
[----:B---3--:R-:W-:Y:S01]  /*4e30*/  IMAD.MOV.U32 R47, RZ, RZ, R49 ;  /* 0x000000ffff2f7224 */ /* 0x008fe200078e0031 */
[----:B------:R-:W2:Y:S01]  /*4e40*/  LDL.LU R48, [R1+0x238] ;  /* 0x0002380001307983 */ /* 0x000ea20000300800 */
[----:B----4-:R-:W-:Y:S02]  /*4e50*/  IMAD.MOV.U32 R78, RZ, RZ, R50 ;  /* 0x000000ffff4e7224 */ /* 0x010fe400078e0032 */
[----:B------:R-:W-:Y:S01]  /*4e60*/  IMAD.MOV.U32 R79, RZ, RZ, R51 ;  /* 0x000000ffff4f7224 */ /* 0x000fe200078e0033 */
[----:B------:R-:W3:Y:S01]  /*4e70*/  LDL.LU R49, [R1+0x23c] ;  /* 0x00023c0001317983 */ /* 0x000ee20000300800 */
[----:B------:R-:W-:-:S03]  /*4e80*/  IMAD.MOV.U32 R80, RZ, RZ, R52 ;  /* 0x000000ffff507224 */ /* 0x000fc600078e0034 */
[----:B------:R-:W4:Y:S01]  /*4e90*/  LDL.LU R50, [R1+0x320] ;  /* 0x0003200001327983 */ /* 0x000f220000300800 */
[----:B------:R-:W-:-:S03]  /*4ea0*/  IMAD.MOV.U32 R81, RZ, RZ, R53 ;  /* 0x000000ffff517224 */ /* 0x000fc600078e0035 */
[----:B------:R-:W4:Y:S01]  /*4eb0*/  LDL.LU R51, [R1+0x324] ;  /* 0x0003240001337983 */ /* 0x000f220000300800 */
[----:B------:R-:W-:-:S03]  /*4ec0*/  IMAD.MOV.U32 R82, RZ, RZ, R54 ;  /* 0x000000ffff527224 */ /* 0x000fc600078e0036 */
[----:B------:R-:W4:Y:S01]  /*4ed0*/  LDL.LU R52, [R1+0x328] ;  /* 0x0003280001347983 */ /* 0x000f220000300800 */
[----:B------:R-:W-:-:S03]  /*4ee0*/  IMAD.MOV.U32 R83, RZ, RZ, R55 ;  /* 0x000000ffff537224 */ /* 0x000fc600078e0037 */
[----:B------:R-:W4:Y:S04]  /*4ef0*/  LDL.LU R53, [R1+0x32c] ;  /* 0x00032c0001357983 */ /* 0x000f280000300800 */
[----:B------:R-:W4:Y:S04]  /*4f00*/  LDL.LU R54, [R1+0x330] ;  /* 0x0003300001367983 */ /* 0x000f280000300800 */
[----:B------:R-:W4:Y:S01]  /*4f10*/  LDL.LU R55, [R1+0x334] ;  /* 0x0003340001377983 */ /* 0x000f220000300800 */
[----:B------:R-:W-:-:S03]  /*4f20*/  WARPGROUP.DEPBAR.LE gsb0, 0x0 ;  /* 0x00008000000079c5 */ /* 0x000fc60000010000 */
[----:B------:R0:W-:Y:S04]  /*4f30*/  STL.64 [R1+0x3a0], R104 ;  /* 0x0003a06801007387 */ /* 0x0001e80000100a00 */
[----:B------:R1:W-:Y:S04]  /*4f40*/  STL.64 [R1+0x3a8], R106 ;  /* 0x0003a86a01007387 */ /* 0x0003e80000100a00 */
[----:B------:R1:W-:Y:S04]  /*4f50*/  STL.64 [R1+0x3b0], R108 ;  /* 0x0003b06c01007387 */ /* 0x0003e80000100a00 */
[----:B------:R2:W-:Y:S04]  /*4f60*/  STL.64 [R1+0x3b8], R110 ;  /* 0x0003b86e01007387 */ /* 0x0005e80000100a00 */
[----:B------:R-:W4:Y:S04]  /*4f70*/  LDL.LU R178, [R1+0x338] ;  /* 0x0003380001b27983 */ /* 0x000f280000300800 */
        /* <DEDUP_REMOVED lines=8> */
[----:B------:R-:W4:Y:S01]  /*5000*/  LDL.LU R143, [R1+0x2bc] ;  /* 0x0002bc00018f7983 */ /* 0x000f220000300800 */
[----:B0-----:R-:W-:-:S03]  /*5010*/  IMAD.MOV.U32 R104, RZ, RZ, R78 ;  /* 0x000000ffff687224 */ /* 0x001fc600078e004e */
[----:B------:R-:W4:Y:S01]  /*5020*/  LDL.LU R76, [R1+0x1a0] ;  /* 0x0001a000014c7983 */ /* 0x000f220000300800 */
[----:B------:R-:W-:-:S03]  /*5030*/  IMAD.MOV.U32 R105, RZ, RZ, R79 ;  /* 0x000000ffff697224 */ /* 0x000fc600078e004f */
[----:B------:R-:W4:Y:S01]  /*5040*/  LDL.LU R77, [R1+0x1a4] ;  /* 0x0001a400014d7983 */ /* 0x000f220000300800 */
[----:B-1----:R-:W-:-:S03]  /*5050*/  IMAD.MOV.U32 R106, RZ, RZ, R80 ;  /* 0x000000ffff6a7224 */ /* 0x002fc600078e0050 */
        /* <DEDUP_REMOVED lines=9> */
[----:B--2---:R-:W-:-:S03]  /*50f0*/  IMAD.MOV.U32 R110, RZ, RZ, R48 ;  /* 0x000000ffff6e7224 */ /* 0x004fc600078e0030 */
[----:B------:R-:W2:Y:S01]  /*5100*/  LDL.LU R48, [R1+0xa0] ;  /* 0x0000a00001307983 */ /* 0x000ea20000300800 */
[----:B---3--:R-:W-:-:S03]  /*5110*/  IMAD.MOV.U32 R111, RZ, RZ, R49 ;  /* 0x000000ffff6f7224 */ /* 0x008fc600078e0031 */
[----:B------:R-:W2:Y:S01]  /*5120*/  LDL.LU R49, [R1+0xa4] ;  /* 0x0000a40001317983 */ /* 0x000ea20000300800 */
[----:B----4-:R-:W-:-:S03]  /*5130*/  IMAD.MOV.U32 R172, RZ, RZ, R50 ;  /* 0x000000ffffac7224 */ /* 0x010fc600078e0032 */
[----:B------:R-:W2:Y:S01]  /*5140*/  LDL.LU R50, [R1+0xa8] ;  /* 0x0000a80001327983 */ /* 0x000ea20000300800 */
[----:B------:R-:W-:-:S03]  /*5150*/  IMAD.MOV.U32 R173, RZ, RZ, R51 ;  /* 0x000000ffffad7224 */ /* 0x000fc600078e0033 */
        /* <DEDUP_REMOVED lines=8> */
[----:B------:R-:W2:Y:S03]  /*51e0*/  LDL.LU R55, [R1+0xbc] ;  /* 0x0000bc0001377983 */ /* 0x000ea60000300800 */
[----:B------:R-:W-:-:S06]  /*51f0*/  WARPGROUP.ARRIVE ;  /* 0x00000000000079c5 */ /* 0x000fcc0000000000 */
[----:B------:R-:W-:Y:S03]  /*5200*/  IGMMA.64x16x32.S8.S8 R172, gdesc[UR12], R172, gsb0 ;  /* 0x006000000cac79f1 */ /* 0x000fe600080410ac */
[----:B------:R-:W-:Y:S02]  /*5210*/  WARPGROUP.DEPBAR.LE gsb0, 0x0 ;  /* 0x00008000000079c5 */ /* 0x000fe40000010000 */
        /* <DEDUP_REMOVED lines=12> */
[----:B--2---:R-:W-:-:S06]  /*52e0*/  WARPGROUP.ARRIVE ;  /* 0x00000000000079c5 */ /* 0x004fcc0000000000 */
[----:B------:R-:W-:Y:S01]  /*52f0*/  IGMMA.64x16x32.S8.S8 R48, gdesc[UR24], R48, gsb0 ;  /* 0x00600000183079f1 */ /* 0x000fe20008041030 */
[----:B------:R-:W-:Y:S02]  /*5300*/  IMAD.MOV.U32 R32, RZ, RZ, R168 ;  /* 0x000000ffff207224 */ /* 0x000fe400078e00a8 */
[----:B------:R-:W2:Y:S01]  /*5310*/  LDL.LU R168, [R1+0xb84] ;  /* 0x000b840001a87983 */ /* 0x000ea20000300800 */
[----:B------:R-:W-:Y:S02]  /*5320*/  IMAD.MOV.U32 R33, RZ, RZ, R169 ;  /* 0x000000ffff217224 */ /* 0x000fe400078e00a9 */
[----:B------:R-:W-:Y:S01]  /*5330*/  IMAD.MOV.U32 R34, RZ, RZ, R170 ;  /* 0x000000ffff227224 */ /* 0x000fe200078e00aa */
[----:B------:R-:W2:Y:S01]  /*5340*/  LDL.LU R169, [R1+0xb80] ;  /* 0x000b800001a97983 */ /* 0x000ea20000300800 */
[----:B------:R-:W-:Y:S02]  /*5350*/  IMAD.MOV.U32 R35, RZ, RZ, R171 ;  /* 0x000000ffff237224 */ /* 0x000fe400078e00ab */
[----:B------:R-:W-:Y:S01]  /*5360*/  IMAD.MOV.U32 R36, RZ, RZ, R72 ;  /* 0x000000ffff247224 */ /* 0x000fe200078e0048 */
[----:B------:R-:W2:Y:S01]  /*5370*/  LDL.LU R170, [R1+0xb7c] ;  /* 0x000b7c0001aa7983 */ /* 0x000ea20000300800 */
[----:B------:R-:W-:-:S03]  /*5380*/  IMAD.MOV.U32 R37, RZ, RZ, R73 ;  /* 0x000000ffff257224 */ /* 0x000fc600078e0049 */
[----:B------:R-:W2:Y:S01]  /*5390*/  LDL.LU R171, [R1+0xb78] ;  /* 0x000b780001ab7983 */ /* 0x000ea20000300800 */
[----:B------:R-:W-:-:S03]  /*53a0*/  IMAD.MOV.U32 R38, RZ, RZ, R74 ;  /* 0x000000ffff267224 */ /* 0x000fc600078e004a */
[----:B------:R-:W3:Y:S01]  /*53b0*/  LDL.LU R72, [R1+0xb74] ;  /* 0x000b740001487983 */ /* 0x000ee20000300800 */
[----:B------:R-:W-:-:S03]  /*53c0*/  IMAD.MOV.U32 R39, RZ, RZ, R75 ;  /* 0x000000ffff277224 */ /* 0x000fc600078e004b */
[----:B------:R-:W3:Y:S04]  /*53d0*/  LDL.LU R73, [R1+0xb70] ;  /* 0x000b700001497983 */ /* 0x000ee80000300800 */
[----:B------:R-:W3:Y:S04]  /*53e0*/  LDL.LU R74, [R1+0xb6c] ;  /* 0x000b6c00014a7983 */ /* 0x000ee80000300800 */
[----:B------:R-:W3:Y:S04]  /*53f0*/  LDL.LU R75, [R1+0xb68] ;  /* 0x000b6800014b7983 */ /* 0x000ee80000300800 */
[----:B------:R-:W-:Y:S04]  /*5400*/  STL.64 [R1+0x320], R172 ;  /* 0x000320ac01007387 */ /* 0x000fe80000100a00 */
[----:B------:R-:W-:Y:S01]  /*5410*/  STL.64 [R1+0x328], R174 ;  /* 0x000328ae01007387 */ /* 0x000fe20000100a00 */
[----:B------:R-:W-:-:S02]  /*5420*/  WARPGROUP.DEPBAR.LE gsb0, 0x0 ;  /* 0x00008000000079c5 */ /* 0x000fc40000010000 */
[----:B------:R-:W-:-:S06]  /*5430*/  WARPGROUP.ARRIVE ;  /* 0x00000000000079c5 */ /* 0x000fcc0000000000 */
[----:B------:R-:W-:Y:S01]  /*5440*/  IGMMA.64x16x32.S8.S8 R208, gdesc[UR28], R208, gsb0 ;  /* 0x006000001cd079f1 */ /* 0x000fe200080410d0 */
[----:B------:R-:W-:Y:S04]  /*5450*/  STL.64 [R1+0x330], R176 ;  /* 0x000330b001007387 */ /* 0x000fe80000100a00 */
[----:B------:R0:W-:Y:S04]  /*5460*/  STL.64 [R1+0x338], R178 ;  /* 0x000338b201007387 */ /* 0x0001e80000100a00 */
[----:B0-----:R-:W4:Y:S04]  /*5470*/  LDL.LU.64 R178, [R1+0xb60] ;  /* 0x000b600001b27983 */ /* 0x001f280000300a00 */
[----:B------:R-:W4:Y:S04]  /*5480*/  LDL.LU.64 R176, [R1+0xb58] ;  /* 0x000b580001b07983 */ /* 0x000f280000300a00 */
[----:B------:R-:W2:Y:S04]  /*5490*/  LDL.LU.64 R174, [R1+0xb50] ;  /* 0x000b500001ae7983 */ /* 0x000ea80000300a00 */
[----:B------:R-:W2:Y:S04]  /*54a0*/  LDL.LU.64 R172, [R1+0xb48] ;  /* 0x000b480001ac7983 */ /* 0x000ea80000300a00 */
[----:B------:R-:W-:Y:S04]  /*54b0*/  STL.64 [R1+0x2a0], R136 ;  /* 0x0002a08801007387 */ /* 0x000fe80000100a00 */
[----:B------:R-:W-:Y:S04]  /*54c0*/  STL.64 [R1+0x2a8], R138 ;  /* 0x0002a88a01007387 */ /* 0x000fe80000100a00 */
[----:B------:R-:W-:Y:S04]  /*54d0*/  STL.64 [R1+0x2b0], R140 ;  /* 0x0002b08c01007387 */ /* 0x000fe80000100a00 */
[----:B------:R0:W-:Y:S04]  /*54e0*/  STL.64 [R1+0x2b8], R142 ;  /* 0x0002b88e01007387 */ /* 0x0001e80000100a00 */
[----:B0-----:R-:W2:Y:S04]  /*54f0*/  LDL.LU.64 R142, [R1+0xb40] ;  /* 0x000b4000018e7983 */ /* 0x001ea80000300a00 */
[----:B------:R-:W2:Y:S04]  /*5500*/  LDL.LU.64 R140, [R1+0xb38] ;  /* 0x000b3800018c7983 */ /* 0x000ea80000300a00 */
        /* <DEDUP_REMOVED lines=14> */
[----:B0-----:R-:W3:Y:S04]  /*55f0*/  LDL.LU.64 R82, [R1+0xb00] ;  /* 0x000b000001527983 */ /* 0x001ee80000300a00 */
[----:B------:R-:W3:Y:S04]  /*5600*/  LDL.LU.64 R80, [R1+0xaf8] ;  /* 0x000af80001507983 */ /* 0x000ee80000300a00 */
        /* <DEDUP_REMOVED lines=13> */
[----:B------:R0:W-:Y:S01]  /*56e0*/  STL.64 [R1+0xb8], R54 ;  /* 0x0000b83601007387 */ /* 0x0001e20000100a00 */
[----:B------:R-:W-:-:S03]  /*56f0*/  WARPGROUP.DEPBAR.LE gsb0, 0x0 ;  /* 0x00008000000079c5 */ /* 0x000fc60000010000 */
        /* <DEDUP_REMOVED lines=8> */
[----:B0-----:R-:W4:Y:S04]  /*5780*/  LDL.LU.64 R214, [R1+0xaa0] ;  /* 0x000aa00001d67983 */ /* 0x001f280000300a00 */
[----:B------:R-:W4:Y:S04]  /*5790*/  LDL.LU.64 R212, [R1+0xa98] ;  /* 0x000a980001d47983 */ /* 0x000f280000300a00 */
[----:B------:R-:W4:Y:S04]  /*57a0*/  LDL.LU.64 R210, [R1+0xa90] ;  /* 0x000a900001d27983 */ /* 0x000f280000300a00 */
[----:B------:R-:W4:Y:S02]  /*57b0*/  LDL.LU.64 R208, [R1+0xa88] ;  /* 0x000a880001d07983 */ /* 0x000f240000300a00 */
[----:B----4-:R-:W-:-:S06]  /*57c0*/  WARPGROUP.ARRIVE ;  /* 0x00000000000079c5 */ /* 0x010fcc0000000000 */
[----:B------:R-:W-:Y:S03]  /*57d0*/  IGMMA.64x16x32.S8.S8 R208, gdesc[UR32], R208, gsb0 ;  /* 0x0060000020d079f1 */ /* 0x000fe600080410d0 */
[----:B------:R-:W-:Y:S02]  /*57e0*/  WARPGROUP.DEPBAR.LE gsb0, 0x0 ;  /* 0x00008000000079c5 */ /* 0x000fe40000010000 */
[----:B------:R-:W-:Y:S04]  /*57f0*/  STL.64 [R1+0x8c0], R214 ;  /* 0x0008c0d601007387 */ /* 0x000fe80000100a00 */
[----:B------:R-:W-:Y:S04]  /*5800*/  STL.64 [R1+0x8b8], R212 ;  /* 0x0008b8d401007387 */ /* 0x000fe80000100a00 */
[----:B------:R0:W-:Y:S04]  /*5810*/  STL.64 [R1+0x8b0], R210 ;  /* 0x0008b0d201007387 */ /* 0x0001e80000100a00 */
[----:B------:R1:W-:Y:S01]  /*5820*/  STL.64 [R1+0x8a8], R208 ;  /* 0x0008a8d001007387 */ /* 0x0003e20000100a00 */
[----:B0-----:R-:W-:-:S02]  /*5830*/  IMAD.MOV.U32 R210, RZ, RZ, R182 ;  /* 0x000000ffffd27224 */ /* 0x001fc400078e00b6 */
[----:B-1----:R-:W-:Y:S02]  /*5840*/  IMAD.MOV.U32 R208, RZ, RZ, R180 ;  /* 0x000000ffffd07224 */ /* 0x002fe400078e00b4 */
[----:B------:R-:W4:Y:S01]  /*5850*/  LDL.LU R180, [R1+0xa84] ;  /* 0x000a840001b47983 */ /* 0x000f220000300800 */
[----:B------:R-:W-:Y:S02]  /*5860*/  IMAD.MOV.U32 R209, RZ, RZ, R181 ;  /* 0x000000ffffd17224 */ /* 0x000fe400078e00b5 */
[----:B------:R-:W-:Y:S01]  /*5870*/  IMAD.MOV.U32 R211, RZ, RZ, R183 ;  /* 0x000000ffffd37224 */ /* 0x000fe200078e00b7 */
[----:B------:R-:W4:Y:S04]  /*5880*/  LDL.LU R181, [R1+0xa80] ;  /* 0x000a800001b57983 */ /* 0x000f280000300800 */
[----:B------:R-:W4:Y:S04]  /*5890*/  LDL.LU R182, [R1+0xa7c] ;  /* 0x000a7c0001b67983 */ /* 0x000f280000300800 */
[----:B------:R-:W4:Y:S01]  /*58a0*/  LDL.LU R183, [R1+0xa78] ;  /* 0x000a780001b77983 */ /* 0x000f220000300800 */
[----:B------:R-:W-:-:S02]  /*58b0*/  IMAD.MOV.U32 R212, RZ, RZ, R144 ;  /* 0x000000ffffd47224 */ /* 0x000fc400078e0090 */
[----:B------:R-:W-:Y:S01]  /*58c0*/  IMAD.MOV.U32 R213, RZ, RZ, R145 ;  /* 0x000000ffffd57224 */ /* 0x000fe200078e0091 */
[----:B------:R-:W3:Y:S01]  /*58d0*/  LDL.LU R144, [R1+0xa74] ;  /* 0x000a740001907983 */ /* 0x000ee20000300800 */
[----:B------:R-:W-:Y:S02]  /*58e0*/  IMAD.MOV.U32 R214, RZ, RZ, R146 ;  /* 0x000000ffffd67224 */ /* 0x000fe400078e0092 */
[----:B------:R-:W-:Y:S01]  /*58f0*/  IMAD.MOV.U32 R215, RZ, RZ, R147 ;  /* 0x000000ffffd77224 */ /* 0x000fe200078e0093 */
[----:B------:R-:W3:Y:S04]  /*5900*/  LDL.LU R145, [R1+0xa70] ;  /* 0x000a700001917983 */ /* 0x000ee80000300800 */
[----:B------:R-:W3:Y:S04]  /*5910*/  LDL.LU R146, [R1+0xa6c] ;  /* 0x000a6c0001927983 */ /* 0x000ee80000300800 */
[----:B------:R-:W3:Y:S01]  /*5920*/  LDL.LU R147, [R1+0xa68] ;  /* 0x000a680001937983 */ /* 0x000ee20000300800 */
        /* <DEDUP_REMOVED lines=9> */
[----:B------:R-:W3:Y:S01]  /*59c0*/  LDL.LU R148, [R1+0xa64] ;  /* 0x000a640001947983 */ /* 0x000ee20000300800 */
[----:B------:R-:W-:Y:S02]  /*59d0*/  IMAD.MOV.U32 R177, RZ, RZ, R149 ;  /* 0x000000ffffb17224 */ /* 0x000fe400078e0095 */
[----:B------:R-:W-:Y:S01]  /*59e0*/  IMAD.MOV.U32 R179, RZ, RZ, R151 ;  /* 0x000000ffffb37224 */ /* 0x000fe200078e0097 */
[----:B------:R-:W3:Y:S04]  /*59f0*/  LDL.LU R149, [R1+0xa60] ;  /* 0x000a600001957983 */ /* 0x000ee80000300800 */
[----:B------:R-:W3:Y:S04]  /*5a00*/  LDL.LU R150, [R1+0xa5c] ;  /* 0x000a5c0001967983 */ /* 0x000ee80000300800 */
[----:B------:R-:W3:Y:S01]  /*5a10*/  LDL.LU R151, [R1+0xa58] ;  /* 0x000a580001977983 */ /* 0x000ee20000300800 */
[----:B------:R-:W-:Y:S01]  /*5a20*/  UIADD3 UR42, UR60, 0x582, URZ ;  /* 0x000005823c2a7890 */ /* 0x000fe2000fffe03f */
[----:B------:R-:W-:Y:S01]  /*5a30*/  UMOV UR43, 0x40000040 ;  /* 0x40000040002b7882 */ /* 0x000fe20000000000 */
[----:B------:R-:W-:-:S02]  /*5a40*/  IMAD.MOV.U32 R180, RZ, RZ, R112 ;  /* 0x000000ffffb47224 */ /* 0x000fc400078e0070 */
[----:B------:R-:W4:Y:S01]  /*5a50*/  LDL.LU R112, [R1+0xa54] ;  /* 0x000a540001707983 */ /* 0x000f220000300800 */
[----:B------:R-:W-:Y:S02]  /*5a60*/  IMAD.MOV.U32 R181, RZ, RZ, R113 ;  /* 0x000000ffffb57224 */ /* 0x000fe400078e0071 */
[----:B------:R-:W-:Y:S01]  /*5a70*/  IMAD.MOV.U32 R182, RZ, RZ, R114 ;  /* 0x000000ffffb67224 */ /* 0x000fe200078e0072 */
[----:B------:R-:W4:Y:S01]  /*5a80*/  LDL.LU R113, [R1+0xa50] ;  /* 0x000a500001717983 */ /* 0x000f220000300800 */
[----:B------:R-:W-:-:S03]  /*5a90*/  IMAD.MOV.U32 R183, RZ, RZ, R115 ;  /* 0x000000ffffb77224 */ /* 0x000fc600078e0073 */
[----:B------:R-:W4:Y:S04]  /*5aa0*/  LDL.LU R114, [R1+0xa4c] ;  /* 0x000a4c0001727983 */ /* 0x000f280000300800 */
[----:B------:R-:W4:Y:S01]  /*5ab0*/  LDL.LU R115, [R1+0xa48] ;  /* 0x000a480001737983 */ /* 0x000f220000300800 */
[----:B---3--:R-:W-:-:S06]  /*5ac0*/  WARPGROUP.ARRIVE ;  /* 0x00000000000079c5 */ /* 0x008fcc0000000000 */
        /* <DEDUP_REMOVED lines=22> */
[----:B------:R-:W-:Y:S01]  /*5c30*/  UIADD3 UR46, UR60, 0x602, URZ ;  /* 0x000006023c2e7890 */ /* 0x000fe2000fffe03f */
[----:B------:R-:W-:Y:S01]  /*5c40*/  UMOV UR53, UR47 ;  /* 0x0000002f00357c82 */ /* 0x000fe20008000000 */
[----:B------:R-:W-:Y:S01]  /*5c50*/  UMOV UR47, 0x40000040 ;  /* 0x40000040002f7882 */ /* 0x000fe20000000000 */
[----:B------:R-:W-:Y:S01]  /*5c60*/  UMOV UR8, UR14 ;  /* 0x0000000e00087c82 */ /* 0x000fe20008000000 */
[----:B------:R-:W-:Y:S01]  /*5c70*/  UIADD3 UR14, UR60, 0x682, URZ ;  /* 0x000006823c0e7890 */ /* 0x000fe2000fffe03f */
[----:B------:R-:W-:Y:S01]  /*5c80*/  UMOV UR9, UR15 ;  /* 0x0000000f00097c82 */ /* 0x000fe20008000000 */
[----:B------:R-:W-:Y:S01]  /*5c90*/  UMOV UR12, UR4 ;  /* 0x00000004000c7c82 */ /* 0x000fe20008000000 */
[----:B------:R-:W-:Y:S01]  /*5ca0*/  UMOV UR13, UR5 ;  /* 0x00000005000d7c82 */ /* 0x000fe20008000000 */
[----:B------:R-:W-:Y:S01]  /*5cb0*/  UMOV UR15, 0x40000040 ;  /* 0x40000040000f7882 */ /* 0x000fe20000000000 */
[----:B------:R-:W-:-:S02]  /*5cc0*/  UMOV UR10, UR18 ;  /* 0x00000012000a7c82 */ /* 0x000fc40008000000 */
[----:B------:R-:W-:Y:S01]  /*5cd0*/  UMOV UR48, UR10 ;  /* 0x0000000a00307c82 */ /* 0x000fe20008000000 */
[----:B------:R-:W-:Y:S01]  /*5ce0*/  UIADD3 UR10, UR60, 0x702, URZ ;  /* 0x000007023c0a7890 */ /* 0x000fe2000fffe03f */
[----:B------:R-:W-:Y:S01]  /*5cf0*/  UMOV UR11, UR19 ;  /* 0x00000013000b7c82 */ /* 0x000fe20008000000 */
[----:B------:R-:W-:Y:S01]  /*5d00*/  UMOV UR56, UR8 ;  /* 0x0000000800387c82 */ /* 0x000fe20008000000 */
[----:B------:R-:W-:Y:S01]  /*5d10*/  UMOV UR57, UR9 ;  /* 0x0000000900397c82 */ /* 0x000fe20008000000 */
[----:B------:R-:W-:Y:S01]  /*5d20*/  UMOV UR49, UR11 ;  /* 0x0000000b00317c82 */ /* 0x000fe20008000000 */
[----:B------:R-:W-:Y:S01]  /*5d30*/  UMOV UR8, UR4 ;  /* 0x0000000400087c82 */ /* 0x000fe20008000000 */
[----:B------:R-:W-:Y:S01]  /*5d40*/  UMOV UR9, UR5 ;  /* 0x0000000500097c82 */ /* 0x000fe20008000000 */
[----:B------:R-:W-:Y:S01]  /*5d50*/  UMOV UR11, 0x40000040 ;  /* 0x40000040000b7882 */ /* 0x000fe20000000000 */
[----:B------:R-:W-:Y:S01]  /*5d60*/  UIADD3 UR16, UR53, 0x402, URZ ;  /* 0x0000040235107890 */ /* 0x000fe2000fffe03f */
[----:B----4-:R-:W-:-:S06]  /*5d70*/  WARPGROUP.ARRIVE ;  /* 0x00000000000079c5 */ /* 0x010fcc0000000000 */
[----:B------:R-:W-:Y:S03]  /*5d80*/  IGMMA.64x16x32.S8.S8 R112, gdesc[UR44], R112, gsb0 ;  /* 0x006000002c7079f1 */ /* 0x000fe60008041070 */
[----:B------:R-:W-:Y:S02]  /*5d90*/  WARPGROUP.DEPBAR.LE gsb0, 0x0 ;  /* 0x00008000000079c5 */ /* 0x000fe40000010000 */
[----:B---3--:R-:W-:-:S06]  /*5da0*/  WARPGROUP.ARRIVE ;  /* 0x00000000000079c5 */ /* 0x008fcc0000000000 */
[----:B------:R-:W-:Y:S03]  /*5db0*/  IGMMA.64x16x32.S8.S8 R80, gdesc[UR12], R80, gsb0 ;  /* 0x006000000c5079f1 */ /* 0x000fe60008041050 */
[----:B------:R-:W-:Y:S02]  /*5dc0*/  WARPGROUP.DEPBAR.LE gsb0, 0x0 ;  /* 0x00008000000079c5 */ /* 0x000fe40000010000 */
[----:B--2---:R-:W-:-:S06]  /*5dd0*/  WARPGROUP.ARRIVE ;  /* 0x00000000000079c5 */ /* 0x004fcc0000000000 */
[----:B------:R-:W-:Y:S01]  /*5de0*/  IGMMA.64x16x32.S8.S8 R48, gdesc[UR8], R48, gsb0 ;  /* 0x00600000083079f1 */ /* 0x000fe20008041030 */
[----:B------:R-:W-:Y:S01]  /*5df0*/  UMOV UR8, UR16 ;  /* 0x0000001000087c82 */ /* 0x000fe20008000000 */
[----:B------:R-:W-:Y:S01]  /*5e00*/  UMOV UR9, 0x40000040 ;  /* 0x4000004000097882 */ /* 0x000fe20000000000 */
[----:B------:R-:W-:Y:S04]  /*5e10*/  STL.64 [R1+0x920], R118 ;  /* 0x0009207601007387 */ /* 0x000fe80000100a00 */
[----:B------:R-:W-:Y:S01]  /*5e20*/  STL.64 [R1+0x918], R116 ;  /* 0x0009187401007387 */ /* 0x000fe20000100a00 */
[----:B------:R-:W-:Y:S02]  /*5e30*/  WARPGROUP.DEPBAR.LE gsb0, 0x0 ;  /* 0x00008000000079c5 */ /* 0x000fe40000010000 */
[----:B------:R-:W-:-:S06]  /*5e40*/  WARPGROUP.ARRIVE ;  /* 0x00000000000079c5 */ /* 0x000fcc0000000000 */
[----:B------:R-:W-:Y:S01]  /*5e50*/  IGMMA.64x16x32.S8.S8 R40, gdesc[UR8], R40, gsb0 ;  /* 0x00600000082879f1 */ /* 0x000fe20008041028 */
[----:B------:R-:W-:Y:S04]  /*5e60*/  STL.64 [R1+0x910], R114 ;  /* 0x0009107201007387 */ /* 0x000fe80000100a00 */
[----:B------:R0:W-:Y:S04]  /*5e70*/  STL.64 [R1+0x908], R112 ;  /* 0x0009087001007387 */ /* 0x0001e80000100a00 */
[----:B0-----:R-:W2:Y:S04]  /*5e80*/  LDL.LU R112, [R1] ;  /* 0x0000000001707983 */ /* 0x001ea80000300800 */
[----:B------:R-:W2:Y:S04]  /*5e90*/  LDL.LU R113, [R1+0x4] ;  /* 0x0000040001717983 */ /* 0x000ea80000300800 */
[----:B------:R-:W2:Y:S04]  /*5ea0*/  LDL.LU R114, [R1+0x8] ;  /* 0x0000080001727983 */ /* 0x000ea80000300800 */
[----:B------:R-:W2:Y:S04]  /*5eb0*/  LDL.LU R115, [R1+0xc] ;  /* 0x00000c0001737983 */ /* 0x000ea80000300800 */
[----:B------:R-:W2:Y:S04]  /*5ec0*/  LDL.LU R116, [R1+0x10] ;  /* 0x0000100001747983 */ /* 0x000ea80000300800 */
[----:B------:R-:W2:Y:S04]  /*5ed0*/  LDL.LU R117, [R1+0x14] ;  /* 0x0000140001757983 */ /* 0x000ea80000300800 */
[----:B------:R-:W2:Y:S04]  /*5ee0*/  LDL.LU R118, [R1+0x18] ;  /* 0x0000180001767983 */ /* 0x000ea80000300800 */
[----:B------:R-:W2:Y:S01]  /*5ef0*/  LDL.LU R119, [R1+0x1c] ;  /* 0x00001c0001777983 */ /* 0x000ea20000300800 */
[----:B------:R-:W-:Y:S01]  /*5f00*/  UMOV UR12, UR8 ;  /* 0x00000008000c7c82 */ /* 0x000fe20008000000 */
[----:B------:R-:W-:Y:S01]  /*5f10*/  UMOV UR13, UR9 ;  /* 0x00000009000d7c82 */ /* 0x000fe20008000000 */
[----:B------:R-:W-:-:S02]  /*5f20*/  WARPGROUP.DEPBAR.LE gsb0, 0x0 ;  /* 0x00008000000079c5 */ /* 0x000fc40000010000 */
[----:B------:R-:W-:-:S06]  /*5f30*/  WARPGROUP.ARRIVE ;  /* 0x00000000000079c5 */ /* 0x000fcc0000000000 */
[----:B------:R-:W-:Y:S01]  /*5f40*/  IGMMA.64x16x32.S8.S8 R72, gdesc[UR12], R72, gsb0 ;  /* 0x006000000c4879f1 */ /* 0x000fe20008041048 */
[----:B------:R-:W-:Y:S01]  /*5f50*/  UMOV UR16, UR8 ;  /* 0x0000000800107c82 */ /* 0x000fe20008000000 */
[----:B------:R-:W-:Y:S01]  /*5f60*/  UMOV UR17, UR9 ;  /* 0x0000000900117c82 */ /* 0x000fe20008000000 */
[----:B------:R-:W-:Y:S01]  /*5f70*/  UMOV UR18, UR46 ;  /* 0x0000002e00127c82 */ /* 0x000fe20008000000 */
[----:B------:R-:W-:Y:S01]  /*5f80*/  UMOV UR19, UR47 ;  /* 0x0000002f00137c82 */ /* 0x000fe20008000000 */
[----:B------:R-:W-:Y:S02]  /*5f90*/  WARPGROUP.DEPBAR.LE gsb0, 0x0 ;  /* 0x00008000000079c5 */ /* 0x000fe40000010000 */
        /* <DEDUP_REMOVED lines=28> */
[----:B--2---:R-:W-:-:S06]  /*6160*/  WARPGROUP.ARRIVE ;  /* 0x00000000000079c5 */ /* 0x004fcc0000000000 */
        /* <DEDUP_REMOVED lines=26> */
[----:B------:R-:W-:Y:S04]  /*6310*/  STL.64 [R1+0x940], R86 ;  /* 0x0009405601007387 */ /* 0x000fe80000100a00 */
[----:B------:R-:W-:Y:S04]  /*6320*/  STL.64 [R1+0x938], R84 ;  /* 0x0009385401007387 */ /* 0x000fe80000100a00 */
[----:B------:R-:W-:Y:S01]  /*6330*/  STL.64 [R1+0x930], R82 ;  /* 0x0009305201007387 */ /* 0x000fe20000100a00 */
[----:B------:R-:W-:-:S02]  /*6340*/  WARPGROUP.DEPBAR.LE gsb0, 0x0 ;  /* 0x00008000000079c5 */ /* 0x000fc40000010000 */
[----:B------:R-:W-:-:S06]  /*6350*/  WARPGROUP.ARRIVE ;  /* 0x00000000000079c5 */ /* 0x000fcc0000000000 */
[----:B------:R-:W-:Y:S01]  /*6360*/  IGMMA.64x16x32.S8.S8 R32, gdesc[UR16], R32, gsb0 ;  /* 0x00600000102079f1 */ /* 0x000fe20008041020 */
[----:B------:R-:W-:Y:S04]  /*6370*/  STL.64 [R1+0x928], R80 ;  /* 0x0009285001007387 */ /* 0x000fe80000100a00 */
[----:B------:R-:W-:Y:S04]  /*6380*/  STL.64 [R1], R112 ;  /* 0x0000007001007387 */ /* 0x000fe80000100a00 */
[----:B------:R-:W-:Y:S04]  /*6390*/  STL.64 [R1+0x8], R114 ;  /* 0x0000087201007387 */ /* 0x000fe80000100a00 */
        /* <DEDUP_REMOVED lines=10> */
[----:B------:R0:W-:Y:S04]  /*6440*/  STL.64 [R1+0x180], R208 ;  /* 0x000180d001007387 */ /* 0x0001e80000100a00 */
[----:B------:R1:W-:Y:S04]  /*6450*/  STL.64 [R1+0x188], R210 ;  /* 0x000188d201007387 */ /* 0x0003e80000100a00 */
[----:B------:R2:W-:Y:S01]  /*6460*/  STL.64 [R1+0x190], R212 ;  /* 0x000190d401007387 */ /* 0x0005e20000100a00 */
[----:B------:R-:W-:-:S03]  /*6470*/  WARPGROUP.DEPBAR.LE gsb0, 0x0 ;  /* 0x00008000000079c5 */ /* 0x000fc60000010000 */
[----:B------:R3:W-:Y:S04]  /*6480*/  STL.64 [R1+0x198], R214 ;  /* 0x000198d601007387 */ /* 0x0007e80000100a00 */
[----:B0-----:R-:W4:Y:S04]  /*6490*/  LDL.LU R208, [R1+0x380] ;  /* 0x0003800001d07983 */ /* 0x001f280000300800 */
[----:B------:R-:W4:Y:S04]  /*64a0*/  LDL.LU R209, [R1+0x384] ;  /* 0x0003840001d17983 */ /* 0x000f280000300800 */
[----:B------:R0:W-:Y:S04]  /*64b0*/  STL.64 [R1+0x200], R32 ;  /* 0x0002002001007387 */ /* 0x0001e80000100a00 */
[----:B------:R0:W-:Y:S04]  /*64c0*/  STL.64 [R1+0x208], R34 ;  /* 0x0002082201007387 */ /* 0x0001e80000100a00 */
[----:B------:R0:W-:Y:S04]  /*64d0*/  STL.64 [R1+0x210], R36 ;  /* 0x0002102401007387 */ /* 0x0001e80000100a00 */
[----:B------:R0:W-:Y:S04]  /*64e0*/  STL.64 [R1+0x218], R38 ;  /* 0x0002182601007387 */ /* 0x0001e80000100a00 */
[----:B-1----:R-:W4:Y:S04]  /*64f0*/  LDL.LU R210, [R1+0x388] ;  /* 0x0003880001d27983 */ /* 0x002f280000300800 */
[----:B------:R-:W4:Y:S04]  /*6500*/  LDL.LU R211, [R1+0x38c] ;  /* 0x00038c0001d37983 */ /* 0x000f280000300800 */
[----:B--2---:R-:W4:Y:S04]  /*6510*/  LDL.LU R212, [R1+0x390] ;  /* 0x0003900001d47983 */ /* 0x004f280000300800 */
[----:B------:R-:W4:Y:S04]  /*6520*/  LDL.LU R213, [R1+0x394] ;  /* 0x0003940001d57983 */ /* 0x000f280000300800 */
[----:B---3--:R-:W4:Y:S04]  /*6530*/  LDL.LU R214, [R1+0x398] ;  /* 0x0003980001d67983 */ /* 0x008f280000300800 */
[----:B------:R-:W4:Y:S04]  /*6540*/  LDL.LU R215, [R1+0x39c] ;  /* 0x00039c0001d77983 */ /* 0x000f280000300800 */
[----:B------:R-:W2:Y:S04]  /*6550*/  LDL.LU R176, [R1+0x280] ;  /* 0x0002800001b07983 */ /* 0x000ea80000300800 */
[----:B------:R-:W2:Y:S04]  /*6560*/  LDL.LU R177, [R1+0x284] ;  /* 0x0002840001b17983 */ /* 0x000ea80000300800 */
[----:B------:R-:W2:Y:S04]  /*6570*/  LDL.LU R178, [R1+0x288] ;  /* 0x0002880001b27983 */ /* 0x000ea80000300800 */
[----:B------:R-:W2:Y:S04]  /*6580*/  LDL.LU R179, [R1+0x28c] ;  /* 0x00028c0001b37983 */ /* 0x000ea80000300800 */
[----:B------:R-:W2:Y:S04]  /*6590*/  LDL.LU R180, [R1+0x290] ;  /* 0x0002900001b47983 */ /* 0x000ea80000300800 */
[----:B------:R-:W2:Y:S04]  /*65a0*/  LDL.LU R181, [R1+0x294] ;  /* 0x0002940001b57983 */ /* 0x000ea80000300800 */
[----:B------:R-:W2:Y:S04]  /*65b0*/  LDL.LU R182, [R1+0x298] ;  /* 0x0002980001b67983 */ /* 0x000ea80000300800 */
[----:B------:R-:W2:Y:S04]  /*65c0*/  LDL.LU R183, [R1+0x29c] ;  /* 0x00029c0001b77983 */ /* 0x000ea80000300800 */
[----:B0-----:R-:W3:Y:S04]  /*65d0*/  LDL.LU R32, [R1+0x300] ;  /* 0x0003000001207983 */ /* 0x001ee80000300800 */
[----:B------:R-:W3:Y:S04]  /*65e0*/  LDL.LU R33, [R1+0x304] ;  /* 0x0003040001217983 */ /* 0x000ee80000300800 */
[----:B------:R-:W3:Y:S04]  /*65f0*/  LDL.LU R34, [R1+0x308] ;  /* 0x0003080001227983 */ /* 0x000ee80000300800 */
[----:B------:R-:W3:Y:S04]  /*6600*/  LDL.LU R35, [R1+0x30c] ;  /* 0x00030c0001237983 */ /* 0x000ee80000300800 */
[----:B------:R-:W3:Y:S04]  /*6610*/  LDL.LU R36, [R1+0x310] ;  /* 0x0003100001247983 */ /* 0x000ee80000300800 */
[----:B------:R-:W3:Y:S04]  /*6620*/  LDL.LU R37, [R1+0x314] ;  /* 0x0003140001257983 */ /* 0x000ee80000300800 */
[----:B------:R-:W3:Y:S04]  /*6630*/  LDL.LU R38, [R1+0x318] ;  /* 0x0003180001267983 */ /* 0x000ee80000300800 */
[----:B------:R-:W3:Y:S04]  /*6640*/  LDL.LU R39, [R1+0x31c] ;  /* 0x00031c0001277983 */ /* 0x000ee80000300800 */
        /* <DEDUP_REMOVED lines=16> */
[----:B------:R-:W-:Y:S01]  /*6750*/  UMOV UR16, UR8 ;  /* 0x0000000800107c82 */ /* 0x000fe20008000000 */
[----:B------:R-:W-:-:S02]  /*6760*/  UMOV UR17, UR9 ;  /* 0x0000000900117c82 */ /* 0x000fc40008000000 */
[----:B------:R-:W4:Y:S01]  /*6770*/  LDL.LU R144, [R1+0x360] ;  /* 0x0003600001907983 */ /* 0x000f220000300800 */
[----:B------:R-:W-:Y:S01]  /*6780*/  UMOV UR18, UR58 ;  /* 0x0000003a00127c82 */ /* 0x000fe20008000000 */
[----:B------:R-:W-:Y:S02]  /*6790*/  UMOV UR19, UR59 ;  /* 0x0000003b00137c82 */ /* 0x000fe40008000000 */
[----:B------:R-:W4:Y:S04]  /*67a0*/  LDL.LU R145, [R1+0x364] ;  /* 0x0003640001917983 */ /* 0x000f280000300800 */
[----:B------:R-:W4:Y:S04]  /*67b0*/  LDL.LU R146, [R1+0x368] ;  /* 0x0003680001927983 */ /* 0x000f280000300800 */
[----:B------:R-:W4:Y:S04]  /*67c0*/  LDL.LU R147, [R1+0x36c] ;  /* 0x00036c0001937983 */ /* 0x000f280000300800 */
[----:B------:R-:W4:Y:S01]  /*67d0*/  LDL.LU R148, [R1+0x370] ;  /* 0x0003700001947983 */ /* 0x000f220000300800 */
[----:B--2---:R-:W-:-:S06]  /*67e0*/  WARPGROUP.ARRIVE ;  /* 0x00000000000079c5 */ /* 0x004fcc0000000000 */
[----:B------:R-:W-:Y:S01]  /*67f0*/  IGMMA.64x16x32.S8.S8 R176, gdesc[UR16], R176, gsb0 ;  /* 0x0060000010b079f1 */ /* 0x000fe200080410b0 */
[----:B------:R-:W-:Y:S01]  /*6800*/  UMOV UR16, UR8 ;  /* 0x0000000800107c82 */ /* 0x000fe20008000000 */
[----:B------:R-:W-:Y:S01]  /*6810*/  UMOV UR17, UR9 ;  /* 0x0000000900117c82 */ /* 0x000fe20008000000 */
[----:B------:R-:W-:Y:S01]  /*6820*/  UMOV UR18, UR56 ;  /* 0x0000003800127c82 */ /* 0x000fe20008000000 */
[----:B------:R-:W-:Y:S01]  /*6830*/  UMOV UR19, UR57 ;  /* 0x0000003900137c82 */ /* 0x000fe20008000000 */
[----:B------:R-:W-:Y:S02]  /*6840*/  WARPGROUP.DEPBAR.LE gsb0, 0x0 ;  /* 0x00008000000079c5 */ /* 0x000fe40000010000 */
[----:B------:R0:W-:Y:S04]  /*6850*/  STL.64 [R1+0x280], R176 ;  /* 0x000280b001007387 */ /* 0x0001e80000100a00 */
[----:B------:R1:W-:Y:S04]  /*6860*/  STL.64 [R1+0x288], R178 ;  /* 0x000288b201007387 */ /* 0x0003e80000100a00 */
[----:B------:R2:W-:Y:S04]  /*6870*/  STL.64 [R1+0x290], R180 ;  /* 0x000290b401007387 */ /* 0x0005e80000100a00 */
[----:B------:R3:W-:Y:S04]  /*6880*/  STL.64 [R1+0x298], R182 ;  /* 0x000298b601007387 */ /* 0x0007e80000100a00 */
[----:B0-----:R-:W4:Y:S04]  /*6890*/  LDL.LU.64 R176, [R1+0x2e0] ;  /* 0x0002e00001b07983 */ /* 0x001f280000300a00 */
[----:B-1----:R-:W4:Y:S04]  /*68a0*/  LDL.LU.64 R178, [R1+0x2e8] ;  /* 0x0002e80001b27983 */ /* 0x002f280000300a00 */
[----:B--2---:R-:W2:Y:S04]  /*68b0*/  LDL.LU.64 R180, [R1+0x2f0] ;  /* 0x0002f00001b47983 */ /* 0x004ea80000300a00 */
[----:B---3--:R-:W2:Y:S01]  /*68c0*/  LDL.LU.64 R182, [R1+0x2f8] ;  /* 0x0002f80001b67983 */ /* 0x008ea20000300a00 */
[----:B------:R-:W-:-:S06]  /*68d0*/  WARPGROUP.ARRIVE ;  /* 0x00000000000079c5 */ /* 0x000fcc0000000000 */
[----:B------:R-:W-:Y:S01]  /*68e0*/  IGMMA.64x16x32.S8.S8 R32, gdesc[UR16], R32, gsb0 ;  /* 0x00600000102079f1 */ /* 0x000fe20008041020 */
[----:B------:R-:W-:Y:S01]  /*68f0*/  UMOV UR16, UR8 ;  /* 0x0000000800107c82 */ /* 0x000fe20008000000 */
[----:B------:R-:W-:Y:S01]  /*6900*/  UMOV UR17, UR9 ;  /* 0x0000000900117c82 */ /* 0x000fe20008000000 */
[----:B------:R-:W-:Y:S01]  /*6910*/  UMOV UR18, UR48 ;  /* 0x0000003000127c82 */ /* 0x000fe20008000000 */
[----:B------:R-:W-:Y:S01]  /*6920*/  UMOV UR19, UR49 ;  /* 0x0000003100137c82 */ /* 0x000fe20008000000 */
[----:B------:R-:W-:Y:S02]  /*6930*/  WARPGROUP.DEPBAR.LE gsb0, 0x0 ;  /* 0x00008000000079c5 */ /* 0x000fe40000010000 */
[----:B----4-:R-:W-:-:S06]  /*6940*/  WARPGROUP.ARRIVE ;  /* 0x00000000000079c5 */ /* 0x010fcc0000000000 */
[----:B------:R-:W-:Y:S01]  /*6950*/  IGMMA.64x16x32.S8.S8 R208, gdesc[UR16], R208, gsb0 ;  /* 0x0060000010d079f1 */ /* 0x000fe200080410d0 */
[----:B------:R-:W-:Y:S01]  /*6960*/  UMOV UR4, UR8 ;  /* 0x0000000800047c82 */ /* 0x000fe20008000000 */
[----:B------:R-:W-:Y:S01]  /*6970*/  UMOV UR5, UR9 ;  /* 0x0000000900057c82 */ /* 0x000fe20008000000 */
[----:B------:R-:W-:Y:S02]  /*6980*/  WARPGROUP.DEPBAR.LE gsb0, 0x0 ;  /* 0x00008000000079c5 */ /* 0x000fe40000010000 */
[----:B------:R-:W-:-:S06]  /*6990*/  WARPGROUP.ARRIVE ;  /* 0x00000000000079c5 */ /* 0x000fcc0000000000 */
[----:B------:R-:W-:Y:S01]  /*69a0*/  IGMMA.64x16x32.S8.S8 R80, gdesc[UR4], R80, gsb0 ;  /* 0x00600000045079f1 */ /* 0x000fe20008041050 */
[----:B------:R-:W-:Y:S01]  /*69b0*/  UIADD3 UR12, UR53, 0x802, URZ ;  /* 0x00000802350c7890 */ /* 0x000fe2000fffe03f */
[----:B------:R-:W-:-:S06]  /*69c0*/  UMOV UR5, 0x40000040 ;  /* 0x4000004000057882 */ /* 0x000fcc0000000000 */
[----:B------:R-:W-:Y:S01]  /*69d0*/  UMOV UR4, UR12 ;  /* 0x0000000c00047c82 */ /* 0x000fe20008000000 */
[----:B------:R-:W-:Y:S02]  /*69e0*/  WARPGROUP.DEPBAR.LE gsb0, 0x0 ;  /* 0x00008000000079c5 */ /* 0x000fe40000010000 */
[----:B------:R-:W-:-:S06]  /*69f0*/  WARPGROUP.ARRIVE ;  /* 0x00000000000079c5 */ /* 0x000fcc0000000000 */
[----:B------:R-:W-:Y:S01]  /*6a00*/  IGMMA.64x16x32.S8.S8 R112, gdesc[UR4], R112, gsb0 ;  /* 0x00600000047079f1 */ /* 0x000fe20008041070 */
[----:B------:R-:W-:Y:S02]  /*6a10*/  IMAD.MOV.U32 R149, RZ, RZ, R235 ;  /* 0x000000ffff957224 */ /* 0x000fe400078e00eb */
[----:B------:R-:W-:Y:S02]  /*6a20*/  IMAD.MOV.U32 R150, RZ, RZ, R234 ;  /* 0x000000ffff967224 */ /* 0x000fe400078e00ea */
[----:B------:R-:W-:Y:S01]  /*6a30*/  IMAD.MOV.U32 R151, RZ, RZ, R233 ;  /* 0x000000ffff977224 */ /* 0x000fe200078e00e9 */
[----:B------:R-:W-:Y:S01]  /*6a40*/  UMOV UR16, UR4 ;  /* 0x0000000400107c82 */ /* 0x000fe20008000000 */
[----:B------:R-:W-:Y:S01]  /*6a50*/  UMOV UR17, UR5 ;  /* 0x0000000500117c82 */ /* 0x000fe20008000000 */
[----:B------:R-:W-:Y:S01]  /*6a60*/  UMOV UR18, UR48 ;  /* 0x0000003000127c82 */ /* 0x000fe20008000000 */
[----:B------:R-:W-:Y:S01]  /*6a70*/  UMOV UR19, UR49 ;  /* 0x0000003100137c82 */ /* 0x000fe20008000000 */
[----:B------:R-:W-:Y:S01]  /*6a80*/  STL.64 [R1+0x300], R32 ;  /* 0x0003002001007387 */ /* 0x000fe20000100a00 */
[----:B------:R-:W-:-:S02]  /*6a90*/  WARPGROUP.DEPBAR.LE gsb0, 0x0 ;  /* 0x00008000000079c5 */ /* 0x000fc40000010000 */
[----:B------:R-:W-:-:S06]  /*6aa0*/  WARPGROUP.ARRIVE ;  /* 0x00000000000079c5 */ /* 0x000fcc0000000000 */
[----:B------:R-:W-:Y:S01]  /*6ab0*/  IGMMA.64x16x32.S8.S8 R144, gdesc[UR16], R144, gsb0 ;  /* 0x00600000109079f1 */ /* 0x000fe20008041090 */
[----:B------:R-:W-:Y:S04]  /*6ac0*/  STL.64 [R1+0x308], R34 ;  /* 0x0003082201007387 */ /* 0x000fe80000100a00 */
[----:B------:R-:W-:Y:S04]  /*6ad0*/  STL.64 [R1+0x310], R36 ;  /* 0x0003102401007387 */ /* 0x000fe80000100a00 */
[----:B------:R0:W-:Y:S04]  /*6ae0*/  STL.64 [R1+0x318], R38 ;  /* 0x0003182601007387 */ /* 0x0001e80000100a00 */
[----:B0-----:R-:W3:Y:S04]  /*6af0*/  LDL.LU.64 R38, [R1+0xa20] ;  /* 0x000a200001267983 */ /* 0x001ee80000300a00 */
[----:B------:R-:W3:Y:S04]  /*6b00*/  LDL.LU.64 R36, [R1+0xa18] ;  /* 0x000a180001247983 */ /* 0x000ee80000300a00 */
[----:B------:R-:W3:Y:S04]  /*6b10*/  LDL.LU.64 R34, [R1+0xa10] ;  /* 0x000a100001227983 */ /* 0x000ee80000300a00 */
[----:B------:R-:W3:Y:S04]  /*6b20*/  LDL.LU.64 R32, [R1+0xa08] ;  /* 0x000a080001207983 */ /* 0x000ee80000300a00 */
        /* <DEDUP_REMOVED lines=8> */
[----:B------:R-:W-:Y:S01]  /*6bb0*/  STL.64 [R1+0x3e0], R112 ;  /* 0x0003e07001007387 */ /* 0x000fe20000100a00 */
[----:B------:R-:W-:-:S03]  /*6bc0*/  WARPGROUP.DEPBAR.LE gsb0, 0x0 ;  /* 0x00008000000079c5 */ /* 0x000fc60000010000 */
[----:B------:R-:W-:Y:S01]  /*6bd0*/  STL.64 [R1+0x3e8], R114 ;  /* 0x0003e87201007387 */ /* 0x000fe20000100a00 */
[----:B--2---:R-:W-:-:S03]  /*6be0*/  WARPGROUP.ARRIVE ;  /* 0x00000000000079c5 */ /* 0x004fc60000000000 */
[----:B------:R-:W-:Y:S04]  /*6bf0*/  STL.64 [R1+0x3f0], R116 ;  /* 0x0003f07401007387 */ /* 0x000fe80000100a00 */
[----:B------:R-:W-:Y:S04]  /*6c00*/  STL.64 [R1+0x3f8], R118 ;  /* 0x0003f87601007387 */ /* 0x000fe80000100a00 */
[----:B------:R0:W-:Y:S04]  /*6c10*/  STL.64 [R1+0x360], R144 ;  /* 0x0003609001007387 */ /* 0x0001e80000100a00 */
[----:B------:R1:W-:Y:S01]  /*6c20*/  STL.64 [R1+0x368], R146 ;  /* 0x0003689201007387 */ /* 0x0003e20000100a00 */
[----:B------:R-:W-:-:S03]  /*6c30*/  UMOV UR16, UR4 ;  /* 0x0000000400107c82 */ /* 0x000fc60008000000 */
[----:B------:R2:W-:Y:S01]  /*6c40*/  STL.64 [R1+0x370], R148 ;  /* 0x0003709401007387 */ /* 0x0005e20000100a00 */
[----:B------:R-:W-:Y:S01]  /*6c50*/  UMOV UR17, UR5 ;  /* 0x0000000500117c82 */ /* 0x000fe20008000000 */
[----:B------:R-:W-:Y:S02]  /*6c60*/  UMOV UR18, UR56 ;  /* 0x0000003800127c82 */ /* 0x000fe40008000000 */
[----:B------:R4:W-:Y:S01]  /*6c70*/  STL.64 [R1+0x378], R150 ;  /* 0x0003789601007387 */ /* 0x0009e20000100a00 */
[----:B------:R-:W-:Y:S02]  /*6c80*/  UMOV UR19, UR57 ;  /* 0x0000003900137c82 */ /* 0x000fe40008000000 */
[----:B------:R-:W-:Y:S01]  /*6c90*/  IGMMA.64x16x32.S8.S8 R176, gdesc[UR16], R176, gsb0 ;  /* 0x0060000010b079f1 */ /* 0x000fe200080410b0 */
[----:B0-----:R-:W3:Y:S04]  /*6ca0*/  LDL.LU.64 R144, [R1+0x160] ;  /* 0x0001600001907983 */ /* 0x001ee80000300a00 */
[----:B-1----:R-:W3:Y:S04]  /*6cb0*/  LDL.LU.64 R146, [R1+0x168] ;  /* 0x0001680001927983 */ /* 0x002ee80000300a00 */
[----:B--2---:R-:W3:Y:S04]  /*6cc0*/  LDL.LU.64 R148, [R1+0x170] ;  /* 0x0001700001947983 */ /* 0x004ee80000300a00 */
[----:B----4-:R-:W3:Y:S01]  /*6cd0*/  LDL.LU.64 R150, [R1+0x178] ;  /* 0x0001780001967983 */ /* 0x010ee20000300a00 */
        /* <DEDUP_REMOVED lines=8> */
[----:B------:R-:W-:Y:S01]  /*6d60*/  UMOV UR16, UR4 ;  /* 0x0000000400107c82 */ /* 0x000fe20008000000 */
[----:B------:R-:W-:Y:S01]  /*6d70*/  UMOV UR17, UR5 ;  /* 0x0000000500117c82 */ /* 0x000fe20008000000 */
[----:B------:R-:W-:Y:S01]  /*6d80*/  UMOV UR18, UR58 ;  /* 0x0000003a00127c82 */ /* 0x000fe20008000000 */
[----:B------:R-:W-:Y:S01]  /*6d90*/  UMOV UR19, UR59 ;  /* 0x0000003b00137c82 */ /* 0x000fe20008000000 */
[----:B------:R-:W-:Y:S02]  /*6da0*/  WARPGROUP.DEPBAR.LE gsb0, 0x0 ;  /* 0x00008000000079c5 */ /* 0x000fe40000010000 */
[----:B------:R-:W-:Y:S01]  /*6db0*/  WARPGROUP.ARRIVE ;  /* 0x00000000000079c5 */ /* 0x000fe20000000000 */
[----:B------:R0:W-:Y:S01]  /*6dc0*/  STL.64 [R1+0x2e0], R176 ;  /* 0x0002e0b001007387 */ /* 0x0001e20000100a00 */
[----:B------:R-:W-:-:S03]  /*6dd0*/  IMAD.MOV.U32 R232, RZ, RZ, R180 ;  /* 0x000000ffffe87224 */ /* 0x000fc600078e00b4 */
[----:B------:R1:W-:Y:S01]  /*6de0*/  STL.64 [R1+0x2e8], R178 ;  /* 0x0002e8b201007387 */ /* 0x0003e20000100a00 */
[----:B------:R-:W-:Y:S01]  /*6df0*/  IMAD.MOV.U32 R233, RZ, RZ, R181 ;  /* 0x000000ffffe97224 */ /* 0x000fe200078e00b5 */
[----:B------:R-:W-:Y:S01]  /*6e00*/  IGMMA.64x16x32.S8.S8 R208, gdesc[UR16], R208, gsb0 ;  /* 0x0060000010d079f1 */ /* 0x000fe200080410d0 */
[----:B------:R-:W-:Y:S02]  /*6e10*/  IMAD.MOV.U32 R234, RZ, RZ, R182 ;  /* 0x000000ffffea7224 */ /* 0x000fe400078e00b6 */
[----:B------:R-:W-:Y:S01]  /*6e20*/  IMAD.MOV.U32 R235, RZ, RZ, R183 ;  /* 0x000000ffffeb7224 */ /* 0x000fe200078e00b7 */
[----:B0-----:R-:W2:Y:S04]  /*6e30*/  LDL.LU.64 R176, [R1+0xe0] ;  /* 0x0000e00001b07983 */ /* 0x001ea80000300a00 */
[----:B-1----:R-:W2:Y:S04]  /*6e40*/  LDL.LU.64 R178, [R1+0xe8] ;  /* 0x0000e80001b27983 */ /* 0x002ea80000300a00 */
[----:B------:R-:W2:Y:S04]  /*6e50*/  LDL.LU.64 R180, [R1+0xf0] ;  /* 0x0000f00001b47983 */ /* 0x000ea80000300a00 */
[----:B------:R-:W2:Y:S04]  /*6e60*/  LDL.LU.64 R182, [R1+0xf8] ;  /* 0x0000f80001b67983 */ /* 0x000ea80000300a00 */
[----:B------:R-:W-:Y:S04]  /*6e70*/  STL [R1+0x894], R235 ;  /* 0x000894eb01007387 */ /* 0x000fe80000100800 */
[----:B------:R-:W-:Y:S04]  /*6e80*/  STL [R1+0x890], R234 ;  /* 0x000890ea01007387 */ /* 0x000fe80000100800 */
[----:B------:R-:W-:Y:S04]  /*6e90*/  STL [R1+0x88c], R233 ;  /* 0x00088ce901007387 */ /* 0x000fe80000100800 */
[----:B------:R-:W-:Y:S01]  /*6ea0*/  STL [R1+0x888], R232 ;  /* 0x000888e801007387 */ /* 0x000fe20000100800 */
[----:B------:R-:W-:-:S03]  /*6eb0*/  WARPGROUP.DEPBAR.LE gsb0, 0x0 ;  /* 0x00008000000079c5 */ /* 0x000fc60000010000 */
[----:B------:R0:W-:Y:S04]  /*6ec0*/  STL.64 [R1+0x260], R208 ;  /* 0x000260d001007387 */ /* 0x0001e80000100a00 */
[----:B------:R1:W-:Y:S04]  /*6ed0*/  STL.64 [R1+0x268], R210 ;  /* 0x000268d201007387 */ /* 0x0003e80000100a00 */
[----:B------:R4:W-:Y:S04]  /*6ee0*/  STL.64 [R1+0x270], R212 ;  /* 0x000270d401007387 */ /* 0x0009e80000100a00 */
[----:B------:R4:W-:Y:S04]  /*6ef0*/  STL.64 [R1+0x278], R214 ;  /* 0x000278d601007387 */ /* 0x0009e80000100a00 */
[----:B0-----:R-:W2:Y:S04]  /*6f00*/  LDL.LU.64 R208, [R1+0x60] ;  /* 0x0000600001d07983 */ /* 0x001ea80000300a00 */
[----:B-1----:R-:W2:Y:S04]  /*6f10*/  LDL.LU.64 R210, [R1+0x68] ;  /* 0x0000680001d27983 */ /* 0x002ea80000300a00 */
[----:B----4-:R-:W4:Y:S04]  /*6f20*/  LDL.LU.64 R212, [R1+0x70] ;  /* 0x0000700001d47983 */ /* 0x010f280000300a00 */
[----:B------:R-:W4:Y:S01]  /*6f30*/  LDL.LU.64 R214, [R1+0x78] ;  /* 0x0000780001d67983 */ /* 0x000f220000300a00 */
[----:B------:R-:W-:Y:S01]  /*6f40*/  WARPGROUP.ARRIVE ;  /* 0x00000000000079c5 */ /* 0x000fe20000000000 */
[----:B------:R-:W-:Y:S01]  /*6f50*/  UMOV UR16, UR4 ;  /* 0x0000000400107c82 */ /* 0x000fe20008000000 */
[----:B------:R-:W-:Y:S01]  /*6f60*/  UMOV UR17, UR5 ;  /* 0x0000000500117c82 */ /* 0x000fe20008000000 */
[----:B------:R-:W-:Y:S01]  /*6f70*/  UMOV UR18, UR54 ;  /* 0x0000003600127c82 */ /* 0x000fe20008000000 */
[----:B------:R-:W-:-:S02]  /*6f80*/  UMOV UR19, UR55 ;  /* 0x0000003700137c82 */ /* 0x000fc40008000000 */
[----:B------:R-:W-:Y:S01]  /*6f90*/  IGMMA.64x16x32.S8.S8 R4, gdesc[UR16], R4, gsb0 ;  /* 0x00600000100479f1 */ /* 0x000fe20008041004 */
[----:B------:R-:W-:Y:S01]  /*6fa0*/  UMOV UR16, UR4 ;  /* 0x0000000400107c82 */ /* 0x000fe20008000000 */
[----:B------:R-:W-:Y:S01]  /*6fb0*/  UMOV UR17, UR5 ;  /* 0x0000000500117c82 */ /* 0x000fe20008000000 */
[----:B------:R-:W-:Y:S01]  /*6fc0*/  UMOV UR18, UR50 ;  /* 0x0000003200127c82 */ /* 0x000fe20008000000 */
[----:B------:R-:W-:Y:S01]  /*6fd0*/  UMOV UR19, UR51 ;  /* 0x0000003300137c82 */ /* 0x000fe20008000000 */
[----:B------:R-:W-:Y:S02]  /*6fe0*/  WARPGROUP.DEPBAR.LE gsb0, 0x0 ;  /* 0x00008000000079c5 */ /* 0x000fe40000010000 */
[----:B---3--:R-:W-:-:S06]  /*6ff0*/  WARPGROUP.ARRIVE ;  /* 0x00000000000079c5 */ /* 0x008fcc0000000000 */
        /* <DEDUP_REMOVED lines=15> */
[----:B------:R-:W-:Y:S02]  /*70f0*/  IMAD.MOV.U32 R232, RZ, RZ, R11 ;  /* 0x000000ffffe87224 */ /* 0x000fe400078e000b */
[----:B------:R-:W-:Y:S01]  /*7100*/  IMAD.MOV.U32 R233, RZ, RZ, R10 ;  /* 0x000000ffffe97224 */ /* 0x000fe200078e000a */
[----:B------:R-:W-:Y:S01]  /*7110*/  STL.64 [R1+0x1e0], R4 ;  /* 0x0001e00401007387 */ /* 0x000fe20000100a00 */
[----:B------:R-:W-:Y:S02]  /*7120*/  IMAD.MOV.U32 R235, RZ, RZ, R8 ;  /* 0x000000ffffeb7224 */ /* 0x000fe400078e0008 */
[----:B------:R-:W-:Y:S01]  /*7130*/  IMAD.MOV.U32 R234, RZ, RZ, R9 ;  /* 0x000000ffffea7224 */ /* 0x000fe200078e0009 */
[----:B------:R-:W-:Y:S04]  /*7140*/  STL.64 [R1+0x1e8], R6 ;  /* 0x0001e80601007387 */ /* 0x000fe80000100a00 */
[----:B------:R0:W-:Y:S04]  /*7150*/  STL [R1+0x8a4], R232 ;  /* 0x0008a4e801007387 */ /* 0x0001e80000100800 */
[----:B------:R1:W-:Y:S04]  /*7160*/  STL [R1+0x8a0], R233 ;  /* 0x0008a0e901007387 */ /* 0x0003e80000100800 */
[----:B------:R-:W-:Y:S04]  /*7170*/  STL [R1+0x89c], R235 ;  /* 0x00089ceb01007387 */ /* 0x000fe80000100800 */
[----:B------:R-:W-:Y:S04]  /*7180*/  STL [R1+0x898], R234 ;  /* 0x000898ea01007387 */ /* 0x000fe80000100800 */
[----:B------:R-:W-:Y:S04]  /*7190*/  STL [R1+0x160], R144 ;  /* 0x0001609001007387 */ /* 0x000fe80000100800 */
[----:B------:R2:W-:Y:S04]  /*71a0*/  STL.64 [R1+0xe0], R176 ;  /* 0x0000e0b001007387 */ /* 0x0005e80000100a00 */
[----:B------:R3:W-:Y:S01]  /*71b0*/  STL.64 [R1+0xe8], R178 ;  /* 0x0000e8b201007387 */ /* 0x0007e20000100a00 */
[----:B0-----:R-:W-:-:S02]  /*71c0*/  IMAD.MOV.U32 R232, RZ, RZ, R180 ;  /* 0x000000ffffe87224 */ /* 0x001fc400078e00b4 */
[----:B-1----:R-:W-:Y:S01]  /*71d0*/  IMAD.MOV.U32 R233, RZ, RZ, R181 ;  /* 0x000000ffffe97224 */ /* 0x002fe200078e00b5 */
[----:B------:R-:W-:Y:S02]  /*71e0*/  WARPGROUP.DEPBAR.LE gsb0, 0x0 ;  /* 0x00008000000079c5 */ /* 0x000fe40000010000 */
[----:B------:R-:W-:Y:S02]  /*71f0*/  IMAD.MOV.U32 R8, RZ, RZ, R208 ;  /* 0x000000ffff087224 */ /* 0x000fe400078e00d0 */
[----:B------:R-:W-:Y:S02]  /*7200*/  IMAD.MOV.U32 R7, RZ, RZ, R209 ;  /* 0x000000ffff077224 */ /* 0x000fe400078e00d1 */
[----:B------:R-:W-:Y:S02]  /*7210*/  IMAD.MOV.U32 R208, RZ, RZ, R64 ;  /* 0x000000ffffd07224 */ /* 0x000fe400078e0040 */
[----:B------:R-:W-:Y:S01]  /*7220*/  IMAD.MOV.U32 R6, RZ, RZ, R210 ;  /* 0x000000ffff067224 */ /* 0x000fe200078e00d2 */
[----:B------:R-:W4:Y:S01]  /*7230*/  LDL.LU R64, [R1+0xa04] ;  /* 0x000a040001407983 */ /* 0x000f220000300800 */
[----:B------:R-:W-:-:S02]  /*7240*/  IMAD.MOV.U32 R209, RZ, RZ, R65 ;  /* 0x000000ffffd17224 */ /* 0x000fc400078e0041 */
[----:B------:R-:W-:Y:S01]  /*7250*/  IMAD.MOV.U32 R5, RZ, RZ, R211 ;  /* 0x000000ffff057224 */ /* 0x000fe200078e00d3 */
[----:B------:R-:W4:Y:S01]  /*7260*/  LDL.LU R65, [R1+0xa00] ;  /* 0x000a000001417983 */ /* 0x000f220000300800 */
[----:B------:R-:W-:Y:S02]  /*7270*/  IMAD.MOV.U32 R210, RZ, RZ, R66 ;  /* 0x000000ffffd27224 */ /* 0x000fe400078e0042 */
[----:B------:R-:W-:Y:S01]  /*7280*/  IMAD.MOV.U32 R4, RZ, RZ, R212 ;  /* 0x000000ffff047224 */ /* 0x000fe200078e00d4 */
[----:B------:R-:W4:Y:S01]  /*7290*/  LDL.LU R66, [R1+0x9fc] ;  /* 0x0009fc0001427983 */ /* 0x000f220000300800 */
        /* <DEDUP_REMOVED lines=12> */
[----:B--2---:R-:W-:-:S02]  /*7360*/  IMAD.MOV.U32 R176, RZ, RZ, R96 ;  /* 0x000000ffffb07224 */ /* 0x004fc400078e0060 */
[----:B------:R-:W-:Y:S01]  /*7370*/  IMAD.MOV.U32 R177, RZ, RZ, R97 ;  /* 0x000000ffffb17224 */ /* 0x000fe200078e0061 */
[----:B------:R-:W4:Y:S01]  /*7380*/  LDL.LU R71, [R1+0x9e8] ;  /* 0x0009e80001477983 */ /* 0x000f220000300800 */
[----:B---3--:R-:W-:-:S03]  /*7390*/  IMAD.MOV.U32 R178, RZ, RZ, R98 ;  /* 0x000000ffffb27224 */ /* 0x008fc600078e0062 */
[----:B------:R-:W2:Y:S01]  /*73a0*/  LDL.LU R96, [R1+0x9e4] ;  /* 0x0009e40001607983 */ /* 0x000ea20000300800 */
[----:B------:R-:W-:-:S03]  /*73b0*/  IMAD.MOV.U32 R179, RZ, RZ, R99 ;  /* 0x000000ffffb37224 */ /* 0x000fc600078e0063 */
[----:B------:R-:W2:Y:S01]  /*73c0*/  LDL.LU R97, [R1+0x9e0] ;  /* 0x0009e00001617983 */ /* 0x000ea20000300800 */
[----:B------:R-:W-:-:S03]  /*73d0*/  IMAD.MOV.U32 R180, RZ, RZ, R100 ;  /* 0x000000ffffb47224 */ /* 0x000fc600078e0064 */
        /* <DEDUP_REMOVED lines=15> */
[----:B------:R-:W-:Y:S02]  /*74d0*/  IMAD.MOV.U32 R13, RZ, RZ, R147 ;  /* 0x000000ffff0d7224 */ /* 0x000fe400078e0093 */
[----:B------:R-:W-:Y:S01]  /*74e0*/  IMAD.MOV.U32 R146, RZ, RZ, R130 ;  /* 0x000000ffff927224 */ /* 0x000fe200078e0082 */
[----:B------:R-:W3:Y:S01]  /*74f0*/  LDL.LU R128, [R1+0x9c4] ;  /* 0x0009c40001807983 */ /* 0x000ee20000300800 */
[----:B------:R-:W-:-:S02]  /*7500*/  IMAD.MOV.U32 R12, RZ, RZ, R148 ;  /* 0x000000ffff0c7224 */ /* 0x000fc400078e0094 */
[----:B------:R-:W-:Y:S01]  /*7510*/  IMAD.MOV.U32 R147, RZ, RZ, R131 ;  /* 0x000000ffff937224 */ /* 0x000fe200078e0083 */
[----:B------:R-:W3:Y:S01]  /*7520*/  LDL.LU R129, [R1+0x9c0] ;  /* 0x0009c00001817983 */ /* 0x000ee20000300800 */
[----:B------:R-:W-:Y:S02]  /*7530*/  IMAD.MOV.U32 R11, RZ, RZ, R149 ;  /* 0x000000ffff0b7224 */ /* 0x000fe400078e0095 */
[----:B------:R-:W-:Y:S01]  /*7540*/  IMAD.MOV.U32 R148, RZ, RZ, R160 ;  /* 0x000000ffff947224 */ /* 0x000fe200078e00a0 */
[----:B------:R-:W3:Y:S01]  /*7550*/  LDL.LU R130, [R1+0x9bc] ;  /* 0x0009bc0001827983 */ /* 0x000ee20000300800 */
[----:B------:R-:W-:Y:S02]  /*7560*/  IMAD.MOV.U32 R10, RZ, RZ, R150 ;  /* 0x000000ffff0a7224 */ /* 0x000fe400078e0096 */
[----:B------:R-:W-:Y:S01]  /*7570*/  IMAD.MOV.U32 R149, RZ, RZ, R161 ;  /* 0x000000ffff957224 */ /* 0x000fe200078e00a1 */
[----:B------:R-:W3:Y:S01]  /*7580*/  LDL.LU R131, [R1+0x9b8] ;  /* 0x0009b80001837983 */ /* 0x000ee20000300800 */
[----:B------:R-:W-:-:S02]  /*7590*/  IMAD.MOV.U32 R9, RZ, RZ, R151 ;  /* 0x000000ffff097224 */ /* 0x000fc400078e0097 */
[----:B------:R-:W-:Y:S01]  /*75a0*/  IMAD.MOV.U32 R150, RZ, RZ, R192 ;  /* 0x000000ffff967224 */ /* 0x000fe200078e00c0 */
[----:B------:R-:W4:Y:S01]  /*75b0*/  LDL.LU R160, [R1+0x9b4] ;  /* 0x0009b40001a07983 */ /* 0x000f220000300800 */
[----:B------:R-:W-:-:S03]  /*75c0*/  IMAD.MOV.U32 R151, RZ, RZ, R193 ;  /* 0x000000ffff977224 */ /* 0x000fc600078e00c1 */
[----:B------:R-:W4:Y:S01]  /*75d0*/  LDL.LU R161, [R1+0x9b0] ;  /* 0x0009b00001a17983 */ /* 0x000f220000300800 */
        /* <DEDUP_REMOVED lines=13> */
[----:B------:R-:W3:Y:S01]  /*76b0*/  LDL.LU R224, [R1+0x994] ;  /* 0x0009940001e07983 */ /* 0x000ee20000300800 */
        /* <DEDUP_REMOVED lines=9> */
[----:B------:R-:W3:Y:S04]  /*7750*/  LDL.LU R229, [R1+0x980] ;  /* 0x0009800001e57983 */ /* 0x000ee80000300800 */
[----:B------:R-:W3:Y:S04]  /*7760*/  LDL.LU R230, [R1+0x97c] ;  /* 0x00097c0001e67983 */ /* 0x000ee80000300800 */
[----:B------:R-:W3:Y:S01]  /*7770*/  LDL.LU R231, [R1+0x978] ;  /* 0x0009780001e77983 */ /* 0x000ee20000300800 */
[----:B------:R-:W-:Y:S02]  /*7780*/  IMAD.MOV.U32 R84, RZ, RZ, R198 ;  /* 0x000000ffff547224 */ /* 0x000fe400078e00c6 */
[----:B------:R-:W-:Y:S01]  /*7790*/  IMAD.MOV.U32 R85, RZ, RZ, R199 ;  /* 0x000000ffff557224 */ /* 0x000fe200078e00c7 */
[----:B------:R-:W2:Y:S04]  /*77a0*/  LDL.LU R198, [R1+0x974] ;  /* 0x0009740001c67983 */ /* 0x000ea80000300800 */
[----:B------:R-:W2:Y:S01]  /*77b0*/  LDL.LU R199, [R1+0x970] ;  /* 0x0009700001c77983 */ /* 0x000ea20000300800 */
[----:B------:R-:W-:Y:S01]  /*77c0*/  UMOV UR16, UR4 ;  /* 0x0000000400107c82 */ /* 0x000fe20008000000 */
[----:B------:R-:W-:Y:S01]  /*77d0*/  UMOV UR17, UR5 ;  /* 0x0000000500117c82 */ /* 0x000fe20008000000 */
[----:B------:R-:W-:Y:S01]  /*77e0*/  UMOV UR18, UR30 ;  /* 0x0000001e00127c82 */ /* 0x000fe20008000000 */
[----:B------:R-:W-:Y:S01]  /*77f0*/  UMOV UR19, UR31 ;  /* 0x0000001f00137c82 */ /* 0x000fe20008000000 */
[----:B------:R-:W-:-:S02]  /*7800*/  IMAD.MOV.U32 R86, RZ, RZ, R162 ;  /* 0x000000ffff567224 */ /* 0x000fc400078e00a2 */
[----:B------:R-:W4:Y:S01]  /*7810*/  LDL.LU R162, [R1+0x96c] ;  /* 0x00096c0001a27983 */ /* 0x000f220000300800 */
[----:B------:R-:W-:-:S03]  /*7820*/  IMAD.MOV.U32 R87, RZ, RZ, R163 ;  /* 0x000000ffff577224 */ /* 0x000fc600078e00a3 */
[----:B------:R-:W4:Y:S01]  /*7830*/  LDL.LU R163, [R1+0x968] ;  /* 0x0009680001a37983 */ /* 0x000f220000300800 */
        /* <DEDUP_REMOVED lines=9> */
[----:B------:R-:W-:Y:S04]  /*78d0*/  STL.64 [R1+0x800], R230 ;  /* 0x000800e601007387 */ /* 0x000fe80000100a00 */
[----:B------:R-:W-:Y:S01]  /*78e0*/  STL.64 [R1+0x7f8], R228 ;  /* 0x0007f8e401007387 */ /* 0x000fe20000100a00 */
[----:B------:R-:W-:-:S03]  /*78f0*/  WARPGROUP.DEPBAR.LE gsb0, 0x0 ;  /* 0x00008000000079c5 */ /* 0x000fc60000010000 */
        /* <DEDUP_REMOVED lines=14> */
[----:B------:R-:W2:Y:S01]  /*79e0*/  LDL.LU R132, [R1+0x954] ;  /* 0x0009540001847983 */ /* 0x000ea20000300800 */
[----:B------:R-:W-:Y:S02]  /*79f0*/  IMAD.MOV.U32 R198, RZ, RZ, R134 ;  /* 0x000000ffffc67224 */ /* 0x000fe400078e0086 */
[----:B------:R-:W-:Y:S01]  /*7a00*/  IMAD.MOV.U32 R199, RZ, RZ, R135 ;  /* 0x000000ffffc77224 */ /* 0x000fe200078e0087 */
[----:B------:R-:W2:Y:S04]  /*7a10*/  LDL.LU R133, [R1+0x950] ;  /* 0x0009500001857983 */ /* 0x000ea80000300800 */
[----:B------:R-:W2:Y:S04]  /*7a20*/  LDL.LU R134, [R1+0x94c] ;  /* 0x00094c0001867983 */ /* 0x000ea80000300800 */
[----:B------:R-:W2:Y:S01]  /*7a30*/  LDL.LU R135, [R1+0x948] ;  /* 0x0009480001877983 */ /* 0x000ea20000300800 */
        /* <DEDUP_REMOVED lines=8> */
[----:B----4-:R-:W-:-:S06]  /*7ac0*/  WARPGROUP.ARRIVE ;  /* 0x00000000000079c5 */ /* 0x010fcc0000000000 */
        /* <DEDUP_REMOVED lines=27> */
[----:B------:R-:W-:Y:S01]  /*7c80*/  UMOV UR12, UR8 ;  /* 0x00000008000c7c82 */ /* 0x000fe20008000000 */
[----:B------:R-:W-:Y:S01]  /*7c90*/  UMOV UR13, UR9 ;  /* 0x00000009000d7c82 */ /* 0x000fe20008000000 */
[----:B------:R-:W-:Y:S02]  /*7ca0*/  WARPGROUP.DEPBAR.LE gsb0, 0x0 ;  /* 0x00008000000079c5 */ /* 0x000fe40000010000 */
[----:B------:R-:W-:-:S06]  /*7cb0*/  WARPGROUP.ARRIVE ;  /* 0x00000000000079c5 */ /* 0x000fcc0000000000 */
[----:B------:R-:W-:Y:S01]  /*7cc0*/  IGMMA.64x16x32.S8.S8 R56, gdesc[UR12], R56, gsb0 ;  /* 0x006000000c3879f1 */ /* 0x000fe20008041038 */
[----:B------:R-:W-:Y:S01]  /*7cd0*/  UMOV UR44, UR8 ;  /* 0x00000008002c7c82 */ /* 0x000fe20008000000 */
[----:B------:R-:W-:Y:S01]  /*7ce0*/  UMOV UR45, UR9 ;  /* 0x00000009002d7c82 */ /* 0x000fe20008000000 */
[----:B------:R-:W-:Y:S04]  /*7cf0*/  STL.64 [R1+0x840], R166 ;  /* 0x000840a601007387 */ /* 0x000fe80000100a00 */
[----:B------:R-:W-:Y:S01]  /*7d00*/  STL.64 [R1+0x838], R164 ;  /* 0x000838a401007387 */ /* 0x000fe20000100a00 */
[----:B------:R-:W-:Y:S02]  /*7d10*/  WARPGROUP.DEPBAR.LE gsb0, 0x0 ;  /* 0x00008000000079c5 */ /* 0x000fe40000010000 */
[----:B------:R-:W-:-:S06]  /*7d20*/  WARPGROUP.ARRIVE ;  /* 0x00000000000079c5 */ /* 0x000fcc0000000000 */
[----:B------:R-:W-:Y:S01]  /*7d30*/  IGMMA.64x16x32.S8.S8 R88, gdesc[UR44], R88, gsb0 ;  /* 0x006000002c5879f1 */ /* 0x000fe20008041058 */
[----:B------:R-:W-:Y:S04]  /*7d40*/  STL.64 [R1+0x830], R162 ;  /* 0x000830a201007387 */ /* 0x000fe80000100a00 */
[----:B------:R0:W-:Y:S04]  /*7d50*/  STL.64 [R1+0x828], R160 ;  /* 0x000828a001007387 */ /* 0x0001e80000100a00 */
[----:B0-----:R-:W2:Y:S04]  /*7d60*/  LDL.LU R160, [R1+0xc0] ;  /* 0x0000c00001a07983 */ /* 0x001ea80000300800 */
        /* <DEDUP_REMOVED lines=49> */
[----:B------:R-:W-:Y:S01]  /*8080*/  UIADD3 UR16, UR53, 0x4, URZ ;  /* 0x0000000435107890 */ /* 0x000fe2000fffe03f */
[----:B------:R-:W-:Y:S01]  /*8090*/  UMOV UR17, UR9 ;  /* 0x0000000900117c82 */ /* 0x000fe20008000000 */
[----:B------:R-:W-:Y:S01]  /*80a0*/  UMOV UR18, UR58 ;  /* 0x0000003a00127c82 */ /* 0x000fe20008000000 */
[----:B------:R-:W-:-:S04]  /*80b0*/  UMOV UR19, UR59 ;  /* 0x0000003b00137c82 */ /* 0x000fc80008000000 */
        /* <DEDUP_REMOVED lines=29> */
[----:B------:R-:W-:Y:S04]  /*8290*/  STL.64 [R1+0x850], R130 ;  /* 0x0008508201007387 */ /* 0x000fe80000100a00 */
[----:B------:R-:W-:Y:S04]  /*82a0*/  STL.64 [R1+0x848], R128 ;  /* 0x0008488001007387 */ /* 0x000fe80000100a00 */
[----:B------:R-:W-:Y:S01]  /*82b0*/  STL.64 [R1+0x880], R102 ;  /* 0x0008806601007387 */ /* 0x000fe20000100a00 */
[----:B------:R-:W-:-:S02]  /*82c0*/  WARPGROUP.DEPBAR.LE gsb0, 0x0 ;  /* 0x00008000000079c5 */ /* 0x000fc40000010000 */
[----:B------:R-:W-:-:S06]  /*82d0*/  WARPGROUP.ARRIVE ;  /* 0x00000000000079c5 */ /* 0x000fcc0000000000 */
[----:B------:R-:W-:Y:S01]  /*82e0*/  IGMMA.64x16x32.S8.S8 R208, gdesc[UR36], R208, gsb0 ;  /* 0x0060000024d079f1 */ /* 0x000fe200080410d0 */
[----:B------:R-:W-:Y:S04]  /*82f0*/  STL.64 [R1+0x878], R100 ;  /* 0x0008786401007387 */ /* 0x000fe80000100a00 */
[----:B------:R-:W-:Y:S04]  /*8300*/  STL.64 [R1+0x870], R98 ;  /* 0x0008706201007387 */ /* 0x000fe80000100a00 */
[----:B------:R-:W-:Y:S04]  /*8310*/  STL.64 [R1+0x868], R96 ;  /* 0x0008686001007387 */ /* 0x000fe80000100a00 */
[----:B------:R0:W-:Y:S04]  /*8320*/  STL.64 [R1+0xc0], R160 ;  /* 0x0000c0a001007387 */ /* 0x0001e80000100a00 */
[----:B------:R1:W-:Y:S04]  /*8330*/  STL.64 [R1+0xc8], R162 ;  /* 0x0000c8a201007387 */ /* 0x0003e80000100a00 */
[----:B------:R2:W-:Y:S04]  /*8340*/  STL.64 [R1+0xd0], R164 ;  /* 0x0000d0a401007387 */ /* 0x0005e80000100a00 */
[----:B------:R3:W-:Y:S04]  /*8350*/  STL.64 [R1+0xd8], R166 ;  /* 0x0000d8a601007387 */ /* 0x0007e80000100a00 */
        /* <DEDUP_REMOVED lines=20> */
[----:B------:R-:W-:Y:S04]  /*84a0*/  STL.64 [R1+0x358], R182 ;  /* 0x000358b601007387 */ /* 0x000fe80000100a00 */
        /* <DEDUP_REMOVED lines=44> */
[----:B------:R-:W3:Y:S04]  /*8770*/  LDL.LU R112, [R1+0x3a0] ;  /* 0x0003a00001707983 */ /* 0x000ee80000300800 */
        /* <DEDUP_REMOVED lines=15> */
[----:B------:R-:W-:Y:S01]  /*8870*/  UIADD3 UR10, UR60, 0x4, URZ ;  /* 0x000000043c0a7890 */ /* 0x000fe2000fffe03f */
[----:B------:R-:W-:Y:S01]  /*8880*/  UMOV UR5, 0x40000040 ;  /* 0x4000004000057882 */ /* 0x000fe20000000000 */
[----:B------:R-:W-:Y:S01]  /*8890*/  UMOV UR7, 0x40000040 ;  /* 0x4000004000077882 */ /* 0x000fe20000000000 */
[----:B------:R-:W-:Y:S01]  /*88a0*/  UIADD3 UR11, UR60, 0x84, URZ ;  /* 0x000000843c0b7890 */ /* 0x000fe2000fffe03f */
[----:B------:R-:W4:Y:S03]  /*88b0*/  LDL.LU R96, [R1+0x1a0] ;  /* 0x0001a00001607983 */ /* 0x000f260000300800 */
[----:B------:R-:W-:Y:S01]  /*88c0*/  UMOV UR6, UR10 ;  /* 0x0000000a00067c82 */ /* 0x000fe20008000000 */
[----:B------:R-:W4:Y:S01]  /*88d0*/  LDL.LU R97, [R1+0x1a4] ;  /* 0x0001a40001617983 */ /* 0x000f220000300800 */
[----:B------:R-:W-:-:S03]  /*88e0*/  UMOV UR36, UR4 ;  /* 0x0000000400247c82 */ /* 0x000fc60008000000 */
[----:B------:R-:W4:Y:S01]  /*88f0*/  LDL.LU R98, [R1+0x1a8] ;  /* 0x0001a80001627983 */ /* 0x000f220000300800 */
[----:B------:R-:W-:Y:S01]  /*8900*/  UMOV UR37, UR5 ;  /* 0x0000000500257c82 */ /* 0x000fe20008000000 */
[----:B------:R-:W-:Y:S02]  /*8910*/  UMOV UR38, UR11 ;  /* 0x0000000b00267c82 */ /* 0x000fe40008000000 */
[----:B------:R-:W4:Y:S01]  /*8920*/  LDL.LU R99, [R1+0x1ac] ;  /* 0x0001ac0001637983 */ /* 0x000f220000300800 */
[----:B------:R-:W-:-:S03]  /*8930*/  UMOV UR39, 0x40000040 ;  /* 0x4000004000277882 */ /* 0x000fc60000000000 */
[----:B------:R-:W4:Y:S04]  /*8940*/  LDL.LU R100, [R1+0x1b0] ;  /* 0x0001b00001647983 */ /* 0x000f280000300800 */
[----:B------:R-:W4:Y:S04]  /*8950*/  LDL.LU R101, [R1+0x1b4] ;  /* 0x0001b40001657983 */ /* 0x000f280000300800 */
[----:B------:R-:W4:Y:S04]  /*8960*/  LDL.LU R102, [R1+0x1b8] ;  /* 0x0001b80001667983 */ /* 0x000f280000300800 */
[----:B------:R-:W4:Y:S01]  /*8970*/  LDL.LU R103, [R1+0x1bc] ;  /* 0x0001bc0001677983 */ /* 0x000f220000300800 */
[----:B------:R-:W-:Y:S01]  /*8980*/  UIADD3 UR14, UR60, 0x104, URZ ;  /* 0x000001043c0e7890 */ /* 0x000fe2000fffe03f */
[----:B------:R-:W-:Y:S01]  /*8990*/  UMOV UR40, UR4 ;  /* 0x0000000400287c82 */ /* 0x000fe20008000000 */
[----:B------:R-:W-:Y:S01]  /*89a0*/  UMOV UR41, UR5 ;  /* 0x0000000500297c82 */ /* 0x000fe20008000000 */
[----:B------:R-:W-:Y:S01]  /*89b0*/  UMOV UR43, 0x40000040 ;  /* 0x40000040002b7882 */ /* 0x000fe20000000000 */
[----:B------:R-:W-:Y:S01]  /*89c0*/  UIADD3 UR58, UR60, 0x184, URZ ;  /* 0x000001843c3a7890 */ /* 0x000fe2000fffe03f */
[----:B------:R-:W4:Y:S02]  /*89d0*/  LDL.LU R192, [R1+0x20] ;  /* 0x0000200001c07983 */ /* 0x000f240000300800 */
[----:B------:R-:W-:Y:S01]  /*89e0*/  UMOV UR42, UR14 ;  /* 0x0000000e002a7c82 */ /* 0x000fe20008000000 */
[----:B------:R-:W-:Y:S01]  /*89f0*/  UMOV UR56, UR4 ;  /* 0x0000000400387c82 */ /* 0x000fe20008000000 */
[----:B------:R-:W-:Y:S01]  /*8a00*/  UMOV UR57, UR5 ;  /* 0x0000000500397c82 */ /* 0x000fe20008000000 */
[----:B------:R-:W-:Y:S01]  /*8a10*/  UMOV UR59, 0x40000040 ;  /* 0x40000040003b7882 */ /* 0x000fe20000000000 */
[----:B------:R-:W-:Y:S01]  /*8a20*/  UIADD3 UR54, UR60, 0x204, URZ ;  /* 0x000002043c367890 */ /* 0x000fe2000fffe03f */
[----:B------:R-:W4:Y:S01]  /*8a30*/  LDL.LU R193, [R1+0x24] ;  /* 0x0000240001c17983 */ /* 0x000f220000300800 */
[----:B------:R-:W-:-:S03]  /*8a40*/  UMOV UR47, UR53 ;  /* 0x00000035002f7c82 */ /* 0x000fc60008000000 */
[----:B------:R-:W4:Y:S01]  /*8a50*/  LDL.LU R194, [R1+0x28] ;  /* 0x0000280001c27983 */ /* 0x000f220000300800 */
[----:B--2---:R-:W-:-:S03]  /*8a60*/  WARPGROUP.ARRIVE ;  /* 0x00000000000079c5 */ /* 0x004fc60000000000 */
[----:B------:R-:W2:Y:S01]  /*8a70*/  LDL.LU R195, [R1+0x2c] ;  /* 0x00002c0001c37983 */ /* 0x000ea20000300800 */
[----:B------:R-:W-:Y:S01]  /*8a80*/  UMOV UR52, UR4 ;  /* 0x0000000400347c82 */ /* 0x000fe20008000000 */
[----:B------:R-:W-:Y:S01]  /*8a90*/  UMOV UR53, UR5 ;  /* 0x0000000500357c82 */ /* 0x000fe20008000000 */
[----:B------:R-:W-:Y:S01]  /*8aa0*/  UMOV UR55, 0x40000040 ;  /* 0x4000004000377882 */ /* 0x000fe20000000000 */
[----:B------:R-:W2:Y:S01]  /*8ab0*/  LDL.LU R196, [R1+0x30] ;  /* 0x0000300001c47983 */ /* 0x000ea20000300800 */
[----:B------:R-:W-:Y:S03]  /*8ac0*/  IGMMA.64x16x32.S8.S8 R80, gdesc[UR4], R80, gsb0 ;  /* 0x00600000045079f1 */ /* 0x000fe60008041050 */
[----:B------:R-:W2:Y:S04]  /*8ad0*/  LDL.LU R197, [R1+0x34] ;  /* 0x0000340001c57983 */ /* 0x000ea80000300800 */
[----:B------:R-:W2:Y:S04]  /*8ae0*/  LDL.LU R198, [R1+0x38] ;  /* 0x0000380001c67983 */ /* 0x000ea80000300800 */
[----:B------:R-:W2:Y:S01]  /*8af0*/  LDL.LU R199, [R1+0x3c] ;  /* 0x00003c0001c77983 */ /* 0x000ea20000300800 */
[----:B------:R-:W-:-:S02]  /*8b00*/  WARPGROUP.DEPBAR.LE gsb0, 0x0 ;  /* 0x00008000000079c5 */ /* 0x000fc40000010000 */
[----:B---3--:R-:W-:-:S06]  /*8b10*/  WARPGROUP.ARRIVE ;  /* 0x00000000000079c5 */ /* 0x008fcc0000000000 */
[----:B------:R-:W-:Y:S03]  /*8b20*/  IGMMA.64x16x32.S8.S8 R112, gdesc[UR36], R112, gsb0 ;  /* 0x00600000247079f1 */ /* 0x000fe60008041070 */
[----:B------:R-:W-:Y:S02]  /*8b30*/  WARPGROUP.DEPBAR.LE gsb0, 0x0 ;  /* 0x00008000000079c5 */ /* 0x000fe40000010000 */
[----:B----4-:R-:W-:-:S06]  /*8b40*/  WARPGROUP.ARRIVE ;  /* 0x00000000000079c5 */ /* 0x010fcc0000000000 */
[----:B------:R-:W-:Y:S03]  /*8b50*/  IGMMA.64x16x32.S8.S8 R144, gdesc[UR40], R144, gsb0 ;  /* 0x00600000289079f1 */ /* 0x000fe60008041090 */
[----:B------:R-:W-:Y:S02]  /*8b60*/  WARPGROUP.DEPBAR.LE gsb0, 0x0 ;  /* 0x00008000000079c5 */ /* 0x000fe40000010000 */
[----:B------:R-:W-:-:S06]  /*8b70*/  WARPGROUP.ARRIVE ;  /* 0x00000000000079c5 */ /* 0x000fcc0000000000 */
[----:B------:R-:W-:Y:S01]  /*8b80*/  IGMMA.64x16x32.S8.S8 R176, gdesc[UR56], R176, gsb0 ;  /* 0x0060000038b079f1 */ /* 0x000fe200080410b0 */
[----:B------:R-:W-:Y:S04]  /*8b90*/  STL.64 [R1+0x420], R80 ;  /* 0x0004205001007387 */ /* 0x000fe80000100a00 */
[----:B------:R-:W-:Y:S04]  /*8ba0*/  STL.64 [R1+0x428], R82 ;  /* 0x0004285201007387 */ /* 0x000fe80000100a00 */
[----:B------:R-:W-:Y:S04]  /*8bb0*/  STL.64 [R1+0x430], R84 ;  /* 0x0004305401007387 */ /* 0x000fe80000100a00 */
[----:B------:R0:W-:Y:S04]  /*8bc0*/  STL.64 [R1+0x438], R86 ;  /* 0x0004385601007387 */ /* 0x0001e80000100a00 */
[----:B0-----:R-:W3:Y:S04]  /*8bd0*/  LDL.LU.64 R86, [R1+0x940] ;  /* 0x0009400001567983 */ /* 0x001ee80000300a00 */
[----:B------:R-:W3:Y:S04]  /*8be0*/  LDL.LU.64 R84, [R1+0x938] ;  /* 0x0009380001547983 */ /* 0x000ee80000300a00 */
[----:B------:R-:W3:Y:S04]  /*8bf0*/  LDL.LU.64 R82, [R1+0x930] ;  /* 0x0009300001527983 */ /* 0x000ee80000300a00 */
[----:B------:R-:W3:Y:S01]  /*8c00*/  LDL.LU.64 R80, [R1+0x928] ;  /* 0x0009280001507983 */ /* 0x000ee20000300a00 */
[----:B------:R-:W-:-:S02]  /*8c10*/  WARPGROUP.DEPBAR.LE gsb0, 0x0 ;  /* 0x00008000000079c5 */ /* 0x000fc40000010000 */
[----:B------:R-:W-:-:S06]  /*8c20*/  WARPGROUP.ARRIVE ;  /* 0x00000000000079c5 */ /* 0x000fcc0000000000 */
[----:B------:R-:W-:Y:S01]  /*8c30*/  IGMMA.64x16x32.S8.S8 R208, gdesc[UR52], R208, gsb0 ;  /* 0x0060000034d079f1 */ /* 0x000fe200080410d0 */
[----:B------:R-:W-:Y:S04]  /*8c40*/  STL.64 [R1+0x3a0], R112 ;  /* 0x0003a07001007387 */ /* 0x000fe80000100a00 */
[----:B------:R-:W-:Y:S04]  /*8c50*/  STL.64 [R1+0x3a8], R114 ;  /* 0x0003a87201007387 */ /* 0x000fe80000100a00 */
[----:B------:R-:W-:Y:S04]  /*8c60*/  STL.64 [R1+0x3b0], R116 ;  /* 0x0003b07401007387 */ /* 0x000fe80000100a00 */
[----:B------:R0:W-:Y:S04]  /*8c70*/  STL.64 [R1+0x3b8], R118 ;  /* 0x0003b87601007387 */ /* 0x0001e80000100a00 */
[----:B0-----:R-:W4:Y:S04]  /*8c80*/  LDL.LU.64 R118, [R1+0x920] ;  /* 0x0009200001767983 */ /* 0x001f280000300a00 */
[----:B------:R-:W4:Y:S04]  /*8c90*/  LDL.LU.64 R116, [R1+0x918] ;  /* 0x0009180001747983 */ /* 0x000f280000300a00 */
[----:B------:R-:W4:Y:S04]  /*8ca0*/  LDL.LU.64 R114, [R1+0x910] ;  /* 0x0009100001727983 */ /* 0x000f280000300a00 */
[----:B------:R-:W4:Y:S04]  /*8cb0*/  LDL.LU.64 R112, [R1+0x908] ;  /* 0x0009080001707983 */ /* 0x000f280000300a00 */
[----:B------:R-:W-:Y:S04]  /*8cc0*/  STL.64 [R1+0x320], R144 ;  /* 0x0003209001007387 */ /* 0x000fe80000100a00 */
        /* <DEDUP_REMOVED lines=10> */
[----:B------:R0:W-:Y:S01]  /*8d70*/  STL.64 [R1+0x2b8], R182 ;  /* 0x0002b8b601007387 */ /* 0x0001e20000100a00 */
[----:B------:R-:W-:-:S03]  /*8d80*/  WARPGROUP.DEPBAR.LE gsb0, 0x0 ;  /* 0x00008000000079c5 */ /* 0x000fc60000010000 */
        /* <DEDUP_REMOVED lines=12> */
[----:B------:R-:W-:Y:S01]  /*8e50*/  UIADD3 UR50, UR60, 0x284, URZ ;  /* 0x000002843c327890 */ /* 0x000fe2000fffe03f */
[----:B------:R-:W-:Y:S01]  /*8e60*/  WARPGROUP.ARRIVE ;  /* 0x00000000000079c5 */ /* 0x000fe20000000000 */
[----:B------:R-:W-:Y:S01]  /*8e70*/  UMOV UR48, UR4 ;  /* 0x0000000400307c82 */ /* 0x000fe20008000000 */
[----:B------:R-:W-:Y:S01]  /*8e80*/  UMOV UR49, UR5 ;  /* 0x0000000500317c82 */ /* 0x000fe20008000000 */
[----:B------:R-:W-:-:S05]  /*8e90*/  UMOV UR51, 0x40000040 ;  /* 0x4000004000337882 */ /* 0x000fca0000000000 */
[----:B------:R-:W-:Y:S01]  /*8ea0*/  IGMMA.64x16x32.S8.S8 R96, gdesc[UR48], R96, gsb0 ;  /* 0x00600000306079f1 */ /* 0x000fe20008041060 */
[----:B------:R-:W-:Y:S02]  /*8eb0*/  UMOV UR14, UR42 ;  /* 0x0000002a000e7c82 */ /* 0x000fe40008000000 */
[----:B------:R-:W-:Y:S01]  /*8ec0*/  UMOV UR56, UR14 ;  /* 0x0000000e00387c82 */ /* 0x000fe20008000000 */
[----:B------:R-:W-:Y:S01]  /*8ed0*/  UIADD3 UR14, UR60, 0x304, URZ ;  /* 0x000003043c0e7890 */ /* 0x000fe2000fffe03f */
[----:B------:R-:W-:Y:S01]  /*8ee0*/  UMOV UR15, UR43 ;  /* 0x0000002b000f7c82 */ /* 0x000fe20008000000 */
[----:B------:R-:W-:Y:S01]  /*8ef0*/  UMOV UR12, UR4 ;  /* 0x00000004000c7c82 */ /* 0x000fe20008000000 */
[----:B------:R-:W-:Y:S01]  /*8f00*/  UMOV UR57, UR15 ;  /* 0x0000000f00397c82 */ /* 0x000fe20008000000 */
[----:B------:R-:W-:Y:S01]  /*8f10*/  UMOV UR13, UR5 ;  /* 0x00000005000d7c82 */ /* 0x000fe20008000000 */
[----:B------:R-:W-:Y:S01]  /*8f20*/  UMOV UR15, 0x40000040 ;  /* 0x40000040000f7882 */ /* 0x000fe20000000000 */
[----:B------:R-:W-:-:S02]  /*8f30*/  WARPGROUP.DEPBAR.LE gsb0, 0x0 ;  /* 0x00008000000079c5 */ /* 0x000fc40000010000 */
[----:B------:R-:W-:-:S06]  /*8f40*/  WARPGROUP.ARRIVE ;  /* 0x00000000000079c5 */ /* 0x000fcc0000000000 */
[----:B------:R-:W-:Y:S01]  /*8f50*/  IGMMA.64x16x32.S8.S8 R128, gdesc[UR12], R128, gsb0 ;  /* 0x006000000c8079f1 */ /* 0x000fe20008041080 */
[----:B------:R-:W-:Y:S01]  /*8f60*/  UIADD3 UR22, UR60, 0x384, URZ ;  /* 0x000003843c167890 */ /* 0x000fe2000fffe03f */
[----:B------:R-:W-:Y:S01]  /*8f70*/  UMOV UR20, UR4 ;  /* 0x0000000400147c82 */ /* 0x000fe20008000000 */
[----:B------:R-:W-:Y:S01]  /*8f80*/  UMOV UR21, UR5 ;  /* 0x0000000500157c82 */ /* 0x000fe20008000000 */
[----:B------:R-:W-:Y:S01]  /*8f90*/  UMOV UR23, 0x40000040 ;  /* 0x4000004000177882 */ /* 0x000fe20000000000 */
[----:B------:R-:W-:Y:S02]  /*8fa0*/  WARPGROUP.DEPBAR.LE gsb0, 0x0 ;  /* 0x00008000000079c5 */ /* 0x000fe40000010000 */
[----:B------:R-:W-:-:S06]  /*8fb0*/  WARPGROUP.ARRIVE ;  /* 0x00000000000079c5 */ /* 0x000fcc0000000000 */
        /* <DEDUP_REMOVED lines=10> */
[----:B--2---:R-:W-:-:S06]  /*9060*/  WARPGROUP.ARRIVE ;  /* 0x00000000000079c5 */ /* 0x004fcc0000000000 */
[----:B------:R-:W-:Y:S01]  /*9070*/  IGMMA.64x16x32.S8.S8 R192, gdesc[UR8], R192, gsb0 ;  /* 0x0060000008c079f1 */ /* 0x000fe200080410c0 */
[----:B------:R-:W-:Y:S01]  /*9080*/  UIADD3 UR18, UR60, 0x484, URZ ;  /* 0x000004843c127890 */ /* 0x000fe2000fffe03f */
[----:B------:R-:W-:Y:S01]  /*9090*/  UMOV UR16, UR4 ;  /* 0x0000000400107c82 */ /* 0x000fe20008000000 */
[----:B------:R-:W-:Y:S01]  /*90a0*/  UMOV UR17, UR5 ;  /* 0x0000000500117c82 */ /* 0x000fe20008000000 */
[----:B------:R-:W-:Y:S01]  /*90b0*/  UMOV UR19, 0x40000040 ;  /* 0x4000004000137882 */ /* 0x000fe20000000000 */
[----:B------:R-:W-:Y:S02]  /*90c0*/  WARPGROUP.DEPBAR.LE gsb0, 0x0 ;  /* 0x00008000000079c5 */ /* 0x000fe40000010000 */
[----:B------:R-:W-:Y:S01]  /*90d0*/  UIADD3 UR26, UR60, 0x504, URZ ;  /* 0x000005043c1a7890 */ /* 0x000fe2000fffe03f */
[----:B---3--:R-:W-:-:S06]  /*90e0*/  WARPGROUP.ARRIVE ;  /* 0x00000000000079c5 */ /* 0x008fcc0000000000 */
[----:B------:R-:W-:Y:S01]  /*90f0*/  IGMMA.64x16x32.S8.S8 R208, gdesc[UR16], R208, gsb0 ;  /* 0x0060000010d079f1 */ /* 0x000fe200080410d0 */
[----:B------:R-:W-:Y:S01]  /*9100*/  UMOV UR24, UR4 ;  /* 0x0000000400187c82 */ /* 0x000fe20008000000 */
[----:B------:R-:W-:Y:S01]  /*9110*/  UMOV UR25, UR5 ;  /* 0x0000000500197c82 */ /* 0x000fe20008000000 */
[----:B------:R-:W-:Y:S01]  /*9120*/  UMOV UR27, 0x40000040 ;  /* 0x40000040001b7882 */ /* 0x000fe20000000000 */
[----:B------:R-:W-:Y:S02]  /*9130*/  WARPGROUP.DEPBAR.LE gsb0, 0x0 ;  /* 0x00008000000079c5 */ /* 0x000fe40000010000 */
[----:B----4-:R-:W-:-:S06]  /*9140*/  WARPGROUP.ARRIVE ;  /* 0x00000000000079c5 */ /* 0x010fcc0000000000 */
        /* <DEDUP_REMOVED lines=30> */
[----:B------:R-:W-:Y:S01]  /*9330*/  UIADD3 UR8, UR49, 0x404, URZ ;  /* 0x0000040431087890 */ /* 0x000fe2000fffe03f */
[----:B------:R-:W-:-:S06]  /*9340*/  UMOV UR41, 0x40000040 ;  /* 0x4000004000297882 */ /* 0x000fcc0000000000 */
[----:B------:R-:W-:Y:S01]  /*9350*/  UMOV UR40, UR8 ;  /* 0x0000000800287c82 */ /* 0x000fe20008000000 */
[----:B------:R-:W-:Y:S04]  /*9360*/  STL.64 [R1+0x1a0], R96 ;  /* 0x0001a06001007387 */ /* 0x000fe80000100a00 */
[----:B------:R-:W-:Y:S01]  /*9370*/  STL.64 [R1+0x1a8], R98 ;  /* 0x0001a86201007387 */ /* 0x000fe20000100a00 */
[----:B------:R-:W-:Y:S02]  /*9380*/  WARPGROUP.DEPBAR.LE gsb0, 0x0 ;  /* 0x00008000000079c5 */ /* 0x000fe40000010000 */
[----:B------:R-:W-:-:S06]  /*9390*/  WARPGROUP.ARRIVE ;  /* 0x00000000000079c5 */ /* 0x000fcc0000000000 */
[----:B------:R-:W-:Y:S01]  /*93a0*/  IGMMA.64x16x32.S8.S8 R40, gdesc[UR40], R40, gsb0 ;  /* 0x00600000282879f1 */ /* 0x000fe20008041028 */
[----:B------:R-:W-:Y:S04]  /*93b0*/  STL.64 [R1+0x1b0], R100 ;  /* 0x0001b06401007387 */ /* 0x000fe80000100a00 */
[----:B------:R-:W-:Y:S04]  /*93c0*/  STL.64 [R1+0x1b8], R102 ;  /* 0x0001b86601007387 */ /* 0x000fe80000100a00 */
[----:B------:R0:W-:Y:S04]  /*93d0*/  STL.64 [R1+0x120], R128 ;  /* 0x0001208001007387 */ /* 0x0001e80000100a00 */
[----:B------:R1:W-:Y:S04]  /*93e0*/  STL.64 [R1+0x128], R130 ;  /* 0x0001288201007387 */ /* 0x0003e80000100a00 */
[----:B------:R2:W-:Y:S04]  /*93f0*/  STL.64 [R1+0x130], R132 ;  /* 0x0001308401007387 */ /* 0x0005e80000100a00 */
[----:B------:R3:W-:Y:S04]  /*9400*/  STL.64 [R1+0x138], R134 ;  /* 0x0001388601007387 */ /* 0x0007e80000100a00 */
[----:B------:R4:W-:Y:S04]  /*9410*/  STL.64 [R1+0xa0], R160 ;  /* 0x0000a0a001007387 */ /* 0x0009e80000100a00 */
[----:B------:R4:W-:Y:S04]  /*9420*/  STL.64 [R1+0xa8], R162 ;  /* 0x0000a8a201007387 */ /* 0x0009e80000100a00 */
[----:B------:R4:W-:Y:S04]  /*9430*/  STL.64 [R1+0xb0], R164 ;  /* 0x0000b0a401007387 */ /* 0x0009e80000100a00 */
[----:B------:R4:W-:Y:S04]  /*9440*/  STL.64 [R1+0xb8], R166 ;  /* 0x0000b8a601007387 */ /* 0x0009e80000100a00 */
[----:B0-----:R-:W4:Y:S04]  /*9450*/  LDL.LU R128, [R1] ;  /* 0x0000000001807983 */ /* 0x001f280000300800 */
[----:B------:R-:W4:Y:S04]  /*9460*/  LDL.LU R129, [R1+0x4] ;  /* 0x0000040001817983 */ /* 0x000f280000300800 */
[----:B------:R0:W-:Y:S04]  /*9470*/  STL.64 [R1+0x20], R192 ;  /* 0x000020c001007387 */ /* 0x0001e80000100a00 */
[----:B------:R0:W-:Y:S04]  /*9480*/  STL.64 [R1+0x28], R194 ;  /* 0x000028c201007387 */ /* 0x0001e80000100a00 */
[----:B------:R0:W-:Y:S04]  /*9490*/  STL.64 [R1+0x30], R196 ;  /* 0x000030c401007387 */ /* 0x0001e80000100a00 */
[----:B------:R0:W-:Y:S04]  /*94a0*/  STL.64 [R1+0x38], R198 ;  /* 0x000038c601007387 */ /* 0x0001e80000100a00 */
[----:B-1----:R-:W4:Y:S04]  /*94b0*/  LDL.LU R130, [R1+0x8] ;  /* 0x0000080001827983 */ /* 0x002f280000300800 */
[----:B------:R-:W4:Y:S04]  /*94c0*/  LDL.LU R131, [R1+0xc] ;  /* 0x00000c0001837983 */ /* 0x000f280000300800 */
[----:B--2---:R-:W2:Y:S04]  /*94d0*/  LDL.LU R132, [R1+0x10] ;  /* 0x0000100001847983 */ /* 0x004ea80000300800 */
[----:B------:R-:W2:Y:S04]  /*94e0*/  LDL.LU R133, [R1+0x14] ;  /* 0x0000140001857983 */ /* 0x000ea80000300800 */
[----:B---3--:R-:W2:Y:S04]  /*94f0*/  LDL.LU R134, [R1+0x18] ;  /* 0x0000180001867983 */ /* 0x008ea80000300800 */
[----:B------:R-:W2:Y:S01]  /*9500*/  LDL.LU R135, [R1+0x1c] ;  /* 0x00001c0001877983 */ /* 0x000ea20000300800 */
[----:B------:R-:W-:-:S02]  /*9510*/  WARPGROUP.DEPBAR.LE gsb0, 0x0 ;  /* 0x00008000000079c5 */ /* 0x000fc40000010000 */
[----:B------:R-:W-:Y:S01]  /*9520*/  WARPGROUP.ARRIVE ;  /* 0x00000000000079c5 */ /* 0x000fe20000000000 */
[----:B------:R-:W-:Y:S01]  /*9530*/  UMOV UR36, UR40 ;  /* 0x0000002800247c82 */ /* 0x000fe20008000000 */
[----:B------:R-:W-:Y:S01]  /*9540*/  UMOV UR37, UR41 ;  /* 0x0000002900257c82 */ /* 0x000fe20008000000 */
[----:B------:R-:W-:Y:S01]  /*9550*/  UMOV UR28, UR40 ;  /* 0x00000028001c7c82 */ /* 0x000fe20008000000 */
[----:B------:R-:W-:Y:S01]  /*9560*/  UMOV UR29, UR41 ;  /* 0x00000029001d7c82 */ /* 0x000fe20008000000 */
[----:B----4-:R-:W3:Y:S01]  /*9570*/  LDL.LU.64 R160, [R1+0x80] ;  /* 0x0000800001a07983 */ /* 0x010ee20000300a00 */
[----:B------:R-:W-:Y:S03]  /*9580*/  IGMMA.64x16x32.S8.S8 R72, gdesc[UR36], R72, gsb0 ;  /* 0x00600000244879f1 */ /* 0x000fe60008041048 */
[----:B------:R-:W3:Y:S04]  /*9590*/  LDL.LU.64 R162, [R1+0x88] ;  /* 0x0000880001a27983 */ /* 0x000ee80000300a00 */
[----:B------:R-:W3:Y:S04]  /*95a0*/  LDL.LU.64 R164, [R1+0x90] ;  /* 0x0000900001a47983 */ /* 0x000ee80000300a00 */
[----:B------:R-:W3:Y:S01]  /*95b0*/  LDL.LU.64 R166, [R1+0x98] ;  /* 0x0000980001a67983 */ /* 0x000ee20000300a00 */
[----:B------:R-:W-:Y:S01]  /*95c0*/  UMOV UR32, UR40 ;  /* 0x0000002800207c82 */ /* 0x000fe20008000000 */
[----:B------:R-:W-:-:S02]  /*95d0*/  UMOV UR33, UR41 ;  /* 0x0000002900217c82 */ /* 0x000fc40008000000 */
[----:B0-----:R-:W4:Y:S04]  /*95e0*/  LDL.LU.64 R192, [R1+0x100] ;  /* 0x0001000001c07983 */ /* 0x001f280000300a00 */
[----:B------:R-:W4:Y:S04]  /*95f0*/  LDL.LU.64 R194, [R1+0x108] ;  /* 0x0001080001c27983 */ /* 0x000f280000300a00 */
[----:B------:R-:W4:Y:S04]  /*9600*/  LDL.LU.64 R196, [R1+0x110] ;  /* 0x0001100001c47983 */ /* 0x000f280000300a00 */
[----:B------:R-:W4:Y:S01]  /*9610*/  LDL.LU.64 R198, [R1+0x118] ;  /* 0x0001180001c67983 */ /* 0x000f220000300a00 */
[----:B------:R-:W-:-:S02]  /*9620*/  WARPGROUP.DEPBAR.LE gsb0, 0x0 ;  /* 0x00008000000079c5 */ /* 0x000fc40000010000 */
[----:B------:R-:W-:-:S06]  /*9630*/  WARPGROUP.ARRIVE ;  /* 0x00000000000079c5 */ /* 0x000fcc0000000000 */
[----:B------:R-:W-:Y:S03]  /*9640*/  IGMMA.64x16x32.S8.S8 R104, gdesc[UR28], R104, gsb0 ;  /* 0x006000001c6879f1 */ /* 0x000fe60008041068 */
        /* <DEDUP_REMOVED lines=10> */
[----:B------:R-:W-:Y:S01]  /*96f0*/  STL.64 [R1+0x730], R214 ;  /* 0x000730d601007387 */ /* 0x000fe20000100a00 */
[----:B------:R-:W-:Y:S02]  /*9700*/  WARPGROUP.DEPBAR.LE gsb0, 0x0 ;  /* 0x00008000000079c5 */ /* 0x000fe40000010000 */
[----:B------:R-:W-:-:S06]  /*9710*/  WARPGROUP.ARRIVE ;  /* 0x00000000000079c5 */ /* 0x000fcc0000000000 */
[----:B------:R-:W-:Y:S01]  /*9720*/  IGMMA.64x16x32.S8.S8 R200, gdesc[UR16], R200, gsb0 ;  /* 0x0060000010c879f1 */ /* 0x000fe200080410c8 */
[----:B------:R-:W-:Y:S04]  /*9730*/  STL.64 [R1+0x728], R212 ;  /* 0x000728d401007387 */ /* 0x000fe80000100a00 */
[----:B------:R-:W-:Y:S04]  /*9740*/  STL.64 [R1+0x720], R210 ;  /* 0x000720d201007387 */ /* 0x000fe80000100a00 */
[----:B------:R-:W-:Y:S04]  /*9750*/  STL.64 [R1+0x718], R208 ;  /* 0x000718d001007387 */ /* 0x000fe80000100a00 */
[----:B------:R-:W-:Y:S04]  /*9760*/  STL [R1+0x7c4], R176 ;  /* 0x0007c4b001007387 */ /* 0x000fe80000100800 */
        /* <DEDUP_REMOVED lines=8> */
[----:B------:R-:W-:Y:S01]  /*97f0*/  STL [R1+0x700], R145 ;  /* 0x0007009101007387 */ /* 0x000fe20000100800 */
[----:B------:R-:W-:-:S02]  /*9800*/  WARPGROUP.DEPBAR.LE gsb0, 0x0 ;  /* 0x00008000000079c5 */ /* 0x000fc40000010000 */
[----:B--2---:R-:W-:Y:S01]  /*9810*/  WARPGROUP.ARRIVE ;  /* 0x00000000000079c5 */ /* 0x004fe20000000000 */
[----:B------:R-:W-:Y:S01]  /*9820*/  STL [R1+0x6fc], R146 ;  /* 0x0006fc9201007387 */ /* 0x000fe20000100800 */
[----:B------:R-:W-:Y:S01]  /*9830*/  UMOV UR8, UR40 ;  /* 0x0000002800087c82 */ /* 0x000fe20008000000 */
[----:B------:R-:W-:Y:S02]  /*9840*/  UMOV UR9, UR41 ;  /* 0x0000002900097c82 */ /* 0x000fe40008000000 */
[----:B------:R-:W-:Y:S01]  /*9850*/  STL [R1+0x6f8], R147 ;  /* 0x0006f89301007387 */ /* 0x000fe20000100800 */
[----:B------:R-:W-:Y:S03]  /*9860*/  IGMMA.64x16x32.S8.S8 R128, gdesc[UR8], R128, gsb0 ;  /* 0x00600000088079f1 */ /* 0x000fe60008041080 */
        /* <DEDUP_REMOVED lines=52> */
[----:B------:R-:W-:-:S03]  /*9bb0*/  WARPGROUP.DEPBAR.LE gsb0, 0x0 ;  /* 0x00008000000079c5 */ /* 0x000fc60000010000 */
[----:B------:R-:W2:Y:S04]  /*9bc0*/  LDL.LU.64 R96, [R1+0x180] ;  /* 0x0001800001607983 */ /* 0x000ea80000300a00 */
[----:B------:R-:W2:Y:S04]  /*9bd0*/  LDL.LU.64 R98, [R1+0x188] ;  /* 0x0001880001627983 */ /* 0x000ea80000300a00 */
[----:B------:R-:W2:Y:S04]  /*9be0*/  LDL.LU.64 R100, [R1+0x190] ;  /* 0x0001900001647983 */ /* 0x000ea80000300a00 */
[----:B------:R0:W-:Y:S04]  /*9bf0*/  STL.64 [R1], R128 ;  /* 0x0000008001007387 */ /* 0x0001e80000100a00 */
[----:B------:R1:W-:Y:S04]  /*9c00*/  STL.64 [R1+0x8], R130 ;  /* 0x0000088201007387 */ /* 0x0003e80000100a00 */
[----:B------:R4:W-:Y:S04]  /*9c10*/  STL.64 [R1+0x10], R132 ;  /* 0x0000108401007387 */ /* 0x0009e80000100a00 */
[----:B------:R4:W-:Y:S04]  /*9c20*/  STL.64 [R1+0x18], R134 ;  /* 0x0000188601007387 */ /* 0x0009e80000100a00 */
[----:B------:R-:W2:Y:S01]  /*9c30*/  LDL.LU.64 R102, [R1+0x198] ;  /* 0x0001980001667983 */ /* 0x000ea20000300a00 */
[----:B---3--:R-:W-:-:S03]  /*9c40*/  WARPGROUP.ARRIVE ;  /* 0x00000000000079c5 */ /* 0x008fc60000000000 */
[----:B0-----:R-:W3:Y:S01]  /*9c50*/  LDL.LU.64 R128, [R1+0x200] ;  /* 0x0002000001807983 */ /* 0x001ee20000300a00 */
[----:B------:R-:W-:-:S03]  /*9c60*/  UMOV UR20, UR40 ;  /* 0x0000002800147c82 */ /* 0x000fc60008000000 */
[----:B-1----:R-:W3:Y:S01]  /*9c70*/  LDL.LU.64 R130, [R1+0x208] ;  /* 0x0002080001827983 */ /* 0x002ee20000300a00 */
[----:B------:R-:W-:Y:S02]  /*9c80*/  UMOV UR21, UR41 ;  /* 0x0000002900157c82 */ /* 0x000fe40008000000 */
[----:B------:R-:W-:Y:S01]  /*9c90*/  IGMMA.64x16x32.S8.S8 R160, gdesc[UR20], R160, gsb0 ;  /* 0x0060000014a079f1 */ /* 0x000fe200080410a0 */
[----:B----4-:R-:W3:Y:S04]  /*9ca0*/  LDL.LU.64 R132, [R1+0x210] ;  /* 0x0002100001847983 */ /* 0x010ee80000300a00 */
[----:B------:R-:W3:Y:S01]  /*9cb0*/  LDL.LU.64 R134, [R1+0x218] ;  /* 0x0002180001867983 */ /* 0x000ee20000300a00 */
[----:B------:R-:W-:Y:S01]  /*9cc0*/  UMOV UR12, UR40 ;  /* 0x00000028000c7c82 */ /* 0x000fe20008000000 */
[----:B------:R-:W-:Y:S01]  /*9cd0*/  UMOV UR13, UR41 ;  /* 0x00000029000d7c82 */ /* 0x000fe20008000000 */
[----:B------:R-:W-:-:S02]  /*9ce0*/  WARPGROUP.DEPBAR.LE gsb0, 0x0 ;  /* 0x00008000000079c5 */ /* 0x000fc40000010000 */
[----:B------:R-:W-:Y:S01]  /*9cf0*/  IMAD.MOV.U32 R84, RZ, RZ, R160 ;  /* 0x000000ffff547224 */ /* 0x000fe200078e00a0 */
[----:B------:R-:W-:Y:S01]  /*9d00*/  WARPGROUP.ARRIVE ;  /* 0x00000000000079c5 */ /* 0x000fe20000000000 */
[----:B------:R-:W-:Y:S02]  /*9d10*/  IMAD.MOV.U32 R85, RZ, RZ, R161 ;  /* 0x000000ffff557224 */ /* 0x000fe400078e00a1 */
[----:B------:R-:W-:Y:S01]  /*9d20*/  IMAD.MOV.U32 R86, RZ, RZ, R162 ;  /* 0x000000ffff567224 */ /* 0x000fe200078e00a2 */
[----:B------:R-:W4:Y:S01]  /*9d30*/  LDL.LU.64 R160, [R1+0x280] ;  /* 0x0002800001a07983 */ /* 0x000f220000300a00 */
[----:B------:R-:W-:Y:S01]  /*9d40*/  IMAD.MOV.U32 R87, RZ, RZ, R163 ;  /* 0x000000ffff577224 */ /* 0x000fe200078e00a3 */
[----:B------:R-:W-:Y:S01]  /*9d50*/  IGMMA.64x16x32.S8.S8 R192, gdesc[UR12], R192, gsb0 ;  /* 0x006000000cc079f1 */ /* 0x000fe200080410c0 */
[----:B------:R-:W-:Y:S01]  /*9d60*/  IMAD.MOV.U32 R52, RZ, RZ, R164 ;  /* 0x000000ffff347224 */ /* 0x000fe200078e00a4 */
[----:B------:R-:W4:Y:S01]  /*9d70*/  LDL.LU.64 R162, [R1+0x288] ;  /* 0x0002880001a27983 */ /* 0x000f220000300a00 */
[----:B------:R-:W-:-:S02]  /*9d80*/  IMAD.MOV.U32 R53, RZ, RZ, R165 ;  /* 0x000000ffff357224 */ /* 0x000fc400078e00a5 */
[----:B------:R-:W-:Y:S01]  /*9d90*/  IMAD.MOV.U32 R54, RZ, RZ, R166 ;  /* 0x000000ffff367224 */ /* 0x000fe200078e00a6 */
[----:B------:R-:W4:Y:S01]  /*9da0*/  LDL.LU.64 R164, [R1+0x290] ;  /* 0x0002900001a47983 */ /* 0x000f220000300a00 */
[----:B------:R-:W-:-:S03]  /*9db0*/  IMAD.MOV.U32 R55, RZ, RZ, R167 ;  /* 0x000000ffff377224 */ /* 0x000fc600078e00a7 */
[----:B------:R-:W4:Y:S01]  /*9dc0*/  LDL.LU.64 R166, [R1+0x298] ;  /* 0x0002980001a67983 */ /* 0x000f220000300a00 */
[----:B------:R-:W-:Y:S02]  /*9dd0*/  WARPGROUP.DEPBAR.LE gsb0, 0x0 ;  /* 0x00008000000079c5 */ /* 0x000fe40000010000 */
[----:B------:R-:W-:Y:S02]  /*9de0*/  IMAD.MOV.U32 R116, RZ, RZ, R192 ;  /* 0x000000ffff747224 */ /* 0x000fe400078e00c0 */
[----:B------:R-:W-:Y:S02]  /*9df0*/  IMAD.MOV.U32 R117, RZ, RZ, R193 ;  /* 0x000000ffff757224 */ /* 0x000fe400078e00c1 */
[----:B------:R-:W-:Y:S01]  /*9e00*/  IMAD.MOV.U32 R118, RZ, RZ, R194 ;  /* 0x000000ffff767224 */ /* 0x000fe200078e00c2 */
[----:B------:R-:W4:Y:S01]  /*9e10*/  LDL.LU.64 R192, [R1+0x300] ;  /* 0x0003000001c07983 */ /* 0x000f220000300a00 */
[----:B------:R-:W-:Y:S02]  /*9e20*/  IMAD.MOV.U32 R119, RZ, RZ, R195 ;  /* 0x000000ffff777224 */ /* 0x000fe400078e00c3 */
[----:B------:R-:W-:Y:S01]  /*9e30*/  IMAD.MOV.U32 R80, RZ, RZ, R196 ;  /* 0x000000ffff507224 */ /* 0x000fe200078e00c4 */
[----:B------:R-:W4:Y:S01]  /*9e40*/  LDL.LU.64 R194, [R1+0x308] ;  /* 0x0003080001c27983 */ /* 0x000f220000300a00 */
[----:B------:R-:W-:-:S02]  /*9e50*/  IMAD.MOV.U32 R81, RZ, RZ, R197 ;  /* 0x000000ffff517224 */ /* 0x000fc400078e00c5 */
[----:B------:R-:W-:Y:S01]  /*9e60*/  IMAD.MOV.U32 R82, RZ, RZ, R198 ;  /* 0x000000ffff527224 */ /* 0x000fe200078e00c6 */
[----:B------:R-:W4:Y:S01]  /*9e70*/  LDL.LU.64 R196, [R1+0x310] ;  /* 0x0003100001c47983 */ /* 0x000f220000300a00 */
[----:B------:R-:W-:-:S03]  /*9e80*/  IMAD.MOV.U32 R83, RZ, RZ, R199 ;  /* 0x000000ffff537224 */ /* 0x000fc600078e00c7 */
[----:B------:R-:W4:Y:S01]  /*9e90*/  LDL.LU.64 R198, [R1+0x318] ;  /* 0x0003180001c67983 */ /* 0x000f220000300a00 */
        /* <DEDUP_REMOVED lines=9> */
[----:B------:R-:W4:Y:S04]  /*9f30*/  LDL.LU R233, [R1+0x8a0] ;  /* 0x0008a00001e97983 */ /* 0x000f280000300800 */
[----:B------:R-:W4:Y:S04]  /*9f40*/  LDL.LU R235, [R1+0x89c] ;  /* 0x00089c0001eb7983 */ /* 0x000f280000300800 */
[----:B------:R-:W4:Y:S01]  /*9f50*/  LDL.LU R234, [R1+0x898] ;  /* 0x0008980001ea7983 */ /* 0x000f220000300800 */
[----:B------:R-:W-:Y:S01]  /*9f60*/  UMOV UR44, UR40 ;  /* 0x00000028002c7c82 */ /* 0x000fe20008000000 */
[----:B------:R-:W-:Y:S01]  /*9f70*/  UMOV UR45, UR41 ;  /* 0x00000029002d7c82 */ /* 0x000fe20008000000 */
[----:B------:R-:W-:Y:S01]  /*9f80*/  UMOV UR46, UR50 ;  /* 0x00000032002e7c82 */ /* 0x000fe20008000000 */
[----:B------:R-:W-:Y:S01]  /*9f90*/  UMOV UR47, UR51 ;  /* 0x00000033002f7c82 */ /* 0x000fe20008000000 */
        /* <DEDUP_REMOVED lines=27> */
[----:B------:R-:W-:Y:S02]  /*a150*/  IMAD.MOV.U32 R108, RZ, RZ, R235 ;  /* 0x000000ffff6c7224 */ /* 0x000fe400078e00eb */
[----:B------:R-:W2:Y:S01]  /*a160*/  LDL.LU R235, [R1+0x894] ;  /* 0x0008940001eb7983 */ /* 0x000ea20000300800 */
[----:B------:R-:W-:Y:S02]  /*a170*/  IMAD.MOV.U32 R109, RZ, RZ, R234 ;  /* 0x000000ffff6d7224 */ /* 0x000fe400078e00ea */
[----:B------:R-:W-:Y:S01]  /*a180*/  IMAD.MOV.U32 R110, RZ, RZ, R233 ;  /* 0x000000ffff6e7224 */ /* 0x000fe200078e00e9 */
[----:B------:R-:W2:Y:S01]  /*a190*/  LDL.LU R234, [R1+0x890] ;  /* 0x0008900001ea7983 */ /* 0x000ea20000300800 */
[----:B------:R-:W-:-:S03]  /*a1a0*/  IMAD.MOV.U32 R111, RZ, RZ, R232 ;  /* 0x000000ffff6f7224 */ /* 0x000fc600078e00e8 */
        /* <DEDUP_REMOVED lines=9> */
[----:B------:R-:W3:Y:S01]  /*a240*/  LDL.LU R143, [R1+0x27c] ;  /* 0x00027c00018f7983 */ /* 0x000ee20000300800 */
[----:B------:R-:W-:-:S02]  /*a250*/  WARPGROUP.DEPBAR.LE gsb0, 0x0 ;  /* 0x00008000000079c5 */ /* 0x000fc40000010000 */
[----:B------:R-:W-:Y:S02]  /*a260*/  IMAD.MOV.U32 R168, RZ, RZ, R192 ;  /* 0x000000ffffa87224 */ /* 0x000fe400078e00c0 */
[----:B------:R-:W-:Y:S01]  /*a270*/  IMAD.MOV.U32 R169, RZ, RZ, R193 ;  /* 0x000000ffffa97224 */ /* 0x000fe200078e00c1 */
[----:B------:R-:W4:Y:S01]  /*a280*/  LDL.LU R192, [R1+0x360] ;  /* 0x0003600001c07983 */ /* 0x000f220000300800 */
[----:B------:R-:W-:Y:S02]  /*a290*/  IMAD.MOV.U32 R170, RZ, RZ, R194 ;  /* 0x000000ffffaa7224 */ /* 0x000fe400078e00c2 */
[----:B------:R-:W-:Y:S01]  /*a2a0*/  IMAD.MOV.U32 R171, RZ, RZ, R195 ;  /* 0x000000ffffab7224 */ /* 0x000fe200078e00c3 */
[----:B------:R-:W4:Y:S01]  /*a2b0*/  LDL.LU R193, [R1+0x364] ;  /* 0x0003640001c17983 */ /* 0x000f220000300800 */
[----:B------:R-:W-:-:S03]  /*a2c0*/  IMAD.MOV.U32 R172, RZ, RZ, R196 ;  /* 0x000000ffffac7224 */ /* 0x000fc600078e00c4 */
        /* <DEDUP_REMOVED lines=43> */
[----:B------:R-:W4:Y:S01]  /*a580*/  LDL.LU R128, [R1+0x400] ;  /* 0x0004000001807983 */ /* 0x000f220000300800 */
[----:B------:R-:W-:-:S02]  /*a590*/  IMAD.MOV.U32 R182, RZ, RZ, R130 ;  /* 0x000000ffffb67224 */ /* 0x000fc400078e0082 */
        /* <DEDUP_REMOVED lines=12> */
[----:B------:R-:W2:Y:S04]  /*a660*/  LDL.LU R228, [R1+0x2e0] ;  /* 0x0002e00001e47983 */ /* 0x000ea80000300800 */
        /* <DEDUP_REMOVED lines=9> */
[----:B------:R-:W-:Y:S01]  /*a700*/  UIADD3 UR8, UR49, 0x804, URZ ;  /* 0x0000080431087890 */ /* 0x000fe2000fffe03f */
[----:B------:R-:W2:Y:S01]  /*a710*/  LDL.LU R72, [R1+0x160] ;  /* 0x0001600001487983 */ /* 0x000ea20000300800 */
[----:B---3--:R-:W-:-:S06]  /*a720*/  WARPGROUP.ARRIVE ;  /* 0x00000000000079c5 */ /* 0x008fcc0000000000 */
[----:B------:R-:W-:Y:S03]  /*a730*/  IGMMA.64x16x32.S8.S8 R96, gdesc[UR44], R96, gsb0 ;  /* 0x006000002c6079f1 */ /* 0x000fe60008041060 */
[----:B------:R-:W-:Y:S02]  /*a740*/  WARPGROUP.DEPBAR.LE gsb0, 0x0 ;  /* 0x00008000000079c5 */ /* 0x000fe40000010000 */
[----:B----4-:R-:W-:-:S06]  /*a750*/  WARPGROUP.ARRIVE ;  /* 0x00000000000079c5 */ /* 0x010fcc0000000000 */
[----:B------:R-:W-:Y:S01]  /*a760*/  IGMMA.64x16x32.S8.S8 R128, gdesc[UR4], R128, gsb0 ;  /* 0x00600000048079f1 */ /* 0x000fe20008041080 */
[----:B------:R-:W-:Y:S01]  /*a770*/  UMOV UR4, UR8 ;  /* 0x0000000800047c82 */ /* 0x000fe20008000000 */
[----:B------:R-:W-:Y:S01]  /*a780*/  UMOV UR5, 0x40000040 ;  /* 0x4000004000057882 */ /* 0x000fe20000000000 */
        /* <DEDUP_REMOVED lines=17> */
[----:B------:R0:W-:Y:S04]  /*a8a0*/  STL.64 [R1+0x398], R102 ;  /* 0x0003986601007387 */ /* 0x0001e80000100a00 */
[----:B0-----:R-:W2:Y:S04]  /*a8b0*/  LDL.LU.64 R102, [R1+0x880] ;  /* 0x0008800001667983 */ /* 0x001ea80000300a00 */
[----:B------:R-:W2:Y:S04]  /*a8c0*/  LDL.LU.64 R100, [R1+0x878] ;  /* 0x0008780001647983 */ /* 0x000ea80000300a00 */
[----:B------:R-:W2:Y:S04]  /*a8d0*/  LDL.LU.64 R98, [R1+0x870] ;  /* 0x0008700001627983 */ /* 0x000ea80000300a00 */
[----:B------:R-:W2:Y:S01]  /*a8e0*/  LDL.LU.64 R96, [R1+0x868] ;  /* 0x0008680001607983 */ /* 0x000ea20000300a00 */
[----:B------:R-:W-:-:S02]  /*a8f0*/  WARPGROUP.DEPBAR.LE gsb0, 0x0 ;  /* 0x00008000000079c5 */ /* 0x000fc40000010000 */
        /* <DEDUP_REMOVED lines=28> */
[----:B------:R0:W-:Y:S04]  /*aac0*/  STL.64 [R1+0x2e8], R230 ;  /* 0x0002e8e601007387 */ /* 0x0001e80000100a00 */
[----:B------:R-:W-:Y:S04]  /*aad0*/  STL.64 [R1+0x2f0], R232 ;  /* 0x0002f0e801007387 */ /* 0x000fe80000100a00 */
[----:B------:R-:W-:Y:S04]  /*aae0*/  STL.64 [R1+0x2f8], R234 ;  /* 0x0002f8ea01007387 */ /* 0x000fe80000100a00 */
[----:B0-----:R-:W3:Y:S04]  /*aaf0*/  LDL.LU.64 R230, [R1+0x800] ;  /* 0x0008000001e67983 */ /* 0x001ee80000300a00 */
[----:B------:R-:W3:Y:S01]  /*ab00*/  LDL.LU.64 R228, [R1+0x7f8] ;  /* 0x0007f80001e47983 */ /* 0x000ee20000300a00 */
        /* <DEDUP_REMOVED lines=38> */
[----:B------:R-:W-:Y:S02]  /*ad70*/  IMAD.MOV.U32 R214, RZ, RZ, R2 ;  /* 0x000000ffffd67224 */ /* 0x000fe400078e0002 */
[----:B------:R-:W-:Y:S01]  /*ad80*/  IMAD.MOV.U32 R215, RZ, RZ, R0 ;  /* 0x000000ffffd77224 */ /* 0x000fe200078e0000 */
[----:B------:R-:W-:Y:S01]  /*ad90*/  UMOV UR20, UR4 ;  /* 0x0000000400147c82 */ /* 0x000fe20008000000 */
[----:B------:R-:W-:Y:S01]  /*ada0*/  UMOV UR21, UR5 ;  /* 0x0000000500157c82 */ /* 0x000fe20008000000 */
[----:B------:R-:W-:-:S03]  /*adb0*/  WARPGROUP.DEPBAR.LE gsb0, 0x0 ;  /* 0x00008000000079c5 */ /* 0x000fc60000010000 */
[----:B------:R-:W-:-:S06]  /*adc0*/  WARPGROUP.ARRIVE ;  /* 0x00000000000079c5 */ /* 0x000fcc0000000000 */
[----:B------:R-:W-:Y:S01]  /*add0*/  IGMMA.64x16x32.S8.S8 R208, gdesc[UR20], R208, gsb0 ;  /* 0x0060000014d079f1 */ /* 0x000fe200080410d0 */
[----:B------:R-:W-:Y:S01]  /*ade0*/  UMOV UR8, UR4 ;  /* 0x0000000400087c82 */ /* 0x000fe20008000000 */
[----:B------:R-:W-:Y:S01]  /*adf0*/  UMOV UR9, UR5 ;  /* 0x0000000500097c82 */ /* 0x000fe20008000000 */
[----:B------:R-:W-:Y:S02]  /*ae00*/  WARPGROUP.DEPBAR.LE gsb0, 0x0 ;  /* 0x00008000000079c5 */ /* 0x000fe40000010000 */
[----:B---3--:R-:W-:-:S06]  /*ae10*/  WARPGROUP.ARRIVE ;  /* 0x00000000000079c5 */ /* 0x008fcc0000000000 */
        /* <DEDUP_REMOVED lines=31> */
[----:B------:R-:W-:Y:S02]  /*b010*/  UMOV UR47, UR49 ;  /* 0x00000031002f7c82 */ /* 0x000fe40008000000 */
        /* <DEDUP_REMOVED lines=34> */
[----:B------:R2:W-:Y:S04]  /*b240*/  STL.64 [R1+0x70], R212 ;  /* 0x000070d401007387 */ /* 0x0005e80000100a00 */
[----:B------:R3:W-:Y:S04]  /*b250*/  STL.64 [R1+0x78], R214 ;  /* 0x000078d601007387 */ /* 0x0007e80000100a00 */
[----:B0-----:R-:W4:Y:S04]  /*b260*/  LDL.LU.64 R208, [R1+0xc0] ;  /* 0x0000c00001d07983 */ /* 0x001f280000300a00 */
[----:B-1----:R-:W4:Y:S04]  /*b270*/  LDL.LU.64 R210, [R1+0xc8] ;  /* 0x0000c80001d27983 */ /* 0x002f280000300a00 */
[----:B--2---:R-:W4:Y:S04]  /*b280*/  LDL.LU.64 R212, [R1+0xd0] ;  /* 0x0000d00001d47983 */ /* 0x004f280000300a00 */
[----:B---3--:R-:W4:Y:S01]  /*b290*/  LDL.LU.64 R214, [R1+0xd8] ;  /* 0x0000d80001d67983 */ /* 0x008f220000300a00 */
[----:B------:R-:W-:-:S02]  /*b2a0*/  WARPGROUP.DEPBAR.LE gsb0, 0x0 ;  /* 0x00008000000079c5 */ /* 0x000fc40000010000 */
[----:B------:R-:W-:Y:S01]  /*b2b0*/  WARPGROUP.ARRIVE ;  /* 0x00000000000079c5 */ /* 0x000fe20000000000 */
[----:B------:R-:W-:Y:S01]  /*b2c0*/  UMOV UR32, UR40 ;  /* 0x0000002800207c82 */ /* 0x000fe20008000000 */
[----:B------:R-:W-:Y:S01]  /*b2d0*/  UMOV UR33, UR41 ;  /* 0x0000002900217c82 */ /* 0x000fe20008000000 */
[----:B------:R-:W-:Y:S01]  /*b2e0*/  UMOV UR24, UR40 ;  /* 0x0000002800187c82 */ /* 0x000fe20008000000 */
[----:B------:R-:W-:Y:S01]  /*b2f0*/  UMOV UR25, UR41 ;  /* 0x0000002900197c82 */ /* 0x000fe20008000000 */
[----:B------:R-:W-:Y:S01]  /*b300*/  UMOV UR16, UR40 ;  /* 0x0000002800107c82 */ /* 0x000fe20008000000 */
[----:B------:R-:W-:Y:S01]  /*b310*/  IGMMA.64x16x32.S8.S8 R120, gdesc[UR32], R120, gsb0 ;  /* 0x00600000207879f1 */ /* 0x000fe20008041078 */
[----:B------:R-:W-:Y:S01]  /*b320*/  UMOV UR17, UR41 ;  /* 0x0000002900117c82 */ /* 0x000fe20008000000 */
[----:B------:R-:W-:Y:S01]  /*b330*/  UIADD3 UR9, UR47, 0x6, URZ ;  /* 0x000000062f097890 */ /* 0x000fe2000fffe03f */
[----:B------:R-:W2:Y:S01]  /*b340*/  LDL.LU.64 R104, [R1+0x140] ;  /* 0x0001400001687983 */ /* 0x000ea20000300a00 */
[----:B------:R-:W-:-:S03]  /*b350*/  UMOV UR8, UR40 ;  /* 0x0000002800087c82 */ /* 0x000fc60008000000 */
[----:B------:R-:W2:Y:S01]  /*b360*/  LDL.LU.64 R106, [R1+0x148] ;  /* 0x00014800016a7983 */ /* 0x000ea20000300a00 */
[----:B------:R-:W-:Y:S02]  /*b370*/  WARPGROUP.DEPBAR.LE gsb0, 0x0 ;  /* 0x00008000000079c5 */ /* 0x000fe40000010000 */
[----:B------:R-:W-:Y:S01]  /*b380*/  WARPGROUP.ARRIVE ;  /* 0x00000000000079c5 */ /* 0x000fe20000000000 */
[----:B------:R-:W2:Y:S01]  /*b390*/  LDL.LU.64 R108, [R1+0x150] ;  /* 0x00015000016c7983 */ /* 0x000ea20000300a00 */
[----:B------:R-:W-:-:S04]  /*b3a0*/  UMOV UR4, UR9 ;  /* 0x0000000900047c82 */ /* 0x000fc80008000000 */
[----:B------:R-:W-:Y:S01]  /*b3b0*/  IGMMA.64x16x32.S8.S8 R152, gdesc[UR24], R152, gsb0 ;  /* 0x00600000189879f1 */ /* 0x000fe20008041098 */
[----:B------:R-:W2:Y:S02]  /*b3c0*/  LDL.LU.64 R110, [R1+0x158] ;  /* 0x00015800016e7983 */ /* 0x000ea40000300a00 */
[----:B------:R-:W-:Y:S02]  /*b3d0*/  WARPGROUP.DEPBAR.LE gsb0, 0x0 ;  /* 0x00008000000079c5 */ /* 0x000fe40000010000 */
[----:B------:R-:W-:-:S06]  /*b3e0*/  WARPGROUP.ARRIVE ;  /* 0x00000000000079c5 */ /* 0x000fcc0000000000 */
[----:B------:R-:W-:Y:S01]  /*b3f0*/  IGMMA.64x16x32.S8.S8 R184, gdesc[UR16], R184, gsb0 ;  /* 0x0060000010b879f1 */ /* 0x000fe200080410b8 */
[----:B------:R-:W-:Y:S01]  /*b400*/  UMOV UR9, UR41 ;  /* 0x0000002900097c82 */ /* 0x000fe20008000000 */
        /* <DEDUP_REMOVED lines=9> */
[----:B------:R-:W-:-:S06]  /*b4a0*/  WARPGROUP.ARRIVE ;  /* 0x00000000000079c5 */ /* 0x000fcc0000000000 */
[----:B------:R-:W-:Y:S01]  /*b4b0*/  IGMMA.64x16x32.S8.S8 R216, gdesc[UR8], R216, gsb0 ;  /* 0x0060000008d879f1 */ /* 0x000fe200080410d8 */
        /* <DEDUP_REMOVED lines=11> */
[----:B------:R0:W-:Y:S04]  /*b570*/  STL [R1+0x614], R163 ;  /* 0x000614a301007387 */ /* 0x0001e80000100800 */
[----:B------:R1:W-:Y:S04]  /*b580*/  STL [R1+0x610], R164 ;  /* 0x000610a401007387 */ /* 0x0003e80000100800 */
[----:B------:R3:W-:Y:S04]  /*b590*/  STL [R1+0x60c], R165 ;  /* 0x00060ca501007387 */ /* 0x0007e80000100800 */
[----:B------:R3:W-:Y:S04]  /*b5a0*/  STL [R1+0x608], R166 ;  /* 0x000608a601007387 */ /* 0x0007e80000100800 */
[----:B------:R3:W-:Y:S04]  /*b5b0*/  STL [R1+0x604], R167 ;  /* 0x000604a701007387 */ /* 0x0007e80000100800 */
        /* <DEDUP_REMOVED lines=16> */
[----:B------:R3:W-:Y:S01]  /*b6c0*/  STL.64 [R1+0x658], R64 ;  /* 0x0006584001007387 */ /* 0x0007e20000100a00 */
[----:B------:R-:W-:-:S03]  /*b6d0*/  WARPGROUP.DEPBAR.LE gsb0, 0x0 ;  /* 0x00008000000079c5 */ /* 0x000fc60000010000 */
[----:B------:R-:W-:Y:S01]  /*b6e0*/  STL.64 [R1+0x690], R38 ;  /* 0x0006902601007387 */ /* 0x000fe20000100a00 */
[----:B------:R-:W-:-:S03]  /*b6f0*/  WARPGROUP.ARRIVE ;  /* 0x00000000000079c5 */ /* 0x000fc60000000000 */
[----:B------:R-:W-:Y:S04]  /*b700*/  STL.64 [R1+0x688], R36 ;  /* 0x0006882401007387 */ /* 0x000fe80000100a00 */
[----:B------:R-:W-:Y:S04]  /*b710*/  STL.64 [R1+0x680], R34 ;  /* 0x0006802201007387 */ /* 0x000fe80000100a00 */
[----:B------:R-:W-:Y:S04]  /*b720*/  STL.64 [R1+0x678], R32 ;  /* 0x0006782001007387 */ /* 0x000fe80000100a00 */
[----:B------:R-:W3:Y:S01]  /*b730*/  LDL.LU.64 R72, [R1+0x1c0] ;  /* 0x0001c00001487983 */ /* 0x000ee20000300a00 */
[----:B------:R-:W-:-:S03]  /*b740*/  UMOV UR20, UR40 ;  /* 0x0000002800147c82 */ /* 0x000fc60008000000 */
[----:B------:R-:W3:Y:S01]  /*b750*/  LDL.LU.64 R74, [R1+0x1c8] ;  /* 0x0001c800014a7983 */ /* 0x000ee20000300a00 */
[----:B------:R-:W-:Y:S02]  /*b760*/  UMOV UR21, UR41 ;  /* 0x0000002900157c82 */ /* 0x000fe40008000000 */
[----:B------:R-:W-:Y:S01]  /*b770*/  IGMMA.64x16x32.S8.S8 R16, gdesc[UR20], R16, gsb0 ;  /* 0x00600000141079f1 */ /* 0x000fe20008041010 */
[----:B------:R-:W3:Y:S04]  /*b780*/  LDL.LU.64 R76, [R1+0x1d0] ;  /* 0x0001d000014c7983 */ /* 0x000ee80000300a00 */
[----:B------:R-:W3:Y:S04]  /*b790*/  LDL.LU.64 R78, [R1+0x1d8] ;  /* 0x0001d800014e7983 */ /* 0x000ee80000300a00 */
[----:B------:R-:W3:Y:S01]  /*b7a0*/  LDL.LU.64 R44, [R1+0x240] ;  /* 0x00024000012c7983 */ /* 0x000ee20000300a00 */
[----:B------:R-:W-:-:S03]  /*b7b0*/  UMOV UR12, UR40 ;  /* 0x00000028000c7c82 */ /* 0x000fc60008000000 */
[----:B------:R-:W3:Y:S01]  /*b7c0*/  LDL.LU.64 R46, [R1+0x248] ;  /* 0x00024800012e7983 */ /* 0x000ee20000300a00 */
[----:B------:R-:W-:-:S03]  /*b7d0*/  UMOV UR13, UR41 ;  /* 0x00000029000d7c82 */ /* 0x000fc60008000000 */
[----:B------:R-:W3:Y:S04]  /*b7e0*/  LDL.LU.64 R48, [R1+0x250] ;  /* 0x0002500001307983 */ /* 0x000ee80000300a00 */
[----:B------:R-:W3:Y:S01]  /*b7f0*/  LDL.LU.64 R50, [R1+0x258] ;  /* 0x0002580001327983 */ /* 0x000ee20000300a00 */
[----:B------:R-:W-:Y:S02]  /*b800*/  WARPGROUP.DEPBAR.LE gsb0, 0x0 ;  /* 0x00008000000079c5 */ /* 0x000fe40000010000 */
[----:B----4-:R-:W-:-:S06]  /*b810*/  WARPGROUP.ARRIVE ;  /* 0x00000000000079c5 */ /* 0x010fcc0000000000 */
[----:B------:R-:W-:Y:S01]  /*b820*/  IGMMA.64x16x32.S8.S8 R208, gdesc[UR12], R208, gsb0 ;  /* 0x006000000cd079f1 */ /* 0x000fe200080410d0 */
[----:B------:R-:W-:Y:S02]  /*b830*/  IMAD.MOV.U32 R7, RZ, RZ, R20 ;  /* 0x000000ffff077224 */ /* 0x000fe400078e0014 */
[----:B------:R-:W-:Y:S01]  /*b840*/  IMAD.MOV.U32 R6, RZ, RZ, R21 ;  /* 0x000000ffff067224 */ /* 0x000fe200078e0015 */
[----:B------:R-:W-:Y:S02]  /*b850*/  WARPGROUP.DEPBAR.LE gsb0, 0x0 ;  /* 0x00008000000079c5 */ /* 0x000fe40000010000 */
[----:B------:R-:W-:Y:S02]  /*b860*/  IMAD.MOV.U32 R235, RZ, RZ, R208 ;  /* 0x000000ffffeb7224 */ /* 0x000fe400078e00d0 */
[----:B------:R-:W-:Y:S02]  /*b870*/  IMAD.MOV.U32 R234, RZ, RZ, R209 ;  /* 0x000000ffffea7224 */ /* 0x000fe400078e00d1 */
[----:B------:R-:W-:Y:S01]  /*b880*/  IMAD.MOV.U32 R233, RZ, RZ, R210 ;  /* 0x000000ffffe97224 */ /* 0x000fe200078e00d2 */
[----:B------:R-:W4:Y:S01]  /*b890*/  LDL.LU.64 R208, [R1+0x2c0] ;  /* 0x0002c00001d07983 */ /* 0x000f220000300a00 */
[----:B------:R-:W-:-:S02]  /*b8a0*/  IMAD.MOV.U32 R232, RZ, RZ, R211 ;  /* 0x000000ffffe87224 */ /* 0x000fc400078e00d3 */
[----:B------:R-:W-:Y:S01]  /*b8b0*/  IMAD.MOV.U32 R21, RZ, RZ, R212 ;  /* 0x000000ffff157224 */ /* 0x000fe200078e00d4 */
[----:B------:R-:W4:Y:S01]  /*b8c0*/  LDL.LU.64 R210, [R1+0x2c8] ;  /* 0x0002c80001d27983 */ /* 0x000f220000300a00 */
[----:B------:R-:W-:Y:S02]  /*b8d0*/  IMAD.MOV.U32 R20, RZ, RZ, R213 ;  /* 0x000000ffff147224 */ /* 0x000fe400078e00d5 */
[----:B------:R-:W-:Y:S01]  /*b8e0*/  IMAD.MOV.U32 R15, RZ, RZ, R214 ;  /* 0x000000ffff0f7224 */ /* 0x000fe200078e00d6 */
[----:B------:R-:W4:Y:S01]  /*b8f0*/  LDL.LU.64 R212, [R1+0x2d0] ;  /* 0x0002d00001d47983 */ /* 0x000f220000300a00 */
[----:B------:R-:W-:-:S03]  /*b900*/  IMAD.MOV.U32 R14, RZ, RZ, R215 ;  /* 0x000000ffff0e7224 */ /* 0x000fc600078e00d7 */
[----:B------:R-:W4:Y:S01]  /*b910*/  LDL.LU.64 R214, [R1+0x2d8] ;  /* 0x0002d80001d67983 */ /* 0x000f220000300a00 */
[----:B--2---:R-:W-:Y:S01]  /*b920*/  WARPGROUP.ARRIVE ;  /* 0x00000000000079c5 */ /* 0x004fe20000000000 */
[----:B------:R-:W-:Y:S01]  /*b930*/  UMOV UR24, UR40 ;  /* 0x0000002800187c82 */ /* 0x000fe20008000000 */
[----:B------:R-:W-:Y:S01]  /*b940*/  UMOV UR25, UR41 ;  /* 0x0000002900197c82 */ /* 0x000fe20008000000 */
[----:B------:R-:W-:Y:S01]  /*b950*/  UMOV UR26, UR50 ;  /* 0x00000032001a7c82 */ /* 0x000fe20008000000 */
[----:B------:R-:W-:Y:S02]  /*b960*/  UMOV UR27, UR51 ;  /* 0x00000033001b7c82 */ /* 0x000fe40008000000 */
[----:B------:R-:W-:Y:S01]  /*b970*/  IGMMA.64x16x32.S8.S8 R104, gdesc[UR24], R104, gsb0 ;  /* 0x00600000186879f1 */ /* 0x000fe20008041068 */
[----:B------:R-:W-:Y:S01]  /*b980*/  UMOV UR28, UR40 ;  /* 0x00000028001c7c82 */ /* 0x000fe20008000000 */
[----:B------:R-:W-:Y:S01]  /*b990*/  UMOV UR29, UR41 ;  /* 0x00000029001d7c82 */ /* 0x000fe20008000000 */
[----:B------:R-:W-:Y:S01]  /*b9a0*/  UMOV UR30, UR54 ;  /* 0x00000036001e7c82 */ /* 0x000fe20008000000 */
[----:B------:R-:W-:Y:S01]  /*b9b0*/  UMOV UR31, UR55 ;  /* 0x00000037001f7c82 */ /* 0x000fe20008000000 */
[----:B------:R-:W-:-:S02]  /*b9c0*/  WARPGROUP.DEPBAR.LE gsb0, 0x0 ;  /* 0x00008000000079c5 */ /* 0x000fc40000010000 */
[----:B------:R-:W-:Y:S01]  /*b9d0*/  UMOV UR16, UR40 ;  /* 0x0000002800107c82 */ /* 0x000fe20008000000 */
[----:B------:R-:W-:Y:S01]  /*b9e0*/  UMOV UR17, UR41 ;  /* 0x0000002900117c82 */ /* 0x000fe20008000000 */
[----:B------:R-:W-:Y:S01]  /*b9f0*/  UMOV UR18, UR58 ;  /* 0x0000003a00127c82 */ /* 0x000fe20008000000 */
[----:B------:R-:W-:Y:S01]  /*ba00*/  UMOV UR19, UR59 ;  /* 0x0000003b00137c82 */ /* 0x000fe20008000000 */
[----:B---3--:R-:W-:-:S06]  /*ba10*/  WARPGROUP.ARRIVE ;  /* 0x00000000000079c5 */ /* 0x008fcc0000000000 */
[----:B------:R-:W-:Y:S03]  /*ba20*/  IGMMA.64x16x32.S8.S8 R72, gdesc[UR28], R72, gsb0 ;  /* 0x006000001c4879f1 */ /* 0x000fe60008041048 */
        /* <DEDUP_REMOVED lines=10> */
[----:B----4-:R-:W-:-:S06]  /*bad0*/  WARPGROUP.ARRIVE ;  /* 0x00000000000079c5 */ /* 0x010fcc0000000000 */
[----:B------:R-:W-:Y:S03]  /*bae0*/  IGMMA.64x16x32.S8.S8 R208, gdesc[UR32], R208, gsb0 ;  /* 0x0060000020d079f1 */ /* 0x000fe600080410d0 */
[----:B------:R-:W-:Y:S02]  /*baf0*/  WARPGROUP.DEPBAR.LE gsb0, 0x0 ;  /* 0x00008000000079c5 */ /* 0x000fe40000010000 */
[----:B0-----:R-:W-:Y:S02]  /*bb00*/  IMAD.MOV.U32 R163, RZ, RZ, R208 ;  /* 0x000000ffffa37224 */ /* 0x001fe400078e00d0 */
[----:B-1----:R-:W-:Y:S01]  /*bb10*/  IMAD.MOV.U32 R164, RZ, RZ, R209 ;  /* 0x000000ffffa47224 */ /* 0x002fe200078e00d1 */
[----:B------:R-:W2:Y:S01]  /*bb20*/  LDL.LU R208, [R1+0x2a0] ;  /* 0x0002a00001d07983 */ /* 0x000ea20000300800 */
[----:B------:R-:W-:Y:S02]  /*bb30*/  IMAD.MOV.U32 R165, RZ, RZ, R210 ;  /* 0x000000ffffa57224 */ /* 0x000fe400078e00d2 */
[----:B------:R-:W-:Y:S01]  /*bb40*/  IMAD.MOV.U32 R166, RZ, RZ, R211 ;  /* 0x000000ffffa67224 */ /* 0x000fe200078e00d3 */
        /* <DEDUP_REMOVED lines=8> */
[----:B------:R-:W2:Y:S04]  /*bbd0*/  LDL.LU R213, [R1+0x2b4] ;  /* 0x0002b40001d57983 */ /* 0x000ea80000300800 */
[----:B------:R-:W2:Y:S04]  /*bbe0*/  LDL.LU R214, [R1+0x2b8] ;  /* 0x0002b80001d67983 */ /* 0x000ea80000300800 */
[----:B------:R-:W2:Y:S04]  /*bbf0*/  LDL.LU R215, [R1+0x2bc] ;  /* 0x0002bc0001d77983 */ /* 0x000ea80000300800 */
[----:B------:R-:W3:Y:S04]  /*bc00*/  LDL.LU.64 R64, [R1+0x340] ;  /* 0x0003400001407983 */ /* 0x000ee80000300a00 */
[----:B------:R-:W3:Y:S04]  /*bc10*/  LDL.LU.64 R66, [R1+0x348] ;  /* 0x0003480001427983 */ /* 0x000ee80000300a00 */
[----:B------:R-:W3:Y:S04]  /*bc20*/  LDL.LU.64 R68, [R1+0x350] ;  /* 0x0003500001447983 */ /* 0x000ee80000300a00 */
[----:B------:R-:W3:Y:S01]  /*bc30*/  LDL.LU.64 R70, [R1+0x358] ;  /* 0x0003580001467983 */ /* 0x000ee20000300a00 */
[----:B------:R-:W-:-:S02]  /*bc40*/  IMAD.MOV.U32 R195, RZ, RZ, R44 ;  /* 0x000000ffffc37224 */ /* 0x000fc400078e002c */
        /* <DEDUP_REMOVED lines=15> */
[----:B------:R-:W2:Y:S04]  /*bd40*/  LDL.LU.64 R136, [R1+0x3c0] ;  /* 0x0003c00001887983 */ /* 0x000ea80000300a00 */
[----:B------:R-:W2:Y:S04]  /*bd50*/  LDL.LU.64 R138, [R1+0x3c8] ;  /* 0x0003c800018a7983 */ /* 0x000ea80000300a00 */
[----:B------:R-:W2:Y:S04]  /*bd60*/  LDL.LU.64 R140, [R1+0x3d0] ;  /* 0x0003d000018c7983 */ /* 0x000ea80000300a00 */
[----:B------:R-:W2:Y:S01]  /*bd70*/  LDL.LU.64 R142, [R1+0x3d8] ;  /* 0x0003d800018e7983 */ /* 0x000ea20000300a00 */
[----:B------:R-:W-:-:S02]  /*bd80*/  IMAD.MOV.U32 R3, RZ, RZ, R23 ;  /* 0x000000ffff037224 */ /* 0x000fc400078e0017 */
[----:B------:R-:W-:Y:S02]  /*bd90*/  IMAD.MOV.U32 R4, RZ, RZ, R104 ;  /* 0x000000ffff047224 */ /* 0x000fe400078e0068 */
        /* <DEDUP_REMOVED lines=17> */
[----:B------:R-:W-:-:S03]  /*beb0*/  IMAD.MOV.U32 R0, RZ, RZ, R111 ;  /* 0x000000ffff007224 */ /* 0x000fc600078e006f */
[----:B------:R-:W4:Y:S04]  /*bec0*/  LDL.LU R110, [R1+0x438] ;  /* 0x00043800016e7983 */ /* 0x000f280000300800 */
        /* <DEDUP_REMOVED lines=27> */
[----:B------:R-:W-:Y:S01]  /*c080*/  UIADD3 UR14, UR60, 0x6, URZ ;  /* 0x000000063c0e7890 */ /* 0x000fe2000fffe03f */
[----:B------:R-:W-:Y:S01]  /*c090*/  UMOV UR5, 0x40000040 ;  /* 0x4000004000057882 */ /* 0x000fe20000000000 */
[----:B------:R-:W-:-:S05]  /*c0a0*/  UMOV UR7, 0x40000040 ;  /* 0x4000004000077882 */ /* 0x000fca0000000000 */
[----:B------:R-:W-:Y:S01]  /*c0b0*/  UMOV UR6, UR14 ;  /* 0x0000000e00067c82 */ /* 0x000fe20008000000 */
[----:B---3--:R-:W-:-:S06]  /*c0c0*/  WARPGROUP.ARRIVE ;  /* 0x00000000000079c5 */ /* 0x008fcc0000000000 */
[----:B------:R-:W-:Y:S03]  /*c0d0*/  IGMMA.64x16x32.S8.S8 R64, gdesc[UR8], R64, gsb0 ;  /* 0x00600000084079f1 */ /* 0x000fe60008041040 */
[----:B------:R-:W-:Y:S02]  /*c0e0*/  WARPGROUP.DEPBAR.LE gsb0, 0x0 ;  /* 0x00008000000079c5 */ /* 0x000fe40000010000 */
[----:B--2---:R-:W-:-:S06]  /*c0f0*/  WARPGROUP.ARRIVE ;  /* 0x00000000000079c5 */ /* 0x004fcc0000000000 */
[----:B------:R-:W-:Y:S03]  /*c100*/  IGMMA.64x16x32.S8.S8 R136, gdesc[UR36], R136, gsb0 ;  /* 0x00600000248879f1 */ /* 0x000fe60008041088 */
[----:B------:R-:W-:Y:S02]  /*c110*/  WARPGROUP.DEPBAR.LE gsb0, 0x0 ;  /* 0x00008000000079c5 */ /* 0x000fe40000010000 */
[----:B----4-:R-:W-:-:S06]  /*c120*/  WARPGROUP.ARRIVE ;  /* 0x00000000000079c5 */ /* 0x010fcc0000000000 */
[----:B------:R-:W-:Y:S01]  /*c130*/  IGMMA.64x16x32.S8.S8 R104, gdesc[UR4], R104, gsb0 ;  /* 0x00600000046879f1 */ /* 0x000fe20008041068 */
[----:B------:R-:W-:Y:S01]  /*c140*/  UIADD3 UR10, UR60, 0x86, URZ ;  /* 0x000000863c0a7890 */ /* 0x000fe2000fffe03f */
[----:B------:R-:W-:Y:S01]  /*c150*/  UMOV UR36, UR4 ;  /* 0x0000000400247c82 */ /* 0x000fe20008000000 */
[----:B------:R-:W-:Y:S01]  /*c160*/  UMOV UR37, UR5 ;  /* 0x0000000500257c82 */ /* 0x000fe20008000000 */
[----:B------:R-:W-:-:S04]  /*c170*/  UMOV UR39, 0x40000040 ;  /* 0x4000004000277882 */ /* 0x000fc80000000000 */
[----:B------:R-:W-:Y:S01]  /*c180*/  UMOV UR38, UR10 ;  /* 0x0000000a00267c82 */ /* 0x000fe20008000000 */
[----:B------:R-:W-:Y:S02]  /*c190*/  WARPGROUP.DEPBAR.LE gsb0, 0x0 ;  /* 0x00008000000079c5 */ /* 0x000fe40000010000 */
[----:B------:R-:W-:-:S06]  /*c1a0*/  WARPGROUP.ARRIVE ;  /* 0x00000000000079c5 */ /* 0x000fcc0000000000 */
        /* <DEDUP_REMOVED lines=29> */
[----:B------:R0:W-:Y:S04]  /*c380*/  STL.64 [R1+0x2a0], R208 ;  /* 0x0002a0d001007387 */ /* 0x0001e80000100a00 */
[----:B------:R1:W-:Y:S04]  /*c390*/  STL.64 [R1+0x2a8], R210 ;  /* 0x0002a8d201007387 */ /* 0x0003e80000100a00 */
[----:B------:R2:W-:Y:S04]  /*c3a0*/  STL.64 [R1+0x2b0], R212 ;  /* 0x0002b0d401007387 */ /* 0x0005e80000100a00 */
[----:B------:R3:W-:Y:S04]  /*c3b0*/  STL.64 [R1+0x2b8], R214 ;  /* 0x0002b8d601007387 */ /* 0x0007e80000100a00 */
[----:B0-----:R-:W4:Y:S04]  /*c3c0*/  LDL.LU R208, [R1+0x20] ;  /* 0x0000200001d07983 */ /* 0x001f280000300800 */
[----:B------:R-:W4:Y:S04]  /*c3d0*/  LDL.LU R209, [R1+0x24] ;  /* 0x0000240001d17983 */ /* 0x000f280000300800 */
        /* <DEDUP_REMOVED lines=45> */
[----:B------:R-:W2:Y:S01]  /*c6b0*/  LDL.LU R51, [R1+0xbc] ;  /* 0x0000bc0001337983 */ /* 0x000ea20000300800 */
[----:B------:R-:W-:Y:S01]  /*c6c0*/  UIADD3 UR54, UR60, 0x206, URZ ;  /* 0x000002063c367890 */ /* 0x000fe2000fffe03f */
[----:B------:R-:W-:Y:S01]  /*c6d0*/  UMOV UR52, UR4 ;  /* 0x0000000400347c82 */ /* 0x000fe20008000000 */
[----:B------:R-:W-:Y:S01]  /*c6e0*/  UMOV UR53, UR5 ;  /* 0x0000000500357c82 */ /* 0x000fe20008000000 */
[----:B------:R-:W-:Y:S01]  /*c6f0*/  UMOV UR55, 0x40000040 ;  /* 0x4000004000377882 */ /* 0x000fe20000000000 */
        /* <DEDUP_REMOVED lines=12> */
[----:B---3--:R-:W-:-:S06]  /*c7c0*/  WARPGROUP.ARRIVE ;  /* 0x00000000000079c5 */ /* 0x008fcc0000000000 */
[----:B------:R-:W-:Y:S03]  /*c7d0*/  IGMMA.64x16x32.S8.S8 R136, gdesc[UR52], R136, gsb0 ;  /* 0x00600000348879f1 */ /* 0x000fe60008041088 */
[----:B------:R-:W-:Y:S02]  /*c7e0*/  WARPGROUP.DEPBAR.LE gsb0, 0x0 ;  /* 0x00008000000079c5 */ /* 0x000fe40000010000 */
[----:B----4-:R-:W-:-:S06]  /*c7f0*/  WARPGROUP.ARRIVE ;  /* 0x00000000000079c5 */ /* 0x010fcc0000000000 */
[----:B------:R-:W-:Y:S03]  /*c800*/  IGMMA.64x16x32.S8.S8 R104, gdesc[UR48], R104, gsb0 ;  /* 0x00600000306879f1 */ /* 0x000fe60008041068 */
[----:B------:R-:W-:Y:S02]  /*c810*/  WARPGROUP.DEPBAR.LE gsb0, 0x0 ;  /* 0x00008000000079c5 */ /* 0x000fe40000010000 */
[----:B--2---:R-:W-:-:S06]  /*c820*/  WARPGROUP.ARRIVE ;  /* 0x00000000000079c5 */ /* 0x004fcc0000000000 */
[----:B------:R-:W-:Y:S03]  /*c830*/  IGMMA.64x16x32.S8.S8 R72, gdesc[UR12], R72, gsb0 ;  /* 0x006000000c4879f1 */ /* 0x000fe60008041048 */
[----:B------:R-:W-:Y:S02]  /*c840*/  WARPGROUP.DEPBAR.LE gsb0, 0x0 ;  /* 0x00008000000079c5 */ /* 0x000fe40000010000 */
[----:B------:R-:W-:-:S06]  /*c850*/  WARPGROUP.ARRIVE ;  /* 0x00000000000079c5 */ /* 0x000fcc0000000000 */
[----:B------:R-:W-:Y:S01]  /*c860*/  IGMMA.64x16x32.S8.S8 R44, gdesc[UR20], R44, gsb0 ;  /* 0x00600000142c79f1 */ /* 0x000fe2000804102c */
[----:B------:R-:W-:Y:S01]  /*c870*/  UIADD3 UR26, UR60, 0x406, URZ ;  /* 0x000004063c1a7890 */ /* 0x000fe2000fffe03f */
[----:B------:R-:W-:Y:S01]  /*c880*/  UMOV UR24, UR4 ;  /* 0x0000000400187c82 */ /* 0x000fe20008000000 */
[----:B------:R-:W-:Y:S01]  /*c890*/  UMOV UR25, UR5 ;  /* 0x0000000500197c82 */ /* 0x000fe20008000000 */
[----:B------:R-:W-:Y:S01]  /*c8a0*/  UMOV UR27, 0x40000040 ;  /* 0x40000040001b7882 */ /* 0x000fe20000000000 */
[----:B------:R-:W-:Y:S02]  /*c8b0*/  IMAD.MOV.U32 R131, RZ, RZ, R64 ;  /* 0x000000ffff837224 */ /* 0x000fe400078e0040 */
[----:B------:R-:W-:Y:S02]  /*c8c0*/  IMAD.MOV.U32 R132, RZ, RZ, R65 ;  /* 0x000000ffff847224 */ /* 0x000fe400078e0041 */
[----:B------:R-:W-:Y:S02]  /*c8d0*/  IMAD.MOV.U32 R64, RZ, RZ, R168 ;  /* 0x000000ffff407224 */ /* 0x000fe400078e00a8 */
[----:B------:R-:W-:Y:S01]  /*c8e0*/  IMAD.MOV.U32 R133, RZ, RZ, R66 ;  /* 0x000000ffff857224 */ /* 0x000fe200078e0042 */
[----:B------:R-:W2:Y:S01]  /*c8f0*/  LDL.LU R168, [R1+0x7f4] ;  /* 0x0007f40001a87983 */ /* 0x000ea20000300800 */
[----:B------:R-:W-:-:S02]  /*c900*/  IMAD.MOV.U32 R65, RZ, RZ, R169 ;  /* 0x000000ffff417224 */ /* 0x000fc400078e00a9 */
[----:B------:R-:W-:Y:S01]  /*c910*/  IMAD.MOV.U32 R134, RZ, RZ, R67 ;  /* 0x000000ffff867224 */ /* 0x000fe200078e0043 */
[----:B------:R-:W2:Y:S01]  /*c920*/  LDL.LU R169, [R1+0x7f0] ;  /* 0x0007f00001a97983 */ /* 0x000ea20000300800 */
[----:B------:R-:W-:Y:S02]  /*c930*/  IMAD.MOV.U32 R66, RZ, RZ, R170 ;  /* 0x000000ffff427224 */ /* 0x000fe400078e00aa */
[----:B------:R-:W-:Y:S01]  /*c940*/  IMAD.MOV.U32 R135, RZ, RZ, R68 ;  /* 0x000000ffff877224 */ /* 0x000fe200078e0044 */
[----:B------:R-:W2:Y:S01]  /*c950*/  LDL.LU R170, [R1+0x7ec] ;  /* 0x0007ec0001aa7983 */ /* 0x000ea20000300800 */
        /* <DEDUP_REMOVED lines=9> */
[----:B------:R-:W-:Y:S01]  /*c9f0*/  IMAD.MOV.U32 R70, RZ, RZ, R174 ;  /* 0x000000ffff467224 */ /* 0x000fe200078e00ae */
[----:B------:R-:W-:Y:S02]  /*ca00*/  WARPGROUP.DEPBAR.LE gsb0, 0x0 ;  /* 0x00008000000079c5 */ /* 0x000fe40000010000 */
[----:B------:R-:W-:Y:S01]  /*ca10*/  WARPGROUP.ARRIVE ;  /* 0x00000000000079c5 */ /* 0x000fe20000000000 */
[----:B------:R-:W2:Y:S05]  /*ca20*/  LDL.LU R174, [R1+0x7dc] ;  /* 0x0007dc0001ae7983 */ /* 0x000eaa0000300800 */
[----:B------:R-:W-:Y:S01]  /*ca30*/  IGMMA.64x16x32.S8.S8 R208, gdesc[UR24], R208, gsb0 ;  /* 0x0060000018d079f1 */ /* 0x000fe200080410d0 */
[----:B------:R-:W-:-:S02]  /*ca40*/  IMAD.MOV.U32 R71, RZ, RZ, R175 ;  /* 0x000000ffff477224 */ /* 0x000fc400078e00af */
[----:B------:R-:W2:Y:S01]  /*ca50*/  LDL.LU R175, [R1+0x7d8] ;  /* 0x0007d80001af7983 */ /* 0x000ea20000300800 */
[----:B------:R-:W-:Y:S02]  /*ca60*/  IMAD.MOV.U32 R32, RZ, RZ, R40 ;  /* 0x000000ffff207224 */ /* 0x000fe400078e0028 */
[----:B------:R-:W-:Y:S01]  /*ca70*/  IMAD.MOV.U32 R33, RZ, RZ, R41 ;  /* 0x000000ffff217224 */ /* 0x000fe200078e0029 */
[----:B------:R-:W3:Y:S01]  /*ca80*/  LDL.LU R40, [R1+0x7d4] ;  /* 0x0007d40001287983 */ /* 0x000ee20000300800 */
[----:B------:R-:W-:Y:S02]  /*ca90*/  IMAD.MOV.U32 R34, RZ, RZ, R42 ;  /* 0x000000ffff227224 */ /* 0x000fe400078e002a */
[----:B------:R-:W-:Y:S01]  /*caa0*/  IMAD.MOV.U32 R35, RZ, RZ, R43 ;  /* 0x000000ffff237224 */ /* 0x000fe200078e002b */
[----:B------:R-:W3:Y:S01]  /*cab0*/  LDL.LU R41, [R1+0x7d0] ;  /* 0x0007d00001297983 */ /* 0x000ee20000300800 */
[----:B------:R-:W-:-:S03]  /*cac0*/  IMAD.MOV.U32 R36, RZ, RZ, R176 ;  /* 0x000000ffff247224 */ /* 0x000fc600078e00b0 */
[----:B------:R-:W3:Y:S01]  /*cad0*/  LDL.LU R42, [R1+0x7cc] ;  /* 0x0007cc00012a7983 */ /* 0x000ee20000300800 */
[----:B------:R-:W-:-:S03]  /*cae0*/  IMAD.MOV.U32 R37, RZ, RZ, R177 ;  /* 0x000000ffff257224 */ /* 0x000fc600078e00b1 */
[----:B------:R-:W3:Y:S01]  /*caf0*/  LDL.LU R43, [R1+0x7c8] ;  /* 0x0007c800012b7983 */ /* 0x000ee20000300800 */
[----:B------:R-:W-:-:S03]  /*cb00*/  IMAD.MOV.U32 R38, RZ, RZ, R178 ;  /* 0x000000ffff267224 */ /* 0x000fc600078e00b2 */
[----:B------:R-:W4:Y:S01]  /*cb10*/  LDL.LU R176, [R1+0x7c4] ;  /* 0x0007c40001b07983 */ /* 0x000f220000300800 */
[----:B------:R-:W-:-:S03]  /*cb20*/  IMAD.MOV.U32 R39, RZ, RZ, R179 ;  /* 0x000000ffff277224 */ /* 0x000fc600078e00b3 */
[----:B------:R-:W4:Y:S04]  /*cb30*/  LDL.LU R177, [R1+0x7c0] ;  /* 0x0007c00001b17983 */ /* 0x000f280000300800 */
[----:B------:R-:W4:Y:S04]  /*cb40*/  LDL.LU R178, [R1+0x7bc] ;  /* 0x0007bc0001b27983 */ /* 0x000f280000300800 */
[----:B------:R-:W4:Y:S04]  /*cb50*/  LDL.LU R179, [R1+0x7b8] ;  /* 0x0007b80001b37983 */ /* 0x000f280000300800 */
        /* <DEDUP_REMOVED lines=40> */
[----:B------:R-:W4:Y:S01]  /*cde0*/  LDL.LU.64 R208, [R1+0x718] ;  /* 0x0007180001d07983 */ /* 0x000f220000300a00 */
[----:B------:R-:W-:-:S02]  /*cdf0*/  UMOV UR18, UR38 ;  /* 0x0000002600127c82 */ /* 0x000fc40008000000 */
[----:B------:R-:W-:Y:S01]  /*ce00*/  UMOV UR52, UR18 ;  /* 0x0000001200347c82 */ /* 0x000fe20008000000 */
[----:B------:R-:W-:Y:S01]  /*ce10*/  UIADD3 UR18, UR60, 0x486, URZ ;  /* 0x000004863c127890 */ /* 0x000fe2000fffe03f */
[----:B------:R-:W-:Y:S01]  /*ce20*/  UMOV UR19, UR39 ;  /* 0x0000002700137c82 */ /* 0x000fe20008000000 */
[----:B------:R-:W-:Y:S01]  /*ce30*/  UMOV UR16, UR4 ;  /* 0x0000000400107c82 */ /* 0x000fe20008000000 */
[----:B------:R-:W-:Y:S01]  /*ce40*/  UMOV UR53, UR19 ;  /* 0x0000001300357c82 */ /* 0x000fe20008000000 */
[----:B------:R-:W-:Y:S01]  /*ce50*/  UMOV UR17, UR5 ;  /* 0x0000000500117c82 */ /* 0x000fe20008000000 */
[----:B------:R-:W-:Y:S01]  /*ce60*/  UMOV UR19, 0x40000040 ;  /* 0x4000004000137882 */ /* 0x000fe20000000000 */
        /* <DEDUP_REMOVED lines=15> */
[----:B------:R-:W-:Y:S01]  /*cf60*/  UIADD3 UR30, UR60, 0x506, URZ ;  /* 0x000005063c1e7890 */ /* 0x000fe2000fffe03f */
[----:B------:R-:W-:Y:S01]  /*cf70*/  UMOV UR28, UR4 ;  /* 0x00000004001c7c82 */ /* 0x000fe20008000000 */
[----:B------:R-:W-:Y:S01]  /*cf80*/  UMOV UR29, UR5 ;  /* 0x00000005001d7c82 */ /* 0x000fe20008000000 */
[----:B------:R-:W-:Y:S01]  /*cf90*/  UMOV UR31, 0x40000040 ;  /* 0x40000040001f7882 */ /* 0x000fe20000000000 */
[----:B------:R-:W-:-:S02]  /*cfa0*/  IMAD.MOV.U32 R212, RZ, RZ, R144 ;  /* 0x000000ffffd47224 */ /* 0x000fc400078e0090 */
[----:B------:R-:W3:Y:S01]  /*cfb0*/  LDL.LU R144, [R1+0x704] ;  /* 0x0007040001907983 */ /* 0x000ee20000300800 */
[----:B------:R-:W-:Y:S02]  /*cfc0*/  IMAD.MOV.U32 R213, RZ, RZ, R145 ;  /* 0x000000ffffd57224 */ /* 0x000fe400078e0091 */
[----:B------:R-:W-:Y:S01]  /*cfd0*/  IMAD.MOV.U32 R214, RZ, RZ, R146 ;  /* 0x000000ffffd67224 */ /* 0x000fe200078e0092 */
[----:B------:R-:W3:Y:S01]  /*cfe0*/  LDL.LU R145, [R1+0x700] ;  /* 0x0007000001917983 */ /* 0x000ee20000300800 */
[----:B------:R-:W-:-:S03]  /*cff0*/  IMAD.MOV.U32 R215, RZ, RZ, R147 ;  /* 0x000000ffffd77224 */ /* 0x000fc600078e0093 */
        /* <DEDUP_REMOVED lines=19> */
[----:B------:R-:W-:Y:S01]  /*d130*/  UMOV UR33, UR5 ;  /* 0x0000000500217c82 */ /* 0x000fe20008000000 */
        /* <DEDUP_REMOVED lines=32> */
[----:B------:R-:W-:Y:S02]  /*d340*/  IMAD.MOV.U32 R148, RZ, RZ, R80 ;  /* 0x000000ffff947224 */ /* 0x000fe400078e0050 */
[----:B------:R-:W3:Y:S01]  /*d350*/  LDL.LU R80, [R1+0x6c4] ;  /* 0x0006c40001507983 */ /* 0x000ee20000300800 */
[----:B------:R-:W-:-:S02]  /*d360*/  IMAD.MOV.U32 R149, RZ, RZ, R81 ;  /* 0x000000ffff957224 */ /* 0x000fc400078e0051 */
        /* <DEDUP_REMOVED lines=20> */
[----:B------:R-:W-:-:S02]  /*d4b0*/  IMAD.MOV.U32 R116, RZ, RZ, R52 ;  /* 0x000000ffff747224 */ /* 0x000fc400078e0034 */
[----:B------:R-:W-:Y:S01]  /*d4c0*/  IMAD.MOV.U32 R117, RZ, RZ, R53 ;  /* 0x000000ffff757224 */ /* 0x000fe200078e0035 */
        /* <DEDUP_REMOVED lines=14> */
[----:B------:R-:W-:-:S02]  /*d5b0*/  UMOV UR49, UR47 ;  /* 0x0000002f00317c82 */ /* 0x000fc40008000000 */
[----:B------:R-:W-:Y:S01]  /*d5c0*/  UIADD3 UR8, UR49, 0x406, URZ ;  /* 0x0000040631087890 */ /* 0x000fe2000fffe03f */
[----:B---3--:R-:W-:-:S06]  /*d5d0*/  WARPGROUP.ARRIVE ;  /* 0x00000000000079c5 */ /* 0x008fcc0000000000 */
[----:B------:R-:W-:Y:S03]  /*d5e0*/  IGMMA.64x16x32.S8.S8 R80, gdesc[UR36], R80, gsb0 ;  /* 0x00600000245079f1 */ /* 0x000fe60008041050 */
[----:B------:R-:W-:Y:S02]  /*d5f0*/  WARPGROUP.DEPBAR.LE gsb0, 0x0 ;  /* 0x00008000000079c5 */ /* 0x000fe40000010000 */
[----:B----4-:R-:W-:-:S06]  /*d600*/  WARPGROUP.ARRIVE ;  /* 0x00000000000079c5 */ /* 0x010fcc0000000000 */
[----:B------:R-:W-:Y:S01]  /*d610*/  IGMMA.64x16x32.S8.S8 R48, gdesc[UR40], R48, gsb0 ;  /* 0x00600000283079f1 */ /* 0x000fe20008041030 */
[----:B------:R-:W-:Y:S01]  /*d620*/  UMOV UR40, UR8 ;  /* 0x0000000800287c82 */ /* 0x000fe20008000000 */
[----:B------:R-:W-:Y:S01]  /*d630*/  UMOV UR41, 0x40000040 ;  /* 0x4000004000297882 */ /* 0x000fe20000000000 */
[----:B------:R-:W-:Y:S04]  /*d640*/  STL.64 [R1+0x530], R86 ;  /* 0x0005305601007387 */ /* 0x000fe80000100a00 */
[----:B------:R-:W-:Y:S01]  /*d650*/  STL.64 [R1+0x528], R84 ;  /* 0x0005285401007387 */ /* 0x000fe20000100a00 */
[----:B------:R-:W-:Y:S02]  /*d660*/  WARPGROUP.DEPBAR.LE gsb0, 0x0 ;  /* 0x00008000000079c5 */ /* 0x000fe40000010000 */
[----:B--2---:R-:W-:-:S06]  /*d670*/  WARPGROUP.ARRIVE ;  /* 0x00000000000079c5 */ /* 0x004fcc0000000000 */
        /* <DEDUP_REMOVED lines=160> */
[----:B----4-:R-:W4:Y:S04]  /*e080*/  LDL.LU R32, [R1+0x380] ;  /* 0x0003800001207983 */ /* 0x010f280000300800 */
[----:B------:R-:W4:Y:S04]  /*e090*/  LDL.LU R33, [R1+0x384] ;  /* 0x0003840001217983 */ /* 0x000f280000300800 */
[----:B------:R-:W4:Y:S04]  /*e0a0*/  LDL.LU R34, [R1+0x388] ;  /* 0x0003880001227983 */ /* 0x000f280000300800 */
[----:B------:R-:W4:Y:S04]  /*e0b0*/  LDL.LU R35, [R1+0x38c] ;  /* 0x00038c0001237983 */ /* 0x000f280000300800 */
[----:B------:R-:W4:Y:S04]  /*e0c0*/  LDL.LU R36, [R1+0x390] ;  /* 0x0003900001247983 */ /* 0x000f280000300800 */
[----:B------:R-:W4:Y:S04]  /*e0d0*/  LDL.LU R37, [R1+0x394] ;  /* 0x0003940001257983 */ /* 0x000f280000300800 */
[----:B------:R-:W4:Y:S04]  /*e0e0*/  LDL.LU R38, [R1+0x398] ;  /* 0x0003980001267983 */ /* 0x000f280000300800 */
[----:B------:R-:W4:Y:S04]  /*e0f0*/  LDL.LU R39, [R1+0x39c] ;  /* 0x00039c0001277983 */ /* 0x000f280000300800 */
        /* <DEDUP_REMOVED lines=22> */
[----:B------:R-:W2:Y:S04]  /*e260*/  LDL.LU R144, [R1+0x160] ;  /* 0x0001600001907983 */ /* 0x000ea80000300800 */
[----:B------:R-:W2:Y:S04]  /*e270*/  LDL.LU R145, [R1+0x164] ;  /* 0x0001640001917983 */ /* 0x000ea80000300800 */
[----:B------:R-:W2:Y:S04]  /*e280*/  LDL.LU R146, [R1+0x168] ;  /* 0x0001680001927983 */ /* 0x000ea80000300800 */
[----:B------:R-:W2:Y:S04]  /*e290*/  LDL.LU R147, [R1+0x16c] ;  /* 0x00016c0001937983 */ /* 0x000ea80000300800 */
[----:B------:R-:W2:Y:S04]  /*e2a0*/  LDL.LU R148, [R1+0x170] ;  /* 0x0001700001947983 */ /* 0x000ea80000300800 */
[----:B------:R-:W2:Y:S01]  /*e2b0*/  LDL.LU R149, [R1+0x174] ;  /* 0x0001740001957983 */ /* 0x000ea20000300800 */
[----:B------:R-:W-:-:S03]  /*e2c0*/  UIADD3 UR8, UR49, 0x806, URZ ;  /* 0x0000080631087890 */ /* 0x000fc6000fffe03f */
        /* <DEDUP_REMOVED lines=10> */
[----:B----4-:R-:W-:-:S06]  /*e370*/  WARPGROUP.ARRIVE ;  /* 0x00000000000079c5 */ /* 0x010fcc0000000000 */
[----:B------:R-:W-:Y:S03]  /*e380*/  IGMMA.64x16x32.S8.S8 R32, gdesc[UR44], R32, gsb0 ;  /* 0x006000002c2079f1 */ /* 0x000fe60008041020 */
[----:B------:R-:W-:Y:S02]  /*e390*/  WARPGROUP.DEPBAR.LE gsb0, 0x0 ;  /* 0x00008000000079c5 */ /* 0x000fe40000010000 */
[----:B---3--:R-:W-:-:S06]  /*e3a0*/  WARPGROUP.ARRIVE ;  /* 0x00000000000079c5 */ /* 0x008fcc0000000000 */
        /* <DEDUP_REMOVED lines=94> */
[----:B------:R-:W-:Y:S04]  /*e990*/  STL.64 [R1+0xf0], R180 ;  /* 0x0000f0b401007387 */ /* 0x000fe80000100a00 */
[----:B------:R-:W-:Y:S04]  /*e9a0*/  STL.64 [R1+0xf8], R182 ;  /* 0x0000f8b601007387 */ /* 0x000fe80000100a00 */
[----:B------:R0:W-:Y:S04]  /*e9b0*/  STL.64 [R1+0x60], R208 ;  /* 0x000060d001007387 */ /* 0x0001e80000100a00 */
[----:B------:R1:W-:Y:S04]  /*e9c0*/  STL.64 [R1+0x68], R210 ;  /* 0x000068d201007387 */ /* 0x0003e80000100a00 */
[----:B------:R4:W-:Y:S04]  /*e9d0*/  STL.64 [R1+0x70], R212 ;  /* 0x000070d401007387 */ /* 0x0009e80000100a00 */
[----:B------:R4:W-:Y:S01]  /*e9e0*/  STL.64 [R1+0x78], R214 ;  /* 0x000078d601007387 */ /* 0x0009e20000100a00 */
[----:B0-----:R-:W-:-:S02]  /*e9f0*/  IMAD.MOV.U32 R208, RZ, RZ, R99 ;  /* 0x000000ffffd07224 */ /* 0x001fc400078e0063 */
[----:B------:R-:W-:Y:S01]  /*ea00*/  IMAD.MOV.U32 R209, RZ, RZ, R100 ;  /* 0x000000ffffd17224 */ /* 0x000fe200078e0064 */
[----:B------:R-:W2:Y:S01]  /*ea10*/  LDL.LU R99, [R1+0x654] ;  /* 0x0006540001637983 */ /* 0x000ea20000300800 */
[----:B-1----:R-:W-:Y:S02]  /*ea20*/  IMAD.MOV.U32 R210, RZ, RZ, R101 ;  /* 0x000000ffffd27224 */ /* 0x002fe400078e0065 */
[----:B------:R-:W-:Y:S01]  /*ea30*/  IMAD.MOV.U32 R211, RZ, RZ, R102 ;  /* 0x000000ffffd37224 */ /* 0x000fe200078e0066 */
        /* <DEDUP_REMOVED lines=80> */
[----:B------:R-:W-:Y:S03]  /*ef40*/  IGMMA.64x16x32.S8.S8 R224, gdesc[UR24], R224, gsb0 ;  /* 0x0060000018e079f1 */ /* 0x000fe600080410e0 */
[----:B------:R-:W-:Y:S02]  /*ef50*/  WARPGROUP.DEPBAR.LE gsb0, 0x0 ;  /* 0x00008000000079c5 */ /* 0x000fe40000010000 */
[----:B--2---:R-:W-:-:S06]  /*ef60*/  WARPGROUP.ARRIVE ;  /* 0x00000000000079c5 */ /* 0x004fcc0000000000 */
[----:B------:R-:W-:Y:S03]  /*ef70*/  IGMMA.64x16x32.S8.S8 R192, gdesc[UR16], R192, gsb0 ;  /* 0x0060000010c079f1 */ /* 0x000fe600080410c0 */
[----:B------:R-:W-:Y:S02]  /*ef80*/  WARPGROUP.DEPBAR.LE gsb0, 0x0 ;  /* 0x00008000000079c5 */ /* 0x000fe40000010000 */
[----:B---3--:R-:W-:-:S06]  /*ef90*/  WARPGROUP.ARRIVE ;  /* 0x00000000000079c5 */ /* 0x008fcc0000000000 */
[----:B------:R-:W-:Y:S03]  /*efa0*/  IGMMA.64x16x32.S8.S8 R160, gdesc[UR28], R160, gsb0 ;  /* 0x006000001ca079f1 */ /* 0x000fe600080410a0 */
[----:B------:R-:W-:Y:S02]  /*efb0*/  WARPGROUP.DEPBAR.LE gsb0, 0x0 ;  /* 0x00008000000079c5 */ /* 0x000fe40000010000 */
        /* <DEDUP_REMOVED lines=97> */
[----:B------:R-:W-:Y:S01]  /*f5d0*/  UMOV UR44, UR56 ;  /* 0x00000038002c7c82 */ /* 0x000fe20008000000 */
[----:B------:R-:W-:-:S02]  /*f5e0*/  WARPGROUP.DEPBAR.LE gsb0, 0x0 ;  /* 0x00008000000079c5 */ /* 0x000fc40000010000 */
[----:B------:R-:W-:Y:S01]  /*f5f0*/  WARPGROUP.ARRIVE ;  /* 0x00000000000079c5 */ /* 0x000fe20000000000 */
[----:B------:R-:W-:Y:S01]  /*f600*/  UMOV UR45, UR57 ;  /* 0x00000039002d7c82 */ /* 0x000fe20008000000 */
[----:B------:R-:W-:Y:S01]  /*f610*/  UMOV UR8, UR40 ;  /* 0x0000002800087c82 */ /* 0x000fe20008000000 */
[----:B------:R-:W-:Y:S01]  /*f620*/  UMOV UR9, UR41 ;  /* 0x0000002900097c82 */ /* 0x000fe20008000000 */
[----:B------:R0:W5:Y:S02]  /*f630*/  LDL.LU R9, [R1+0x5c0] ;  /* 0x0005c00001097983 */ /* 0x0001640000300800 */
[----:B------:R-:W-:Y:S01]  /*f640*/  IGMMA.64x16x32.S8.S8 R80, gdesc[UR52], R80, gsb0 ;  /* 0x00600000345079f1 */ /* 0x000fe20008041050 */
[----:B------:R-:W-:Y:S01]  /*f650*/  UMOV UR56, UR40 ;  /* 0x0000002800387c82 */ /* 0x000fe20008000000 */
[----:B------:R-:W-:Y:S01]  /*f660*/  UMOV UR57, UR41 ;  /* 0x0000002900397c82 */ /* 0x000fe20008000000 */
[----:B------:R-:W-:Y:S01]  /*f670*/  UMOV UR10, UR44 ;  /* 0x0000002c000a7c82 */ /* 0x000fe20008000000 */
[----:B------:R-:W-:Y:S01]  /*f680*/  UMOV UR11, UR45 ;  /* 0x0000002d000b7c82 */ /* 0x000fe20008000000 */
[----:B------:R0:W5:Y:S04]  /*f690*/  LDL.LU R8, [R1+0x5bc] ;  /* 0x0005bc0001087983 */ /* 0x0001680000300800 */
[----:B------:R0:W5:Y:S04]  /*f6a0*/  LDL.LU R2, [R1+0x5b8] ;  /* 0x0005b80001027983 */ /* 0x0001680000300800 */
[----:B------:R0:W5:Y:S04]  /*f6b0*/  LDL.LU R4, [R1+0x5b4] ;  /* 0x0005b40001047983 */ /* 0x0001680000300800 */
[----:B------:R0:W5:Y:S04]  /*f6c0*/  LDL.LU R23, [R1+0x5b0] ;  /* 0x0005b00001177983 */ /* 0x0001680000300800 */
[----:B------:R0:W5:Y:S04]  /*f6d0*/  LDL.LU R22, [R1+0x5ac] ;  /* 0x0005ac0001167983 */ /* 0x0001680000300800 */
[----:B------:R0:W5:Y:S04]  /*f6e0*/  LDL.LU R19, [R1+0x5a8] ;  /* 0x0005a80001137983 */ /* 0x0001680000300800 */
[----:B------:R0:W5:Y:S04]  /*f6f0*/  LDL.LU R18, [R1+0x5a4] ;  /* 0x0005a40001127983 */ /* 0x0001680000300800 */
[----:B------:R0:W5:Y:S04]  /*f700*/  LDL.LU R17, [R1+0x5a0] ;  /* 0x0005a00001117983 */ /* 0x0001680000300800 */
[----:B------:R0:W5:Y:S01]  /*f710*/  LDL.LU R16, [R1+0x59c] ;  /* 0x00059c0001107983 */ /* 0x0001620000300800 */
[----:B------:R-:W-:-:S03]  /*f720*/  UMOV UR4, UR40 ;  /* 0x0000002800047c82 */ /* 0x000fc60008000000 */
[----:B------:R0:W5:Y:S01]  /*f730*/  LDL.LU R0, [R1+0x598] ;  /* 0x0005980001007983 */ /* 0x0001620000300800 */
        /* <DEDUP_REMOVED lines=13> */
[----:B------:R-:W-:Y:S01]  /*f810*/  STL.64 [R1+0x40], R72 ;  /* 0x0000404801007387 */ /* 0x000fe20000100a00 */
[----:B------:R-:W-:-:S03]  /*f820*/  UMOV UR5, UR41 ;  /* 0x0000002900057c82 */ /* 0x000fc60008000000 */
[----:B------:R-:W-:Y:S04]  /*f830*/  STL.64 [R1+0x48], R74 ;  /* 0x0000484a01007387 */ /* 0x000fe80000100a00 */
[----:B------:R-:W-:Y:S04]  /*f840*/  STL.64 [R1+0x50], R76 ;  /* 0x0000504c01007387 */ /* 0x000fe80000100a00 */
[----:B------:R1:W-:Y:S04]  /*f850*/  STL.64 [R1+0x58], R78 ;  /* 0x0000584e01007387 */ /* 0x0003e80000100a00 */
[----:B-1----:R0:W5:Y:S04]  /*f860*/  LDL.LU.64 R78, [R1+0x590] ;  /* 0x00059000014e7983 */ /* 0x0021680000300a00 */
[----:B------:R0:W5:Y:S04]  /*f870*/  LDL.LU.64 R76, [R1+0x588] ;  /* 0x00058800014c7983 */ /* 0x0001680000300a00 */
[----:B------:R0:W5:Y:S04]  /*f880*/  LDL.LU.64 R74, [R1+0x580] ;  /* 0x00058000014a7983 */ /* 0x0001680000300a00 */
[----:B------:R0:W5:Y:S04]  /*f890*/  LDL.LU.64 R72, [R1+0x578] ;  /* 0x0005780001487983 */ /* 0x0001680000300a00 */
[----:B------:R-:W-:Y:S01]  /*f8a0*/  STL.64 [R1+0xc0], R40 ;  /* 0x0000c02801007387 */ /* 0x000fe20000100a00 */
[----:B------:R-:W-:-:S02]  /*f8b0*/  WARPGROUP.DEPBAR.LE gsb0, 0x0 ;  /* 0x00008000000079c5 */ /* 0x000fc40000010000 */
[----:B------:R-:W-:Y:S01]  /*f8c0*/  WARPGROUP.ARRIVE ;  /* 0x00000000000079c5 */ /* 0x000fe20000000000 */
[----:B------:R-:W-:Y:S05]  /*f8d0*/  STL.64 [R1+0xc8], R42 ;  /* 0x0000c82a01007387 */ /* 0x000fea0000100a00 */
[----:B------:R-:W-:Y:S01]  /*f8e0*/  IGMMA.64x16x32.S8.S8 R208, gdesc[UR4], R208, gsb0 ;  /* 0x0060000004d079f1 */ /* 0x000fe200080410d0 */
[----:B------:R-:W-:Y:S04]  /*f8f0*/  STL.64 [R1+0xd0], R44 ;  /* 0x0000d02c01007387 */ /* 0x000fe80000100a00 */
[----:B------:R1:W-:Y:S04]  /*f900*/  STL.64 [R1+0xd8], R46 ;  /* 0x0000d82e01007387 */ /* 0x0003e80000100a00 */
[----:B-1----:R0:W5:Y:S04]  /*f910*/  LDL.LU.64 R46, [R1+0x570] ;  /* 0x00057000012e7983 */ /* 0x0021680000300a00 */
[----:B------:R0:W5:Y:S04]  /*f920*/  LDL.LU.64 R44, [R1+0x568] ;  /* 0x00056800012c7983 */ /* 0x0001680000300a00 */
[----:B------:R0:W5:Y:S04]  /*f930*/  LDL.LU.64 R42, [R1+0x560] ;  /* 0x00056000012a7983 */ /* 0x0001680000300a00 */
[----:B------:R0:W5:Y:S04]  /*f940*/  LDL.LU.64 R40, [R1+0x558] ;  /* 0x0005580001287983 */ /* 0x0001680000300a00 */
[----:B------:R-:W-:Y:S04]  /*f950*/  STL.64 [R1+0x140], R48 ;  /* 0x0001403001007387 */ /* 0x000fe80000100a00 */
[----:B------:R-:W-:Y:S04]  /*f960*/  STL.64 [R1+0x148], R50 ;  /* 0x0001483201007387 */ /* 0x000fe80000100a00 */
        /* <DEDUP_REMOVED lines=33> */
[----:B------:R1:W-:Y:S01]  /*fb80*/  STL.64 [R1+0x358], R182 ;  /* 0x000358b601007387 */ /* 0x0003e20000100a00 */
[----:B------:R-:W-:-:S03]  /*fb90*/  WARPGROUP.DEPBAR.LE gsb0, 0x0 ;  /* 0x00008000000079c5 */ /* 0x000fc60000010000 */
        /* <DEDUP_REMOVED lines=11> */
[----:B------:R0:W5:Y:S01]  /*fc50*/  LDL.LU.64 R208, [R1+0x498] ;  /* 0x0004980001d07983 */ /* 0x0001620000300a00 */
[----:B------:R-:W-:Y:S05]  /*fc60*/  @!P1 BRA `(.L_x_22) ;  /* 0x000000dc00c89947 */ /* 0x000fea0003800000 */
[----:B------:R-:W2:Y:S01]  /*fc70*/  LDL R3, [R1+0x478] ;  /* 0x0004780001037983 */ /* 0x000ea20000100800 */
[----:B-----5:R-:W-:Y:S02]  /*fc80*/  R2UR UR6, R4 ;  /* 0x00000000040672ca */ /* 0x020fe400000e0000 */
[----:B------:R-:W-:-:S11]  /*fc90*/  R2UR UR9, R0 ;  /* 0x00000000000972ca */ /* 0x000fd600000e0000 */
[----:B------:R-:W-:Y:S02]  /*fca0*/  UIADD3 UR4, UR6, 0x1, URZ ;  /* 0x0000000106047890 */ /* 0x000fe4000fffe03f */
[----:B------:R-:W-:Y:S02]  /*fcb0*/  IMAD.U32 R7, RZ, RZ, UR9 ;  /* 0x00000009ff077e24 */ /* 0x000fe4000f8e00ff */
[----:B------:R-:W-:-:S04]  /*fcc0*/  UISETP.NE.AND UP0, UPT, UR4, 0x2, UPT ;  /* 0x000000020400788c */ /* 0x000fc8000bf05270 */
[----:B------:R-:W-:Y:S02]  /*fcd0*/  USEL UR5, URZ, 0x1, UP0 ;  /* 0x000000013f057887 */ /* 0x000fe40008000000 */
[----:B------:R-:W-:-:S03]  /*fce0*/  USEL UR8, UR4, URZ, UP0 ;  /* 0x0000003f04087287 */ /* 0x000fc60008000000 */
[----:B------:R-:W-:-:S03]  /*fcf0*/  UMOV UR4, UR6 ;  /* 0x0000000600047c82 */ /* 0x000fc60008000000 */
[----:B------:R-:W-:Y:S01]  /*fd00*/  IMAD.U32 R0, RZ, RZ, UR8 ;  /* 0x00000008ff007e24 */ /* 0x000fe2000f8e00ff */
[----:B--2---:R-:W-:Y:S01]  /*fd10*/  R2UR UR7, R3 ;  /* 0x00000000030772ca */ /* 0x004fe200000e0000 */
[----:B------:R-:W-:-:S12]  /*fd20*/  IMAD.U32 R3, RZ, RZ, UR4 ;  /* 0x00000004ff037e24 */ /* 0x000fd8000f8e00ff */
[----:B------:R-:W-:-:S06]  /*fd30*/  ULOP3.LUT UR5, UR7, UR5, URZ, 0x3c, !UPT ;  /* 0x0000000507057292 */ /* 0x000fcc000f8e3c3f */
[----:B------:R-:W-:-:S07]  /*fd40*/  IMAD.U32 R4, RZ, RZ, UR5 ;  /* 0x00000005ff047e24 */ /* 0x000fce000f8e00ff */
.L_x_29:
[----:B------:R-:W-:Y:S05]  /*fd50*/  @!P0 BRA `(.L_x_23) ;  /* 0x0000000000048947 */ /* 0x000fea0003800000 */
[----:B------:R-:W-:Y:S01]  /*fd60*/  BPT.TRAP 0x1 ;  /* 0x000000040000795c */ /* 0x000fe20000300000 */
.L_x_23:
[----:B------:R-:W1:Y:S01]  /*fd70*/  S2UR UR5, SR_CgaCtaId ;  /* 0x00000000000579c3 */ /* 0x000e620000008800 */
[----:B------:R-:W-:Y:S01]  /*fd80*/  R2UR UR6, R4 ;  /* 0x00000000040672ca */ /* 0x000fe200000e0000 */
[----:B------:R-:W-:Y:S01]  /*fd90*/  UMOV UR4, 0x400 ;  /* 0x0000040000047882 */ /* 0x000fe20000000000 */
[----:B------:R-:W-:-:S11]  /*fda0*/  R2UR UR7, R0 ;  /* 0x00000000000772ca */ /* 0x000fd600000e0000 */
[----:B------:R-:W-:Y:S02]  /*fdb0*/  IMAD.U32 R6, RZ, RZ, UR6 ;  /* 0x00000006ff067e24 */ /* 0x000fe4000f8e00ff */
[----:B------:R-:W-:-:S03]  /*fdc0*/  IMAD.U32 R5, RZ, RZ, UR7 ;  /* 0x00000007ff057e24 */ /* 0x000fc6000f8e00ff */
[----:B------:R-:W-:Y:S01]  /*fdd0*/  SHF.L.U32 R6, R6, 0x1f, RZ ;  /* 0x0000001f06067819 */ /* 0x000fe200000006ff */
[----:B-1----:R-:W-:-:S06]  /*fde0*/  ULEA UR4, UR5, UR4, 0x18 ;  /* 0x0000000405047291 */ /* 0x002fcc000f8ec03f */
[----:B------:R-:W-:-:S04]  /*fdf0*/  IMAD.U32 R2, RZ, RZ, UR4 ;  /* 0x00000004ff027e24 */ /* 0x000fc8000f8e00ff */
[----:B------:R-:W-:-:S04]  /*fe00*/  IMAD R5, R5, 0x8, R2 ;  /* 0x0000000805057824 */ /* 0x000fc800078e0202 */
[----:B------:R1:W2:Y:S01]  /*fe10*/  SYNCS.PHASECHK.TRANS64.TRYWAIT P1, [R5+URZ], R6 ;  /* 0x00000006050075a7 */ /* 0x0002a2000802017f */
[----:B------:R-:W-:Y:S05]  /*fe20*/  @!P0 BRA `(.L_x_24) ;  /* 0x0000000000048947 */ /* 0x000fea0003800000 */
[----:B------:R-:W-:Y:S01]  /*fe30*/  BPT.TRAP 0x1 ;  /* 0x000000040000795c */ /* 0x000fe20000300000 */
.L_x_24:
[----:B--2---:R-:W-:Y:S05]  /*fe40*/  @P1 BRA `(.L_x_25) ;  /* 0x0000000000081947 */ /* 0x004fea0003800000 */
[----:B------:R-:W2:Y:S02]  /*fe50*/  SYNCS.PHASECHK.TRANS64.TRYWAIT P1, [R5+URZ], R6 ;  /* 0x00000006050075a7 */ /* 0x000ea4000802017f */
[----:B--2---:R-:W-:Y:S05]  /*fe60*/  @!P1 BRA `(.L_x_26) ;  /* 0x000002a400549947 */ /* 0x004fea0003800000 */
.L_x_25:
[----:B------:R-:W-:Y:S04]  /*fe70*/  STL.64 [R1+0xb60], R94 ;  /* 0x000b605e01007387 */ /* 0x000fe80000100a00 */
[----:B------:R-:W-:Y:S04]  /*fe80*/  STL.64 [R1+0xb58], R92 ;  /* 0x000b585c01007387 */ /* 0x000fe80000100a00 */
[----:B------:R-:W-:Y:S04]  /*fe90*/  STL.64 [R1+0xb50], R90 ;  /* 0x000b505a01007387 */ /* 0x000fe80000100a00 */
[----:B------:R3:W-:Y:S04]  /*fea0*/  STL.64 [R1+0xb48], R88 ;  /* 0x000b485801007387 */ /* 0x0007e80000100a00 */
[----:B---3--:R-:W3:Y:S04]  /*feb0*/  LDL.LU.64 R88, [R1+0x2a0] ;  /* 0x0002a00001587983 */ /* 0x008ee80000300a00 */
[----:B------:R-:W3:Y:S04]  /*fec0*/  LDL.LU.64 R90, [R1+0x2a8] ;  /* 0x0002a800015a7983 */ /* 0x000ee80000300a00 */
[----:B------:R-:W3:Y:S04]  /*fed0*/  LDL.LU.64 R92, [R1+0x2b0] ;  /* 0x0002b000015c7983 */ /* 0x000ee80000300a00 */
[----:B------:R-:W3:Y:S04]  /*fee0*/  LDL.LU.64 R94, [R1+0x2b8] ;  /* 0x0002b800015e7983 */ /* 0x000ee80000300a00 */
[----:B------:R-:W-:Y:S04]  /*fef0*/  STL.64 [R1+0xb40], R126 ;  /* 0x000b407e01007387 */ /* 0x000fe80000100a00 */
[----:B------:R-:W-:Y:S04]  /*ff00*/  STL.64 [R1+0xb38], R124 ;  /* 0x000b387c01007387 */ /* 0x000fe80000100a00 */
[----:B------:R-:W-:Y:S04]  /*ff10*/  STL.64 [R1+0xb30], R122 ;  /* 0x000b307a01007387 */ /* 0x000fe80000100a00 */
[----:B------:R4:W-:Y:S04]  /*ff20*/  STL.64 [R1+0xb28], R120 ;  /* 0x000b287801007387 */ /* 0x0009e80000100a00 */
[----:B----4-:R-:W4:Y:S04]  /*ff30*/  LDL.LU.64 R120, [R1+0x320] ;  /* 0x0003200001787983 */ /* 0x010f280000300a00 */
[----:B------:R-:W4:Y:S04]  /*ff40*/  LDL.LU.64 R122, [R1+0x328] ;  /* 0x00032800017a7983 */ /* 0x000f280000300a00 */
[----:B------:R-:W4:Y:S04]  /*ff50*/  LDL.LU.64 R124, [R1+0x330] ;  /* 0x00033000017c7983 */ /* 0x000f280000300a00 */
[----:B------:R-:W4:Y:S04]  /*ff60*/  LDL.LU.64 R126, [R1+0x338] ;  /* 0x00033800017e7983 */ /* 0x000f280000300a00 */
        /* <DEDUP_REMOVED lines=16> */
[----:B------:R-:W-:-:S02]  /*10070*/  R2UR UR6, R8 ;  /* 0x00000000080672ca */ /* 0x000fc400000e0000 */
[----:B------:R-:W-:Y:S02]  /*10080*/  R2UR UR5, R9 ;  /* 0x00000000090572ca */ /* 0x000fe400000e0000 */
[----:B------:R-:W-:Y:S01]  /*10090*/  R2UR UR4, R0 ;  /* 0x00000000000472ca */ /* 0x000fe200000e0000 */
[----:B------:R-:W-:Y:S01]  /*100a0*/  UMOV UR7, 0x40000040 ;  /* 0x4000004000077882 */ /* 0x000fe20000000000 */
[----:B------:R-:W-:Y:S01]  /*100b0*/  UMOV UR23, 0x40000040 ;  /* 0x4000004000177882 */ /* 0x000fe20000000000 */
[----:B------:R-:W-:Y:S01]  /*100c0*/  UMOV UR11, 0x40000040 ;  /* 0x40000040000b7882 */ /* 0x000fe20000000000 */
[----:B------:R-:W-:Y:S01]  /*100d0*/  UMOV UR15, 0x40000040 ;  /* 0x40000040000f7882 */ /* 0x000fe20000000000 */
[----:B------:R-:W-:Y:S04]  /*100e0*/  STL.64 [R1+0xae0], R222 ;  /* 0x000ae0de01007387 */ /* 0x000fe80000100a00 */
[----:B------:R-:W-:Y:S04]  /*100f0*/  STL.64 [R1+0xad8], R220 ;  /* 0x000ad8dc01007387 */ /* 0x000fe80000100a00 */
[----:B------:R-:W-:Y:S01]  /*10100*/  ULEA UR16, UR4, UR6, 0xc ;  /* 0x0000000604107291 */ /* 0x000fe2000f8e603f */
[----:B------:R-:W-:Y:S01]  /*10110*/  STL.64 [R1+0xad0], R218 ;  /* 0x000ad0da01007387 */ /* 0x000fe20000100a00 */
[----:B------:R-:W-:-:S03]  /*10120*/  UIMAD UR60, UR4, 0x780, UR5 ;  /* 0x00000780043c78a4 */ /* 0x000fc6000f8e0205 */
[----:B------:R-:W-:Y:S01]  /*10130*/  UMOV UR5, 0x40000040 ;  /* 0x4000004000057882 */ /* 0x000fe20000000000 */
[----:B------:R-:W-:Y:S01]  /*10140*/  STL.64 [R1+0xac8], R216 ;  /* 0x000ac8d801007387 */ /* 0x000fe20000100a00 */
[----:B------:R-:W-:Y:S02]  /*10150*/  UMOV UR4, UR16 ;  /* 0x0000001000047c82 */ /* 0x000fe40008000000 */
[----:B------:R-:W-:Y:S01]  /*10160*/  UMOV UR6, UR60 ;  /* 0x0000003c00067c82 */ /* 0x000fe20008000000 */
[----:B------:R-:W-:Y:S01]  /*10170*/  UIADD3 UR8, UR60, 0x80, URZ ;  /* 0x000000803c087890 */ /* 0x000fe2000fffe03f */
[----:B------:R-:W-:Y:S01]  /*10180*/  STL [R1+0x5bc], R23 ;  /* 0x0005bc1701007387 */ /* 0x000fe20000100800 */
[----:B------:R-:W-:Y:S01]  /*10190*/  UMOV UR20, UR4 ;  /* 0x0000000400147c82 */ /* 0x000fe20008000000 */
[----:B------:R-:W-:Y:S01]  /*101a0*/  UMOV UR21, UR5 ;  /* 0x0000000500157c82 */ /* 0x000fe20008000000 */
[----:B------:R-:W-:Y:S01]  /*101b0*/  UIADD3 UR10, UR60, 0x100, URZ ;  /* 0x000001003c0a7890 */ /* 0x000fe2000fffe03f */
[----:B------:R-:W-:Y:S02]  /*101c0*/  STL [R1+0x5b8], R22 ;  /* 0x0005b81601007387 */ /* 0x000fe40000100800 */
[----:B------:R-:W-:Y:S01]  /*101d0*/  UMOV UR22, UR8 ;  /* 0x0000000800167c82 */ /* 0x000fe20008000000 */
[----:B------:R-:W-:Y:S01]  /*101e0*/  UMOV UR8, UR4 ;  /* 0x0000000400087c82 */ /* 0x000fe20008000000 */
[----:B------:R-:W-:Y:S01]  /*101f0*/  UMOV UR9, UR5 ;  /* 0x0000000500097c82 */ /* 0x000fe20008000000 */
[----:B------:R-:W-:Y:S01]  /*10200*/  UIADD3 UR14, UR60, 0x180, URZ ;  /* 0x000001803c0e7890 */ /* 0x000fe2000fffe03f */
[----:B------:R-:W-:Y:S01]  /*10210*/  STL [R1+0x5b4], R19 ;  /* 0x0005b41301007387 */ /* 0x000fe20000100800 */
[----:B------:R-:W-:Y:S01]  /*10220*/  UMOV UR12, UR4 ;  /* 0x00000004000c7c82 */ /* 0x000fe20008000000 */
[----:B------:R-:W-:-:S02]  /*10230*/  UMOV UR13, UR5 ;  /* 0x00000005000d7c82 */ /* 0x000fc40008000000 */
[----:B------:R-:W-:Y:S04]  /*10240*/  STL [R1+0x5b0], R18 ;  /* 0x0005b01201007387 */ /* 0x000fe80000100800 */
[----:B------:R-:W-:Y:S04]  /*10250*/  STL [R1+0x5ac], R17 ;  /* 0x0005ac1101007387 */ /* 0x000fe80000100800 */
[----:B------:R0:W-:Y:S04]  /*10260*/  STL [R1+0x5a8], R16 ;  /* 0x0005a81001007387 */ /* 0x0001e80000100800 */
[----:B0-----:R-:W4:Y:S04]  /*10270*/  LDL.LU.64 R16, [R1+0x360] ;  /* 0x0003600001107983 */ /* 0x001f280000300a00 */
[----:B------:R-:W4:Y:S04]  /*10280*/  LDL.LU.64 R18, [R1+0x368] ;  /* 0x0003680001127983 */ /* 0x000f280000300a00 */
[----:B------:R-:W4:Y:S04]  /*10290*/  LDL.LU.64 R20, [R1+0x370] ;  /* 0x0003700001147983 */ /* 0x000f280000300a00 */
[----:B------:R-:W4:Y:S04]  /*102a0*/  LDL.LU.64 R22, [R1+0x378] ;  /* 0x0003780001167983 */ /* 0x000f280000300a00 */
[----:B------:R-:W-:Y:S04]  /*102b0*/  STL [R1+0x5a4], R7 ;  /* 0x0005a40701007387 */ /* 0x000fe80000100800 */
[----:B------:R-:W-:Y:S04]  /*102c0*/  STL [R1+0x5a0], R4 ;  /* 0x0005a00401007387 */ /* 0x000fe80000100800 */
[----:B------:R-:W-:Y:S04]  /*102d0*/  STL [R1+0x59c], R3 ;  /* 0x00059c0301007387 */ /* 0x000fe80000100800 */
[----:B------:R-:W-:Y:S04]  /*102e0*/  STL [R1+0x598], R2 ;  /* 0x0005980201007387 */ /* 0x000fe80000100800 */
[----:B------:R-:W-:Y:S04]  /*102f0*/  STL [R1+0x5c0], R8 ;  /* 0x0005c00801007387 */ /* 0x000fe80000100800 */
[----:B------:R0:W-:Y:S04]  /*10300*/  STL [R1+0x5c4], R9 ;  /* 0x0005c40901007387 */ /* 0x0001e80000100800 */
[----:B0-----:R-:W4:Y:S04]  /*10310*/  LDL.LU.64 R8, [R1+0x260] ;  /* 0x0002600001087983 */ /* 0x001f280000300a00 */
[----:B------:R-:W4:Y:S04]  /*10320*/  LDL.LU.64 R10, [R1+0x268] ;  /* 0x00026800010a7983 */ /* 0x000f280000300a00 */
[----:B------:R-:W4:Y:S04]  /*10330*/  LDL.LU.64 R12, [R1+0x270] ;  /* 0x00027000010c7983 */ /* 0x000f280000300a00 */
[----:B------:R-:W4:Y:S01]  /*10340*/  LDL.LU.64 R14, [R1+0x278] ;  /* 0x00027800010e7983 */ /* 0x000f220000300a00 */
[----:B------:R-:W-:-:S03]  /*10350*/  UIADD3 UR18, UR60, 0x200, URZ ;  /* 0x000002003c127890 */ /* 0x000fc6000fffe03f */
[----:B------:R-:W-:Y:S01]  /*10360*/  STL [R1+0x5c8], R0 ;  /* 0x0005c80001007387 */ /* 0x000fe20000100800 */
[----:B---3--:R-:W-:-:S06]  /*10370*/  WARPGROUP.ARRIVE ;  /* 0x00000000000079c5 */ /* 0x008fcc0000000000 */
[----:B------:R-:W-:Y:S03]  /*10380*/  IGMMA.64x16x32.S8.S8 R184, gdesc[UR4], R184, gsb0 ;  /* 0x0060000004b879f1 */ /* 0x000fe600080410b8 */
[----:B------:R-:W-:Y:S02]  /*10390*/  WARPGROUP.DEPBAR.LE gsb0, 0x0 ;  /* 0x00008000000079c5 */ /* 0x000fe40000010000 */
[----:B--2---:R-:W-:Y:S01]  /*103a0*/  WARPGROUP.ARRIVE ;  /* 0x00000000000079c5 */ /* 0x004fe20000000000 */
[----:B------:R-:W-:Y:S04]  /*103b0*/  STL.64 [R1+0x420], R184 ;  /* 0x000420b801007387 */ /* 0x000fe80000100a00 */
[----:B------:R-:W-:Y:S01]  /*103c0*/  STL.64 [R1+0x428], R186 ;  /* 0x000428ba01007387 */ /* 0x000fe20000100a00 */
[----:B------:R-:W-:Y:S01]  /*103d0*/  IGMMA.64x16x32.S8.S8 R152, gdesc[UR20], R152, gsb0 ;  /* 0x00600000149879f1 */ /* 0x000fe20008041098 */
[----:B------:R-:W-:Y:S01]  /*103e0*/  UMOV UR17, UR5 ;  /* 0x0000000500117c82 */ /* 0x000fe20008000000 */
[----:B------:R-:W-:Y:S01]  /*103f0*/  UMOV UR19, 0x40000040 ;  /* 0x4000004000137882 */ /* 0x000fe20000000000 */
[----:B------:R-:W-:Y:S01]  /*10400*/  STL.64 [R1+0x430], R188 ;  /* 0x000430bc01007387 */ /* 0x000fe20000100a00 */
[----:B------:R-:W-:Y:S01]  /*10410*/  UMOV UR20, UR22 ;  /* 0x0000001600147c82 */ /* 0x000fe20008000000 */
[----:B------:R-:W-:-:S02]  /*10420*/  UIADD3 UR22, UR60, 0x280, URZ ;  /* 0x000002803c167890 */ /* 0x000fc4000fffe03f */
[----:B------:R-:W-:Y:S01]  /*10430*/  STL.64 [R1+0x438], R190 ;  /* 0x000438be01007387 */ /* 0x000fe20000100a00 */
[----:B------:R-:W-:Y:S01]  /*10440*/  UMOV UR21, UR23 ;  /* 0x0000001700157c82 */ /* 0x000fe20008000000 */
[----:B------:R-:W-:Y:S02]  /*10450*/  WARPGROUP.DEPBAR.LE gsb0, 0x0 ;  /* 0x00008000000079c5 */ /* 0x000fe40000010000 */
[----:B----4-:R-:W-:Y:S01]  /*10460*/  WARPGROUP.ARRIVE ;  /* 0x00000000000079c5 */ /* 0x010fe20000000000 */
[----:B------:R-:W-:Y:S04]  /*10470*/  STL.64 [R1+0x3a0], R152 ;  /* 0x0003a09801007387 */ /* 0x000fe80000100a00 */
[----:B------:R-:W-:Y:S01]  /*10480*/  STL.64 [R1+0x3a8], R154 ;  /* 0x0003a89a01007387 */ /* 0x000fe20000100a00 */
[----:B------:R-:W-:Y:S03]  /*10490*/  IGMMA.64x16x32.S8.S8 R120, gdesc[UR8], R120, gsb0 ;  /* 0x00600000087879f1 */ /* 0x000fe60008041078 */
[----:B------:R-:W-:Y:S04]  /*104a0*/  STL.64 [R1+0x3b0], R156 ;  /* 0x0003b09c01007387 */ /* 0x000fe80000100a00 */
[----:B------:R-:W-:Y:S01]  /*104b0*/  STL.64 [R1+0x3b8], R158 ;  /* 0x0003b89e01007387 */ /* 0x000fe20000100a00 */
[----:B------:R-:W-:-:S02]  /*104c0*/  WARPGROUP.DEPBAR.LE gsb0, 0x0 ;  /* 0x00008000000079c5 */ /* 0x000fc40000010000 */
[----:B------:R-:W-:Y:S01]  /*104d0*/  WARPGROUP.ARRIVE ;  /* 0x00000000000079c5 */ /* 0x000fe20000000000 */
[----:B------:R-:W-:Y:S04]  /*104e0*/  STL.64 [R1+0x320], R120 ;  /* 0x0003207801007387 */ /* 0x000fe80000100a00 */
[----:B------:R-:W-:Y:S01]  /*104f0*/  STL.64 [R1+0x328], R122 ;  /* 0x0003287a01007387 */ /* 0x000fe20000100a00 */
[----:B------:R-:W-:Y:S03]  /*10500*/  IGMMA.64x16x32.S8.S8 R88, gdesc[UR12], R88, gsb0 ;  /* 0x006000000c5879f1 */ /* 0x000fe60008041058 */
[----:B------:R-:W-:Y:S04]  /*10510*/  STL.64 [R1+0x330], R124 ;  /* 0x0003307c01007387 */ /* 0x000fe80000100a00 */
[----:B------:R-:W-:Y:S01]  /*10520*/  STL.64 [R1+0x338], R126 ;  /* 0x0003387e01007387 */ /* 0x000fe20000100a00 */
[----:B------:R-:W-:-:S03]  /*10530*/  WARPGROUP.DEPBAR.LE gsb0, 0x0 ;  /* 0x00008000000079c5 */ /* 0x000fc60000010000 */
[----:B------:R0:W-:Y:S04]  /*10540*/  STL.64 [R1+0x2a0], R88 ;  /* 0x0002a05801007387 */ /* 0x0001e80000100a00 */
[----:B------:R2:W-:Y:S04]  /*10550*/  STL.64 [R1+0x2a8], R90 ;  /* 0x0002a85a01007387 */ /* 0x0005e80000100a00 */
[----:B------:R3:W-:Y:S04]  /*10560*/  STL.64 [R1+0x2b0], R92 ;  /* 0x0002b05c01007387 */ /* 0x0007e80000100a00 */
[----:B------:R4:W-:Y:S04]  /*10570*/  STL.64 [R1+0x2b8], R94 ;  /* 0x0002b85e01007387 */ /* 0x0009e80000100a00 */
[----:B0-----:R-:W4:Y:S04]  /*10580*/  LDL.LU.64 R88, [R1+0x220] ;  /* 0x0002200001587983 */ /* 0x001f280000300a00 */
[----:B--2---:R-:W2:Y:S04]  /*10590*/  LDL.LU.64 R90, [R1+0x228] ;  /* 0x00022800015a7983 */ /* 0x004ea80000300a00 */
[----:B---3--:R-:W2:Y:S04]  /*105a0*/  LDL.LU.64 R92, [R1+0x230] ;  /* 0x00023000015c7983 */ /* 0x008ea80000300a00 */
[----:B----4-:R-:W2:Y:S04]  /*105b0*/  LDL.LU.64 R94, [R1+0x238] ;  /* 0x00023800015e7983 */ /* 0x010ea80000300a00 */
[----:B------:R-:W3:Y:S04]  /*105c0*/  LDL.LU.64 R120, [R1+0x1a0] ;  /* 0x0001a00001787983 */ /* 0x000ee80000300a00 */
[----:B------:R-:W3:Y:S04]  /*105d0*/  LDL.LU.64 R122, [R1+0x1a8] ;  /* 0x0001a800017a7983 */ /* 0x000ee80000300a00 */
[----:B------:R-:W3:Y:S04]  /*105e0*/  LDL.LU.64 R124, [R1+0x1b0] ;  /* 0x0001b000017c7983 */ /* 0x000ee80000300a00 */
[----:B------:R-:W3:Y:S04]  /*105f0*/  LDL.LU.64 R126, [R1+0x1b8] ;  /* 0x0001b800017e7983 */ /* 0x000ee80000300a00 */
[----:B------:R-:W4:Y:S04]  /*10600*/  LDL.LU.64 R152, [R1+0x120] ;  /* 0x0001200001987983 */ /* 0x000f280000300a00 */
        /* <DEDUP_REMOVED lines=10> */
[----:B------:R-:W4:Y:S01]  /*106b0*/  LDL.LU.64 R222, [R1+0x38] ;  /* 0x0000380001de7983 */ /* 0x000f220000300a00 */
        /* <DEDUP_REMOVED lines=15> */
[----:B--2---:R-:W-:-:S06]  /*107b0*/  WARPGROUP.ARRIVE ;  /* 0x00000000000079c5 */ /* 0x004fcc0000000000 */
[----:B------:R-:W-:Y:S03]  /*107c0*/  IGMMA.64x16x32.S8.S8 R88, gdesc[UR16], R88, gsb0 ;  /* 0x00600000105879f1 */ /* 0x000fe60008041058 */
[----:B------:R-:W-:Y:S02]  /*107d0*/  WARPGROUP.DEPBAR.LE gsb0, 0x0 ;  /* 0x00008000000079c5 */ /* 0x000fe40000010000 */
[----:B---3--:R-:W-:Y:S01]  /*107e0*/  WARPGROUP.ARRIVE ;  /* 0x00000000000079c5 */ /* 0x008fe20000000000 */
[----:B------:R-:W-:Y:S01]  /*107f0*/  UIADD3 UR34, UR60, 0x400, URZ ;  /* 0x000004003c227890 */ /* 0x000fe2000fffe03f */
[----:B------:R-:W-:Y:S04]  /*10800*/  STL.64 [R1+0x220], R88 ;  /* 0x0002205801007387 */ /* 0x000fe80000100a00 */
[----:B------:R-:W-:Y:S01]  /*10810*/  IGMMA.64x16x32.S8.S8 R120, gdesc[UR20], R120, gsb0 ;  /* 0x00600000147879f1 */ /* 0x000fe20008041078 */
[----:B------:R-:W-:Y:S01]  /*10820*/  UMOV UR32, UR4 ;  /* 0x0000000400207c82 */ /* 0x000fe20008000000 */
[----:B------:R-:W-:Y:S01]  /*10830*/  UMOV UR33, UR5 ;  /* 0x0000000500217c82 */ /* 0x000fe20008000000 */
[----:B------:R-:W-:Y:S01]  /*10840*/  UMOV UR35, 0x40000040 ;  /* 0x4000004000237882 */ /* 0x000fe20000000000 */
[----:B------:R-:W-:Y:S01]  /*10850*/  UIADD3 UR38, UR60, 0x480, URZ ;  /* 0x000004803c267890 */ /* 0x000fe2000fffe03f */
[----:B------:R-:W-:Y:S01]  /*10860*/  STL.64 [R1+0x228], R90 ;  /* 0x0002285a01007387 */ /* 0x000fe20000100a00 */
        /* <DEDUP_REMOVED lines=9> */
[----:B------:R0:W-:Y:S01]  /*10900*/  STL.64 [R1+0x238], R94 ;  /* 0x0002385e01007387 */ /* 0x0001e20000100a00 */
        /* <DEDUP_REMOVED lines=12> */
[----:B0-----:R-:W2:Y:S01]  /*109d0*/  LDL.LU.64 R94, [R1+0xb60] ;  /* 0x000b6000015e7983 */ /* 0x001ea20000300a00 */
[----:B------:R-:W-:Y:S01]  /*109e0*/  UMOV UR56, UR4 ;  /* 0x0000000400387c82 */ /* 0x000fe20008000000 */
[----:B------:R-:W-:Y:S01]  /*109f0*/  UMOV UR57, UR5 ;  /* 0x0000000500397c82 */ /* 0x000fe20008000000 */
[----:B------:R-:W-:Y:S01]  /*10a00*/  UMOV UR59, 0x40000040 ;  /* 0x40000040003b7882 */ /* 0x000fe20000000000 */
[----:B------:R-:W2:Y:S01]  /*10a10*/  LDL.LU.64 R92, [R1+0xb58] ;  /* 0x000b5800015c7983 */ /* 0x000ea20000300a00 */
[----:B------:R-:W-:-:S03]  /*10a20*/  UIADD3 UR8, UR9, 0x400, URZ ;  /* 0x0000040009087890 */ /* 0x000fc6000fffe03f */
[----:B------:R-:W2:Y:S04]  /*10a30*/  LDL.LU.64 R90, [R1+0xb50] ;  /* 0x000b5000015a7983 */ /* 0x000ea80000300a00 */
[----:B------:R-:W2:Y:S01]  /*10a40*/  LDL.LU.64 R88, [R1+0xb48] ;  /* 0x000b480001587983 */ /* 0x000ea20000300a00 */
[----:B------:R-:W-:Y:S02]  /*10a50*/  WARPGROUP.DEPBAR.LE gsb0, 0x0 ;  /* 0x00008000000079c5 */ /* 0x000fe40000010000 */
[----:B----4-:R-:W-:Y:S01]  /*10a60*/  WARPGROUP.ARRIVE ;  /* 0x00000000000079c5 */ /* 0x010fe20000000000 */
[----:B------:R-:W-:Y:S04]  /*10a70*/  STL.64 [R1+0x1a0], R120 ;  /* 0x0001a07801007387 */ /* 0x000fe80000100a00 */
[----:B------:R-:W-:Y:S01]  /*10a80*/  STL.64 [R1+0x1a8], R122 ;  /* 0x0001a87a01007387 */ /* 0x000fe20000100a00 */
[----:B------:R-:W-:Y:S03]  /*10a90*/  IGMMA.64x16x32.S8.S8 R152, gdesc[UR24], R152, gsb0 ;  /* 0x00600000189879f1 */ /* 0x000fe60008041098 */
[----:B------:R-:W-:Y:S04]  /*10aa0*/  STL.64 [R1+0x1b0], R124 ;  /* 0x0001b07c01007387 */ /* 0x000fe80000100a00 */
[----:B------:R0:W-:Y:S04]  /*10ab0*/  STL.64 [R1+0x1b8], R126 ;  /* 0x0001b87e01007387 */ /* 0x0001e80000100a00 */
[----:B0-----:R-:W3:Y:S04]  /*10ac0*/  LDL.LU.64 R126, [R1+0xb40] ;  /* 0x000b4000017e7983 */ /* 0x001ee80000300a00 */
[----:B------:R-:W3:Y:S04]  /*10ad0*/  LDL.LU.64 R124, [R1+0xb38] ;  /* 0x000b3800017c7983 */ /* 0x000ee80000300a00 */
[----:B------:R-:W3:Y:S04]  /*10ae0*/  LDL.LU.64 R122, [R1+0xb30] ;  /* 0x000b3000017a7983 */ /* 0x000ee80000300a00 */
[----:B------:R-:W3:Y:S01]  /*10af0*/  LDL.LU.64 R120, [R1+0xb28] ;  /* 0x000b280001787983 */ /* 0x000ee20000300a00 */
[----:B------:R-:W-:-:S02]  /*10b00*/  WARPGROUP.DEPBAR.LE gsb0, 0x0 ;  /* 0x00008000000079c5 */ /* 0x000fc40000010000 */
[----:B------:R-:W-:Y:S01]  /*10b10*/  WARPGROUP.ARRIVE ;  /* 0x00000000000079c5 */ /* 0x000fe20000000000 */
[----:B------:R-:W-:Y:S04]  /*10b20*/  STL.64 [R1+0x120], R152 ;  /* 0x0001209801007387 */ /* 0x000fe80000100a00 */
[----:B------:R-:W-:Y:S01]  /*10b30*/  STL.64 [R1+0x128], R154 ;  /* 0x0001289a01007387 */ /* 0x000fe20000100a00 */
[----:B------:R-:W-:Y:S03]  /*10b40*/  IGMMA.64x16x32.S8.S8 R184, gdesc[UR28], R184, gsb0 ;  /* 0x006000001cb879f1 */ /* 0x000fe600080410b8 */
[----:B------:R-:W-:Y:S04]  /*10b50*/  STL.64 [R1+0x130], R156 ;  /* 0x0001309c01007387 */ /* 0x000fe80000100a00 */
[----:B------:R0:W-:Y:S04]  /*10b60*/  STL.64 [R1+0x138], R158 ;  /* 0x0001389e01007387 */ /* 0x0001e80000100a00 */
[----:B0-----:R-:W4:Y:S04]  /*10b70*/  LDL.LU.64 R158, [R1+0xb20] ;  /* 0x000b2000019e7983 */ /* 0x001f280000300a00 */
[----:B------:R-:W4:Y:S04]  /*10b80*/  LDL.LU.64 R156, [R1+0xb18] ;  /* 0x000b1800019c7983 */ /* 0x000f280000300a00 */
[----:B------:R-:W4:Y:S04]  /*10b90*/  LDL.LU.64 R154, [R1+0xb10] ;  /* 0x000b1000019a7983 */ /* 0x000f280000300a00 */
[----:B------:R-:W4:Y:S01]  /*10ba0*/  LDL.LU.64 R152, [R1+0xb08] ;  /* 0x000b080001987983 */ /* 0x000f220000300a00 */
        /* <DEDUP_REMOVED lines=29> */
[----:B0-----:R-:W2:Y:S04]  /*10d80*/  LDL.LU.64 R208, [R1+0x100] ;  /* 0x0001000001d07983 */ /* 0x001ea80000300a00 */
[----:B------:R-:W2:Y:S04]  /*10d90*/  LDL.LU.64 R210, [R1+0x108] ;  /* 0x0001080001d27983 */ /* 0x000ea80000300a00 */
[----:B------:R-:W2:Y:S04]  /*10da0*/  LDL.LU.64 R212, [R1+0x110] ;  /* 0x0001100001d47983 */ /* 0x000ea80000300a00 */
[----:B------:R-:W2:Y:S01]  /*10db0*/  LDL.LU.64 R214, [R1+0x118] ;  /* 0x0001180001d67983 */ /* 0x000ea20000300a00 */
[----:B------:R-:W-:-:S02]  /*10dc0*/  WARPGROUP.DEPBAR.LE gsb0, 0x0 ;  /* 0x00008000000079c5 */ /* 0x000fc40000010000 */
[----:B------:R-:W-:Y:S01]  /*10dd0*/  WARPGROUP.ARRIVE ;  /* 0x00000000000079c5 */ /* 0x000fe20000000000 */
        /* <DEDUP_REMOVED lines=16> */
[----:B0-----:R-:W4:Y:S04]  /*10ee0*/  LDL.LU.64 R144, [R1] ;  /* 0x0000000001907983 */ /* 0x001f280000300a00 */
[----:B------:R-:W4:Y:S04]  /*10ef0*/  LDL.LU.64 R146, [R1+0x8] ;  /* 0x0000080001927983 */ /* 0x000f280000300a00 */
[----:B------:R-:W4:Y:S04]  /*10f00*/  LDL.LU.64 R148, [R1+0x10] ;  /* 0x0000100001947983 */ /* 0x000f280000300a00 */
[----:B------:R-:W4:Y:S01]  /*10f10*/  LDL.LU.64 R150, [R1+0x18] ;  /* 0x0000180001967983 */ /* 0x000f220000300a00 */
[----:B-1----:R-:W-:-:S02]  /*10f20*/  MOV R6, UR47 ;  /* 0x0000002f00067c02 */ /* 0x002fc40008000f00 */
[----:B------:R-:W-:Y:S01]  /*10f30*/  MOV R5, UR46 ;  /* 0x0000002e00057c02 */ /* 0x000fe20008000f00 */
[----:B------:R-:W-:Y:S02]  /*10f40*/  WARPGROUP.DEPBAR.LE gsb0, 0x0 ;  /* 0x00008000000079c5 */ /* 0x000fe40000010000 */
[----:B------:R-:W-:Y:S01]  /*10f50*/  WARPGROUP.ARRIVE ;  /* 0x00000000000079c5 */ /* 0x000fe20000000000 */
        /* <DEDUP_REMOVED lines=9> */
[----:B------:R-:W-:Y:S01]  /*10ff0*/  IGMMA.64x16x32.S8.S8 R48, gdesc[UR56], R48, gsb0 ;  /* 0x00600000383079f1 */ /* 0x000fe20008041030 */
        /* <DEDUP_REMOVED lines=25> */
[----:B------:R-:W2:Y:S01]  /*11190*/  LDL.LU.64 R52, [R1+0x190] ;  /* 0x0001900001347983 */ /* 0x000ea20000300a00 */
[----:B------:R-:W-:-:S02]  /*111a0*/  WARPGROUP.DEPBAR.LE gsb0, 0x0 ;  /* 0x00008000000079c5 */ /* 0x000fc40000010000 */
        /* <DEDUP_REMOVED lines=26> */
[----:B----4-:R-:W-:-:S06]  /*11350*/  WARPGROUP.ARRIVE ;  /* 0x00000000000079c5 */ /* 0x010fcc0000000000 */
[----:B------:R-:W-:Y:S03]  /*11360*/  IGMMA.64x16x32.S8.S8 R144, gdesc[UR32], R144, gsb0 ;  /* 0x00600000209079f1 */ /* 0x000fe60008041090 */
[----:B------:R-:W-:Y:S02]  /*11370*/  WARPGROUP.DEPBAR.LE gsb0, 0x0 ;  /* 0x00008000000079c5 */ /* 0x000fe40000010000 */
[----:B------:R-:W-:Y:S04]  /*11380*/  STL.64 [R1], R144 ;  /* 0x0000009001007387 */ /* 0x000fe80000100a00 */
[----:B------:R-:W-:Y:S04]  /*11390*/  STL.64 [R1+0x8], R146 ;  /* 0x0000089201007387 */ /* 0x000fe80000100a00 */
[----:B------:R-:W-:Y:S04]  /*113a0*/  STL.64 [R1+0x10], R148 ;  /* 0x0000109401007387 */ /* 0x000fe80000100a00 */
[----:B------:R-:W-:Y:S04]  /*113b0*/  STL.64 [R1+0x18], R150 ;  /* 0x0000189601007387 */ /* 0x000fe80000100a00 */
[----:B------:R-:W4:Y:S01]  /*113c0*/  LDL.LU.64 R54, [R1+0x198] ;  /* 0x0001980001367983 */ /* 0x000f220000300a00 */
[----:B---3--:R-:W-:-:S06]  /*113d0*/  WARPGROUP.ARRIVE ;  /* 0x00000000000079c5 */ /* 0x008fcc0000000000 */
[----:B------:R-:W-:Y:S03]  /*113e0*/  IGMMA.64x16x32.S8.S8 R176, gdesc[UR28], R176, gsb0 ;  /* 0x006000001cb079f1 */ /* 0x000fe600080410b0 */
[----:B------:R-:W-:Y:S02]  /*113f0*/  WARPGROUP.DEPBAR.LE gsb0, 0x0 ;  /* 0x00008000000079c5 */ /* 0x000fe40000010000 */
[----:B--2---:R-:W-:-:S06]  /*11400*/  WARPGROUP.ARRIVE ;  /* 0x00000000000079c5 */ /* 0x004fcc0000000000 */
[----:B------:R-:W-:Y:S01]  /*11410*/  IGMMA.64x16x32.S8.S8 R208, gdesc[UR24], R208, gsb0 ;  /* 0x0060000018d079f1 */ /* 0x000fe200080410d0 */
[----:B------:R0:W-:Y:S04]  /*11420*/  STL.64 [R1+0x80], R176 ;  /* 0x000080b001007387 */ /* 0x0001e80000100a00 */
[----:B------:R1:W-:Y:S04]  /*11430*/  STL.64 [R1+0x88], R178 ;  /* 0x000088b201007387 */ /* 0x0003e80000100a00 */
[----:B------:R2:W-:Y:S04]  /*11440*/  STL.64 [R1+0x90], R180 ;  /* 0x000090b401007387 */ /* 0x0005e80000100a00 */
[----:B------:R3:W-:Y:S01]  /*11450*/  STL.64 [R1+0x98], R182 ;  /* 0x000098b601007387 */ /* 0x0007e20000100a00 */
[----:B------:R-:W-:-:S03]  /*11460*/  WARPGROUP.DEPBAR.LE gsb0, 0x0 ;  /* 0x00008000000079c5 */ /* 0x000fc60000010000 */
[----:B------:R-:W-:Y:S04]  /*11470*/  STL.64 [R1+0x100], R208 ;  /* 0x000100d001007387 */ /* 0x000fe80000100a00 */
[----:B------:R-:W-:Y:S04]  /*11480*/  STL.64 [R1+0x108], R210 ;  /* 0x000108d201007387 */ /* 0x000fe80000100a00 */
[----:B0-----:R-:W4:Y:S04]  /*11490*/  LDL.LU.64 R176, [R1+0x200] ;  /* 0x0002000001b07983 */ /* 0x001f280000300a00 */
[----:B-1----:R-:W4:Y:S04]  /*114a0*/  LDL.LU.64 R178, [R1+0x208] ;  /* 0x0002080001b27983 */ /* 0x002f280000300a00 */
[----:B--2---:R-:W2:Y:S04]  /*114b0*/  LDL.LU.64 R180, [R1+0x210] ;  /* 0x0002100001b47983 */ /* 0x004ea80000300a00 */
[----:B---3--:R-:W2:Y:S04]  /*114c0*/  LDL.LU.64 R182, [R1+0x218] ;  /* 0x0002180001b67983 */ /* 0x008ea80000300a00 */
[----:B------:R-:W3:Y:S04]  /*114d0*/  LDL.LU.64 R144, [R1+0x280] ;  /* 0x0002800001907983 */ /* 0x000ee80000300a00 */
[----:B------:R-:W3:Y:S04]  /*114e0*/  LDL.LU.64 R146, [R1+0x288] ;  /* 0x0002880001927983 */ /* 0x000ee80000300a00 */
[----:B------:R-:W3:Y:S04]  /*114f0*/  LDL.LU.64 R148, [R1+0x290] ;  /* 0x0002900001947983 */ /* 0x000ee80000300a00 */
[----:B------:R-:W3:Y:S04]  /*11500*/  LDL.LU.64 R150, [R1+0x298] ;  /* 0x0002980001967983 */ /* 0x000ee80000300a00 */
[----:B------:R-:W3:Y:S04]  /*11510*/  LDL.LU.64 R112, [R1+0x300] ;  /* 0x0003000001707983 */ /* 0x000ee80000300a00 */
[----:B------:R-:W3:Y:S04]  /*11520*/  LDL.LU.64 R114, [R1+0x308] ;  /* 0x0003080001727983 */ /* 0x000ee80000300a00 */
[----:B------:R-:W3:Y:S04]  /*11530*/  LDL.LU.64 R116, [R1+0x310] ;  /* 0x0003100001747983 */ /* 0x000ee80000300a00 */
[----:B------:R-:W3:Y:S01]  /*11540*/  LDL.LU.64 R118, [R1+0x318] ;  /* 0x0003180001767983 */ /* 0x000ee20000300a00 */
[----:B------:R-:W-:-:S02]  /*11550*/  IMAD.MOV.U32 R235, RZ, RZ, R215 ;  /* 0x000000ffffeb7224 */ /* 0x000fc400078e00d7 */
[----:B------:R-:W-:Y:S02]  /*11560*/  IMAD.MOV.U32 R233, RZ, RZ, R213 ;  /* 0x000000ffffe97224 */ /* 0x000fe400078e00d5 */
[----:B------:R-:W-:Y:S02]  /*11570*/  IMAD.MOV.U32 R232, RZ, RZ, R212 ;  /* 0x000000ffffe87224 */ /* 0x000fe400078e00d4 */
[----:B------:R-:W-:Y:S01]  /*11580*/  IMAD.MOV.U32 R234, RZ, RZ, R214 ;  /* 0x000000ffffea7224 */ /* 0x000fe200078e00d6 */
[----:B------:R-:W-:Y:S04]  /*11590*/  STL [R1+0x9e4], R235 ;  /* 0x0009e4eb01007387 */ /* 0x000fe80000100800 */
[----:B------:R-:W-:Y:S04]  /*115a0*/  STL [R1+0x9e0], R233 ;  /* 0x0009e0e901007387 */ /* 0x000fe80000100800 */
[----:B------:R-:W-:Y:S04]  /*115b0*/  STL [R1+0x9dc], R232 ;  /* 0x0009dce801007387 */ /* 0x000fe80000100800 */
[----:B------:R-:W-:Y:S04]  /*115c0*/  STL [R1+0x9d8], R234 ;  /* 0x0009d8ea01007387 */ /* 0x000fe80000100800 */
[----:B------:R-:W3:Y:S04]  /*115d0*/  LDL.LU.64 R80, [R1+0x380] ;  /* 0x0003800001507983 */ /* 0x000ee80000300a00 */
[----:B------:R-:W3:Y:S04]  /*115e0*/  LDL.LU.64 R82, [R1+0x388] ;  /* 0x0003880001527983 */ /* 0x000ee80000300a00 */
[----:B------:R-:W3:Y:S01]  /*115f0*/  LDL.LU.64 R84, [R1+0x390] ;  /* 0x0003900001547983 */ /* 0x000ee20000300a00 */
[----:B----4-:R-:W-:-:S06]  /*11600*/  WARPGROUP.ARRIVE ;  /* 0x00000000000079c5 */ /* 0x010fcc0000000000 */
[----:B------:R-:W-:Y:S03]  /*11610*/  IGMMA.64x16x32.S8.S8 R48, gdesc[UR20], R48, gsb0 ;  /* 0x00600000143079f1 */ /* 0x000fe60008041030 */
[----:B------:R-:W-:Y:S02]  /*11620*/  WARPGROUP.DEPBAR.LE gsb0, 0x0 ;  /* 0x00008000000079c5 */ /* 0x000fe40000010000 */
[----:B------:R0:W-:Y:S04]  /*11630*/  STL.64 [R1+0x180], R48 ;  /* 0x0001803001007387 */ /* 0x0001e80000100a00 */
[----:B------:R1:W-:Y:S04]  /*11640*/  STL.64 [R1+0x188], R50 ;  /* 0x0001883201007387 */ /* 0x0003e80000100a00 */
[----:B------:R4:W-:Y:S04]  /*11650*/  STL.64 [R1+0x190], R52 ;  /* 0x0001903401007387 */ /* 0x0009e80000100a00 */
[----:B------:R4:W-:Y:S04]  /*11660*/  STL.64 [R1+0x198], R54 ;  /* 0x0001983601007387 */ /* 0x0009e80000100a00 */
[----:B------:R-:W3:Y:S04]  /*11670*/  LDL.LU.64 R86, [R1+0x398] ;  /* 0x0003980001567983 */ /* 0x000ee80000300a00 */
[----:B0-----:R-:W3:Y:S04]  /*11680*/  LDL.LU.64 R48, [R1+0x400] ;  /* 0x0004000001307983 */ /* 0x001ee80000300a00 */
[----:B-1----:R-:W3:Y:S04]  /*11690*/  LDL.LU.64 R50, [R1+0x408] ;  /* 0x0004080001327983 */ /* 0x002ee80000300a00 */
[----:B----4-:R-:W4:Y:S04]  /*116a0*/  LDL.LU.64 R52, [R1+0x410] ;  /* 0x0004100001347983 */ /* 0x010f280000300a00 */
[----:B------:R-:W4:Y:S01]  /*116b0*/  LDL.LU.64 R54, [R1+0x418] ;  /* 0x0004180001367983 */ /* 0x000f220000300a00 */
[----:B--2---:R-:W-:-:S06]  /*116c0*/  WARPGROUP.ARRIVE ;  /* 0x00000000000079c5 */ /* 0x004fcc0000000000 */
        /* <DEDUP_REMOVED lines=20> */
[----:B------:R-:W-:Y:S02]  /*11810*/  IMAD.MOV.U32 R234, RZ, RZ, R183 ;  /* 0x000000ffffea7224 */ /* 0x000fe400078e00b7 */
[----:B------:R-:W-:Y:S01]  /*11820*/  IMAD.MOV.U32 R232, RZ, RZ, R182 ;  /* 0x000000ffffe87224 */ /* 0x000fe200078e00b6 */
[----:B------:R-:W-:Y:S01]  /*11830*/  STL.64 [R1+0x200], R176 ;  /* 0x000200b001007387 */ /* 0x000fe20000100a00 */
[----:B------:R-:W-:Y:S02]  /*11840*/  IMAD.MOV.U32 R235, RZ, RZ, R180 ;  /* 0x000000ffffeb7224 */ /* 0x000fe400078e00b4 */
[----:B------:R-:W-:Y:S01]  /*11850*/  IMAD.MOV.U32 R233, RZ, RZ, R181 ;  /* 0x000000ffffe97224 */ /* 0x000fe200078e00b5 */
[----:B------:R-:W-:Y:S01]  /*11860*/  STL.64 [R1+0x208], R178 ;  /* 0x000208b201007387 */ /* 0x000fe20000100a00 */
[----:B------:R-:W-:-:S02]  /*11870*/  WARPGROUP.DEPBAR.LE gsb0, 0x0 ;  /* 0x00008000000079c5 */ /* 0x000fc40000010000 */
[----:B----4-:R-:W-:-:S06]  /*11880*/  WARPGROUP.ARRIVE ;  /* 0x00000000000079c5 */ /* 0x010fcc0000000000 */
[----:B------:R-:W-:Y:S01]  /*11890*/  IGMMA.64x16x32.S8.S8 R48, gdesc[UR4], R48, gsb0 ;  /* 0x00600000043079f1 */ /* 0x000fe20008041030 */
[----:B------:R0:W-:Y:S04]  /*118a0*/  STL [R1+0x9f4], R234 ;  /* 0x0009f4ea01007387 */ /* 0x0001e80000100800 */
[----:B------:R-:W-:Y:S04]  /*118b0*/  STL [R1+0x9f0], R232 ;  /* 0x0009f0e801007387 */ /* 0x000fe80000100800 */
[----:B------:R1:W-:Y:S04]  /*118c0*/  STL [R1+0x9ec], R235 ;  /* 0x0009eceb01007387 */ /* 0x0003e80000100800 */
[----:B------:R2:W-:Y:S01]  /*118d0*/  STL [R1+0x9e8], R233 ;  /* 0x0009e8e901007387 */ /* 0x0005e20000100800 */
[----:B0-----:R-:W-:-:S03]  /*118e0*/  IMAD.MOV.U32 R234, RZ, RZ, R116 ;  /* 0x000000ffffea7224 */ /* 0x001fc600078e0074 */
[----:B------:R0:W-:Y:S01]  /*118f0*/  STL.64 [R1+0x280], R144 ;  /* 0x0002809001007387 */ /* 0x0001e20000100a00 */
[----:B-1----:R-:W-:-:S03]  /*11900*/  IMAD.MOV.U32 R235, RZ, RZ, R118 ;  /* 0x000000ffffeb7224 */ /* 0x002fc600078e0076 */
[----:B------:R1:W-:Y:S01]  /*11910*/  STL.64 [R1+0x288], R146 ;  /* 0x0002889201007387 */ /* 0x0003e20000100a00 */
[----:B--2---:R-:W-:-:S03]  /*11920*/  IMAD.MOV.U32 R233, RZ, RZ, R119 ;  /* 0x000000ffffe97224 */ /* 0x004fc600078e0077 */
[----:B------:R2:W-:Y:S01]  /*11930*/  STL.64 [R1+0x290], R148 ;  /* 0x0002909401007387 */ /* 0x0005e20000100a00 */
[----:B------:R-:W-:-:S03]  /*11940*/  IMAD.MOV.U32 R232, RZ, RZ, R117 ;  /* 0x000000ffffe87224 */ /* 0x000fc600078e0075 */
[----:B------:R3:W-:Y:S04]  /*11950*/  STL.64 [R1+0x298], R150 ;  /* 0x0002989601007387 */ /* 0x0007e80000100a00 */
[----:B------:R4:W-:Y:S04]  /*11960*/  STL.64 [R1+0x300], R112 ;  /* 0x0003007001007387 */ /* 0x0009e80000100a00 */
[----:B------:R4:W-:Y:S04]  /*11970*/  STL.64 [R1+0x308], R114 ;  /* 0x0003087201007387 */ /* 0x0009e80000100a00 */
[----:B------:R-:W-:Y:S04]  /*11980*/  STL [R1+0xa04], R233 ;  /* 0x000a04e901007387 */ /* 0x000fe80000100800 */
[----:B------:R-:W-:Y:S04]  /*11990*/  STL [R1+0xa00], R235 ;  /* 0x000a00eb01007387 */ /* 0x000fe80000100800 */
[----:B------:R-:W-:Y:S04]  /*119a0*/  STL [R1+0x9fc], R234 ;  /* 0x0009fcea01007387 */ /* 0x000fe80000100800 */
[----:B------:R-:W-:Y:S04]  /*119b0*/  STL [R1+0x9f8], R232 ;  /* 0x0009f8e801007387 */ /* 0x000fe80000100800 */
[----:B------:R4:W-:Y:S01]  /*119c0*/  STL.64 [R1+0x380], R80 ;  /* 0x0003805001007387 */ /* 0x0009e20000100a00 */
[----:B------:R-:W-:-:S03]  /*119d0*/  WARPGROUP.DEPBAR.LE gsb0, 0x0 ;  /* 0x00008000000079c5 */ /* 0x000fc60000010000 */
[----:B------:R4:W-:Y:S04]  /*119e0*/  STL.64 [R1+0x388], R82 ;  /* 0x0003885201007387 */ /* 0x0009e80000100a00 */
[----:B------:R4:W-:Y:S04]  /*119f0*/  STL.64 [R1+0x390], R84 ;  /* 0x0003905401007387 */ /* 0x0009e80000100a00 */
[----:B------:R4:W-:Y:S04]  /*11a00*/  STL.64 [R1+0x398], R86 ;  /* 0x0003985601007387 */ /* 0x0009e80000100a00 */
[----:B------:R4:W-:Y:S04]  /*11a10*/  STL.64 [R1+0x400], R48 ;  /* 0x0004003001007387 */ /* 0x0009e80000100a00 */
[----:B------:R4:W-:Y:S04]  /*11a20*/  STL.64 [R1+0x408], R50 ;  /* 0x0004083201007387 */ /* 0x0009e80000100a00 */
        /* <DEDUP_REMOVED lines=8> */
[----:B0-----:R-:W4:Y:S04]  /*11ab0*/  LDL.LU.64 R144, [R1+0x1e0] ;  /* 0x0001e00001907983 */ /* 0x001f280000300a00 */
[----:B-1----:R-:W4:Y:S04]  /*11ac0*/  LDL.LU.64 R146, [R1+0x1e8] ;  /* 0x0001e80001927983 */ /* 0x002f280000300a00 */
[----:B--2---:R-:W2:Y:S04]  /*11ad0*/  LDL.LU.64 R148, [R1+0x1f0] ;  /* 0x0001f00001947983 */ /* 0x004ea80000300a00 */
[----:B---3--:R-:W2:Y:S04]  /*11ae0*/  LDL.LU.64 R150, [R1+0x1f8] ;  /* 0x0001f80001967983 */ /* 0x008ea80000300a00 */
[----:B----4-:R-:W3:Y:S04]  /*11af0*/  LDL.LU.64 R112, [R1+0x160] ;  /* 0x0001600001707983 */ /* 0x010ee80000300a00 */
[----:B------:R-:W3:Y:S01]  /*11b00*/  LDL.LU.64 R114, [R1+0x168] ;  /* 0x0001680001727983 */ /* 0x000ee20000300a00 */
[----:B------:R-:W-:-:S03]  /*11b10*/  UIADD3 UR8, UR53, 0x800, URZ ;  /* 0x0000080035087890 */ /* 0x000fc6000fffe03f */
[----:B------:R-:W3:Y:S04]  /*11b20*/  LDL.LU.64 R116, [R1+0x170] ;  /* 0x0001700001747983 */ /* 0x000ee80000300a00 */
[----:B------:R-:W3:Y:S01]  /*11b30*/  LDL.LU.64 R118, [R1+0x178] ;  /* 0x0001780001767983 */ /* 0x000ee20000300a00 */
[----:B------:R-:W-:Y:S01]  /*11b40*/  UMOV UR4, UR8 ;  /* 0x0000000800047c82 */ /* 0x000fe20008000000 */
[----:B------:R-:W-:Y:S02]  /*11b50*/  UMOV UR5, 0x40000040 ;  /* 0x4000004000057882 */ /* 0x000fe40000000000 */
        /* <DEDUP_REMOVED lines=8> */
[----:B------:R-:W4:Y:S01]  /*11be0*/  LDL.LU.64 R48, [R1+0x60] ;  /* 0x0000600001307983 */ /* 0x000f220000300a00 */
[----:B------:R-:W-:-:S02]  /*11bf0*/  IMAD.MOV.U32 R233, RZ, RZ, R52 ;  /* 0x000000ffffe97224 */ /* 0x000fc400078e0034 */
[----:B------:R-:W-:Y:S01]  /*11c00*/  IMAD.MOV.U32 R235, RZ, RZ, R53 ;  /* 0x000000ffffeb7224 */ /* 0x000fe200078e0035 */
[----:B------:R-:W4:Y:S01]  /*11c10*/  LDL.LU.64 R50, [R1+0x68] ;  /* 0x0000680001327983 */ /* 0x000f220000300a00 */
[----:B------:R-:W-:Y:S02]  /*11c20*/  IMAD.MOV.U32 R234, RZ, RZ, R54 ;  /* 0x000000ffffea7224 */ /* 0x000fe400078e0036 */
[----:B------:R-:W-:Y:S01]  /*11c30*/  IMAD.MOV.U32 R232, RZ, RZ, R55 ;  /* 0x000000ffffe87224 */ /* 0x000fe200078e0037 */
[----:B------:R-:W4:Y:S04]  /*11c40*/  LDL.LU.64 R52, [R1+0x70] ;  /* 0x0000700001347983 */ /* 0x000f280000300a00 */
[----:B------:R-:W4:Y:S01]  /*11c50*/  LDL.LU.64 R54, [R1+0x78] ;  /* 0x0000780001367983 */ /* 0x000f220000300a00 */
[----:B------:R-:W-:Y:S01]  /*11c60*/  UMOV UR8, UR4 ;  /* 0x0000000400087c82 */ /* 0x000fe20008000000 */
[----:B------:R-:W-:Y:S01]  /*11c70*/  UMOV UR9, UR5 ;  /* 0x0000000500097c82 */ /* 0x000fe20008000000 */
[----:B------:R-:W-:Y:S01]  /*11c80*/  UMOV UR12, UR4 ;  /* 0x00000004000c7c82 */ /* 0x000fe20008000000 */
[----:B------:R-:W-:Y:S01]  /*11c90*/  UMOV UR13, UR5 ;  /* 0x00000005000d7c82 */ /* 0x000fe20008000000 */
        /* <DEDUP_REMOVED lines=46> */
[----:B------:R-:W-:Y:S02]  /*11f80*/  R2UR UR47, R6 ;  /* 0x00000000062f72ca */ /* 0x000fe400000e0000 */
[----:B------:R-:W-:Y:S01]  /*11f90*/  R2UR UR46, R5 ;  /* 0x00000000052e72ca */ /* 0x000fe200000e0000 */
[----:B------:R-:W-:Y:S01]  /*11fa0*/  UMOV UR44, UR4 ;  /* 0x00000004002c7c82 */ /* 0x000fe20008000000 */
[----:B------:R-:W-:Y:S01]  /*11fb0*/  UMOV UR45, UR5 ;  /* 0x00000005002d7c82 */ /* 0x000fe20008000000 */
[----:B------:R-:W-:Y:S02]  /*11fc0*/  WARPGROUP.DEPBAR.LE gsb0, 0x0 ;  /* 0x00008000000079c5 */ /* 0x000fe40000010000 */
[----:B------:R-:W-:-:S08]  /*11fd0*/  WARPGROUP.ARRIVE ;  /* 0x00000000000079c5 */ /* 0x000fd00000000000 */
        /* <DEDUP_REMOVED lines=27> */
[----:B------:R-:W-:Y:S04]  /*12190*/  STL.64 [R1+0x3e0], R208 ;  /* 0x0003e0d001007387 */ /* 0x000fe80000100a00 */
[----:B------:R-:W-:Y:S04]  /*121a0*/  STL [R1+0x3e8], R210 ;  /* 0x0003e8d201007387 */ /* 0x000fe80000100800 */
        /* <DEDUP_REMOVED lines=19> */
[----:B0-----:R-:W4:Y:S04]  /*122e0*/  LDL.LU.64 R112, [R1+0x40] ;  /* 0x0000400001707983 */ /* 0x001f280000300a00 */
[----:B-1----:R-:W4:Y:S04]  /*122f0*/  LDL.LU.64 R114, [R1+0x48] ;  /* 0x0000480001727983 */ /* 0x002f280000300a00 */
[----:B--2---:R-:W2:Y:S04]  /*12300*/  LDL.LU.64 R116, [R1+0x50] ;  /* 0x0000500001747983 */ /* 0x004ea80000300a00 */
[----:B------:R0:W-:Y:S04]  /*12310*/  STL.64 [R1+0x60], R48 ;  /* 0x0000603001007387 */ /* 0x0001e80000100a00 */
[----:B------:R1:W-:Y:S04]  /*12320*/  STL.64 [R1+0x68], R50 ;  /* 0x0000683201007387 */ /* 0x0003e80000100a00 */
[----:B------:R1:W-:Y:S04]  /*12330*/  STL.64 [R1+0x70], R52 ;  /* 0x0000703401007387 */ /* 0x0003e80000100a00 */
[----:B------:R1:W-:Y:S04]  /*12340*/  STL.64 [R1+0x78], R54 ;  /* 0x0000783601007387 */ /* 0x0003e80000100a00 */
[----:B---3--:R-:W2:Y:S01]  /*12350*/  LDL.LU.64 R118, [R1+0x58] ;  /* 0x0000580001767983 */ /* 0x008ea20000300a00 */
[----:B------:R-:W-:-:S02]  /*12360*/  WARPGROUP.DEPBAR.LE gsb0, 0x0 ;  /* 0x00008000000079c5 */ /* 0x000fc40000010000 */
[----:B------:R-:W-:Y:S01]  /*12370*/  WARPGROUP.ARRIVE ;  /* 0x00000000000079c5 */ /* 0x000fe20000000000 */
[----:B------:R-:W-:Y:S01]  /*12380*/  UMOV UR48, UR56 ;  /* 0x0000003800307c82 */ /* 0x000fe20008000000 */
[----:B------:R-:W-:Y:S01]  /*12390*/  UMOV UR49, UR57 ;  /* 0x0000003900317c82 */ /* 0x000fe20008000000 */
[----:B----4-:R-:W3:Y:S03]  /*123a0*/  LDL.LU.64 R80, [R1+0xc0] ;  /* 0x0000c00001507983 */ /* 0x010ee60000300a00 */
[----:B------:R-:W-:Y:S01]  /*123b0*/  IGMMA.64x16x32.S8.S8 R88, gdesc[UR48], R88, gsb0 ;  /* 0x00600000305879f1 */ /* 0x000fe20008041058 */
[----:B------:R-:W3:Y:S04]  /*123c0*/  LDL.LU.64 R82, [R1+0xc8] ;  /* 0x0000c80001527983 */ /* 0x000ee80000300a00 */
[----:B------:R-:W3:Y:S04]  /*123d0*/  LDL.LU.64 R84, [R1+0xd0] ;  /* 0x0000d00001547983 */ /* 0x000ee80000300a00 */
[----:B------:R-:W3:Y:S01]  /*123e0*/  LDL.LU.64 R86, [R1+0xd8] ;  /* 0x0000d80001567983 */ /* 0x000ee20000300a00 */
[----:B------:R-:W-:Y:S01]  /*123f0*/  UMOV UR44, UR56 ;  /* 0x00000038002c7c82 */ /* 0x000fe20008000000 */
[----:B------:R-:W-:-:S02]  /*12400*/  UMOV UR45, UR57 ;  /* 0x00000039002d7c82 */ /* 0x000fc40008000000 */
[----:B0-----:R-:W4:Y:S04]  /*12410*/  LDL.LU.64 R48, [R1+0x140] ;  /* 0x0001400001307983 */ /* 0x001f280000300a00 */
[----:B-1----:R-:W4:Y:S04]  /*12420*/  LDL.LU.64 R50, [R1+0x148] ;  /* 0x0001480001327983 */ /* 0x002f280000300a00 */
[----:B------:R-:W4:Y:S04]  /*12430*/  LDL.LU.64 R52, [R1+0x150] ;  /* 0x0001500001347983 */ /* 0x000f280000300a00 */
[----:B------:R-:W4:Y:S01]  /*12440*/  LDL.LU.64 R54, [R1+0x158] ;  /* 0x0001580001367983 */ /* 0x000f220000300a00 */
        /* <DEDUP_REMOVED lines=36> */
[----:B----4-:R-:W-:-:S06]  /*12690*/  WARPGROUP.ARRIVE ;  /* 0x00000000000079c5 */ /* 0x010fcc0000000000 */
[----:B------:R-:W-:Y:S01]  /*126a0*/  IGMMA.64x16x32.S8.S8 R48, gdesc[UR20], R48, gsb0 ;  /* 0x00600000143079f1 */ /* 0x000fe20008041030 */
[----:B------:R0:W-:Y:S04]  /*126b0*/  STL.64 [R1+0x9b8], R192 ;  /* 0x0009b8c001007387 */ /* 0x0001e80000100a00 */
[----:B------:R-:W2:Y:S04]  /*126c0*/  LDL.LU R176, [R1+0x420] ;  /* 0x0004200001b07983 */ /* 0x000ea80000300800 */
[----:B------:R-:W2:Y:S04]  /*126d0*/  LDL.LU R177, [R1+0x424] ;  /* 0x0004240001b17983 */ /* 0x000ea80000300800 */
[----:B------:R1:W-:Y:S04]  /*126e0*/  STL.64 [R1+0x40], R112 ;  /* 0x0000407001007387 */ /* 0x0003e80000100a00 */
[----:B------:R3:W-:Y:S04]  /*126f0*/  STL.64 [R1+0x48], R114 ;  /* 0x0000487201007387 */ /* 0x0007e80000100a00 */
[----:B------:R4:W-:Y:S04]  /*12700*/  STL.64 [R1+0x50], R116 ;  /* 0x0000507401007387 */ /* 0x0009e80000100a00 */
[----:B------:R4:W-:Y:S04]  /*12710*/  STL.64 [R1+0x58], R118 ;  /* 0x0000587601007387 */ /* 0x0009e80000100a00 */
[----:B------:R-:W2:Y:S04]  /*12720*/  LDL.LU R178, [R1+0x428] ;  /* 0x0004280001b27983 */ /* 0x000ea80000300800 */
        /* <DEDUP_REMOVED lines=16> */
[----:B------:R-:W2:Y:S04]  /*12830*/  LDL.LU R214, [R1+0x3b8] ;  /* 0x0003b80001d67983 */ /* 0x000ea80000300800 */
[----:B------:R-:W2:Y:S04]  /*12840*/  LDL.LU R215, [R1+0x3bc] ;  /* 0x0003bc0001d77983 */ /* 0x000ea80000300800 */
[----:B------:R4:W-:Y:S04]  /*12850*/  STL.64 [R1+0xc0], R80 ;  /* 0x0000c05001007387 */ /* 0x0009e80000100a00 */
[----:B------:R4:W-:Y:S04]  /*12860*/  STL.64 [R1+0xc8], R82 ;  /* 0x0000c85201007387 */ /* 0x0009e80000100a00 */
[----:B------:R4:W-:Y:S04]  /*12870*/  STL.64 [R1+0xd0], R84 ;  /* 0x0000d05401007387 */ /* 0x0009e80000100a00 */
[----:B------:R4:W-:Y:S01]  /*12880*/  STL.64 [R1+0xd8], R86 ;  /* 0x0000d85601007387 */ /* 0x0009e20000100a00 */
[----:B------:R-:W-:-:S03]  /*12890*/  WARPGROUP.DEPBAR.LE gsb0, 0x0 ;  /* 0x00008000000079c5 */ /* 0x000fc60000010000 */
[----:B0-----:R-:W2:Y:S04]  /*128a0*/  LDL.LU.64 R192, [R1+0x1c0] ;  /* 0x0001c00001c07983 */ /* 0x001ea80000300a00 */
[----:B------:R-:W2:Y:S04]  /*128b0*/  LDL.LU.64 R194, [R1+0x1c8] ;  /* 0x0001c80001c27983 */ /* 0x000ea80000300a00 */
[----:B------:R-:W2:Y:S04]  /*128c0*/  LDL.LU.64 R196, [R1+0x1d0] ;  /* 0x0001d00001c47983 */ /* 0x000ea80000300a00 */
[----:B------:R0:W-:Y:S04]  /*128d0*/  STL.64 [R1+0x140], R48 ;  /* 0x0001403001007387 */ /* 0x0001e80000100a00 */
[----:B------:R0:W-:Y:S04]  /*128e0*/  STL.64 [R1+0x148], R50 ;  /* 0x0001483201007387 */ /* 0x0001e80000100a00 */
[----:B------:R0:W-:Y:S04]  /*128f0*/  STL.64 [R1+0x150], R52 ;  /* 0x0001503401007387 */ /* 0x0001e80000100a00 */
[----:B------:R0:W-:Y:S04]  /*12900*/  STL.64 [R1+0x158], R54 ;  /* 0x0001583601007387 */ /* 0x0001e80000100a00 */
[----:B------:R-:W2:Y:S04]  /*12910*/  LDL.LU.64 R198, [R1+0x1d8] ;  /* 0x0001d80001c67983 */ /* 0x000ea80000300a00 */
[----:B------:R-:W2:Y:S04]  /*12920*/  LDL.LU.64 R144, [R1+0x240] ;  /* 0x0002400001907983 */ /* 0x000ea80000300a00 */
[----:B------:R-:W2:Y:S04]  /*12930*/  LDL.LU.64 R146, [R1+0x248] ;  /* 0x0002480001927983 */ /* 0x000ea80000300a00 */
[----:B------:R-:W2:Y:S04]  /*12940*/  LDL.LU.64 R148, [R1+0x250] ;  /* 0x0002500001947983 */ /* 0x000ea80000300a00 */
[----:B------:R-:W2:Y:S04]  /*12950*/  LDL.LU.64 R150, [R1+0x258] ;  /* 0x0002580001967983 */ /* 0x000ea80000300a00 */
[----:B-1----:R-:W2:Y:S04]  /*12960*/  LDL.LU.64 R112, [R1+0x2c0] ;  /* 0x0002c00001707983 */ /* 0x002ea80000300a00 */
[----:B---3--:R-:W3:Y:S04]  /*12970*/  LDL.LU.64 R114, [R1+0x2c8] ;  /* 0x0002c80001727983 */ /* 0x008ee80000300a00 */
[----:B----4-:R-:W3:Y:S04]  /*12980*/  LDL.LU.64 R116, [R1+0x2d0] ;  /* 0x0002d00001747983 */ /* 0x010ee80000300a00 */
[----:B------:R-:W3:Y:S04]  /*12990*/  LDL.LU.64 R118, [R1+0x2d8] ;  /* 0x0002d80001767983 */ /* 0x000ee80000300a00 */
[----:B------:R-:W4:Y:S04]  /*129a0*/  LDL.LU.64 R80, [R1+0x340] ;  /* 0x0003400001507983 */ /* 0x000f280000300a00 */
[----:B------:R-:W4:Y:S04]  /*129b0*/  LDL.LU.64 R82, [R1+0x348] ;  /* 0x0003480001527983 */ /* 0x000f280000300a00 */
[----:B------:R-:W4:Y:S04]  /*129c0*/  LDL.LU.64 R84, [R1+0x350] ;  /* 0x0003500001547983 */ /* 0x000f280000300a00 */
[----:B------:R-:W4:Y:S04]  /*129d0*/  LDL.LU.64 R86, [R1+0x358] ;  /* 0x0003580001567983 */ /* 0x000f280000300a00 */
[----:B0-----:R-:W4:Y:S04]  /*129e0*/  LDL.LU.64 R48, [R1+0x3c0] ;  /* 0x0003c00001307983 */ /* 0x001f280000300a00 */
        /* <DEDUP_REMOVED lines=12> */
[----:B--2---:R-:W-:-:S06]  /*12ab0*/  WARPGROUP.ARRIVE ;  /* 0x00000000000079c5 */ /* 0x004fcc0000000000 */
[----:B------:R-:W-:Y:S03]  /*12ac0*/  IGMMA.64x16x32.S8.S8 R192, gdesc[UR16], R192, gsb0 ;  /* 0x0060000010c079f1 */ /* 0x000fe600080410c0 */
[----:B------:R-:W-:Y:S02]  /*12ad0*/  WARPGROUP.DEPBAR.LE gsb0, 0x0 ;  /* 0x00008000000079c5 */ /* 0x000fe40000010000 */
[----:B------:R-:W-:-:S06]  /*12ae0*/  WARPGROUP.ARRIVE ;  /* 0x00000000000079c5 */ /* 0x000fcc0000000000 */
[----:B------:R-:W-:Y:S03]  /*12af0*/  IGMMA.64x16x32.S8.S8 R144, gdesc[UR12], R144, gsb0 ;  /* 0x006000000c9079f1 */ /* 0x000fe60008041090 */
        /* <DEDUP_REMOVED lines=15> */
[----:B------:R-:W-:Y:S02]  /*12bf0*/  UIADD3 UR4, UR55, 0x2, URZ ;  /* 0x0000000237047890 */ /* 0x000fe4000fffe03f */
[----:B------:R-:W-:Y:S01]  /*12c00*/  UIADD3 UR12, UR60, 0x2, URZ ;  /* 0x000000023c0c7890 */ /* 0x000fe2000fffe03f */
[----:B------:R-:W-:Y:S01]  /*12c10*/  UMOV UR5, 0x40000040 ;  /* 0x4000004000057882 */ /* 0x000fe20000000000 */
[----:B------:R-:W-:-:S05]  /*12c20*/  UMOV UR7, 0x40000040 ;  /* 0x4000004000077882 */ /* 0x000fca0000000000 */
        /* <DEDUP_REMOVED lines=94> */
[----:B------:R-:W2:Y:S01]  /*13210*/  LDL.LU R192, [R1+0x20] ;  /* 0x0000200001c07983 */ /* 0x000ea20000300800 */
[----:B------:R-:W-:Y:S01]  /*13220*/  UMOV UR12, UR4 ;  /* 0x00000004000c7c82 */ /* 0x000fe20008000000 */
[----:B------:R-:W-:Y:S01]  /*13230*/  UMOV UR13, UR5 ;  /* 0x00000005000d7c82 */ /* 0x000fe20008000000 */
[----:B------:R-:W-:Y:S01]  /*13240*/  UMOV UR15, 0x40000040 ;  /* 0x40000040000f7882 */ /* 0x000fe20000000000 */
[----:B------:R-:W-:Y:S01]  /*13250*/  UMOV UR16, UR18 ;  /* 0x0000001200107c82 */ /* 0x000fe20008000000 */
[----:B------:R-:W-:Y:S01]  /*13260*/  UIADD3 UR18, UR60, 0x202, URZ ;  /* 0x000002023c127890 */ /* 0x000fe2000fffe03f */
[----:B------:R-:W2:Y:S01]  /*13270*/  LDL.LU R193, [R1+0x24] ;  /* 0x0000240001c17983 */ /* 0x000ea20000300800 */
[----:B------:R-:W-:Y:S01]  /*13280*/  UMOV UR17, UR19 ;  /* 0x0000001300117c82 */ /* 0x000fe20008000000 */
[----:B------:R-:W-:Y:S01]  /*13290*/  UMOV UR19, 0x40000040 ;  /* 0x4000004000137882 */ /* 0x000fe20000000000 */
[----:B------:R-:W-:Y:S01]  /*132a0*/  UIADD3 UR22, UR60, 0x282, URZ ;  /* 0x000002823c167890 */ /* 0x000fe2000fffe03f */
[----:B------:R-:W2:Y:S01]  /*132b0*/  LDL.LU R194, [R1+0x28] ;  /* 0x0000280001c27983 */ /* 0x000ea20000300800 */
        /* <DEDUP_REMOVED lines=13> */
[----:B------:R-:W2:Y:S04]  /*13390*/  LDL.LU R197, [R1+0x34] ;  /* 0x0000340001c57983 */ /* 0x000ea80000300800 */
[----:B------:R-:W2:Y:S04]  /*133a0*/  LDL.LU R198, [R1+0x38] ;  /* 0x0000380001c67983 */ /* 0x000ea80000300800 */
[----:B------:R-:W2:Y:S01]  /*133b0*/  LDL.LU R199, [R1+0x3c] ;  /* 0x00003c0001c77983 */ /* 0x000ea20000300800 */
[----:B---3--:R-:W-:-:S06]  /*133c0*/  WARPGROUP.ARRIVE ;  /* 0x00000000000079c5 */ /* 0x008fcc0000000000 */
[----:B------:R-:W-:Y:S03]  /*133d0*/  IGMMA.64x16x32.S8.S8 R48, gdesc[UR8], R48, gsb0 ;  /* 0x00600000083079f1 */ /* 0x000fe60008041030 */
        /* <DEDUP_REMOVED lines=9> */
[----:B------:R-:W-:Y:S03]  /*13470*/  IGMMA.64x16x32.S8.S8 R112, gdesc[UR16], R112, gsb0 ;  /* 0x00600000107079f1 */ /* 0x000fe60008041070 */
[----:B------:R-:W-:Y:S02]  /*13480*/  WARPGROUP.DEPBAR.LE gsb0, 0x0 ;  /* 0x00008000000079c5 */ /* 0x000fe40000010000 */
[----:B------:R-:W-:-:S06]  /*13490*/  WARPGROUP.ARRIVE ;  /* 0x00000000000079c5 */ /* 0x000fcc0000000000 */
        /* <DEDUP_REMOVED lines=56> */
[----:B------:R-:W-:Y:S01]  /*13820*/  UIADD3 UR34, UR60, 0x402, URZ ;  /* 0x000004023c227890 */ /* 0x000fe2000fffe03f */
[----:B------:R-:W-:Y:S01]  /*13830*/  WARPGROUP.ARRIVE ;  /* 0x00000000000079c5 */ /* 0x000fe20000000000 */
[----:B------:R-:W-:Y:S01]  /*13840*/  UMOV UR32, UR4 ;  /* 0x0000000400207c82 */ /* 0x000fe20008000000 */
[----:B------:R-:W-:Y:S01]  /*13850*/  UMOV UR33, UR5 ;  /* 0x0000000500217c82 */ /* 0x000fe20008000000 */
[----:B------:R-:W-:-:S05]  /*13860*/  UMOV UR35, 0x40000040 ;  /* 0x4000004000237882 */ /* 0x000fca0000000000 */
[----:B------:R-:W-:Y:S01]  /*13870*/  IGMMA.64x16x32.S8.S8 R192, gdesc[UR32], R192, gsb0 ;  /* 0x0060000020c079f1 */ /* 0x000fe200080410c0 */
[----:B------:R-:W-:Y:S01]  /*13880*/  UIADD3 UR38, UR60, 0x482, URZ ;  /* 0x000004823c267890 */ /* 0x000fe2000fffe03f */
[----:B------:R-:W-:Y:S01]  /*13890*/  UMOV UR36, UR4 ;  /* 0x0000000400247c82 */ /* 0x000fe20008000000 */
[----:B------:R-:W-:Y:S01]  /*138a0*/  UMOV UR37, UR5 ;  /* 0x0000000500257c82 */ /* 0x000fe20008000000 */
[----:B------:R-:W-:Y:S01]  /*138b0*/  UMOV UR39, 0x40000040 ;  /* 0x4000004000277882 */ /* 0x000fe20000000000 */
[----:B------:R-:W-:Y:S02]  /*138c0*/  WARPGROUP.DEPBAR.LE gsb0, 0x0 ;  /* 0x00008000000079c5 */ /* 0x000fe40000010000 */
        /* <DEDUP_REMOVED lines=12> */
[----:B----4-:R-:W-:-:S06]  /*13990*/  WARPGROUP.ARRIVE ;  /* 0x00000000000079c5 */ /* 0x010fcc0000000000 */
[----:B------:R-:W-:Y:S03]  /*139a0*/  IGMMA.64x16x32.S8.S8 R208, gdesc[UR36], R208, gsb0 ;  /* 0x0060000024d079f1 */ /* 0x000fe600080410d0 */
[----:B------:R-:W-:Y:S02]  /*139b0*/  WARPGROUP.DEPBAR.LE gsb0, 0x0 ;  /* 0x00008000000079c5 */ /* 0x000fe40000010000 */
[----:B---3--:R-:W-:-:S06]  /*139c0*/  WARPGROUP.ARRIVE ;  /* 0x00000000000079c5 */ /* 0x008fcc0000000000 */
        /* <DEDUP_REMOVED lines=28> */
[----:B------:R0:W-:Y:S04]  /*13b90*/  STL.64 [R1+0x20], R192 ;  /* 0x000020c001007387 */ /* 0x0001e80000100a00 */
[----:B------:R1:W-:Y:S04]  /*13ba0*/  STL.64 [R1+0x28], R194 ;  /* 0x000028c201007387 */ /* 0x0003e80000100a00 */
[----:B------:R2:W-:Y:S04]  /*13bb0*/  STL.64 [R1+0x30], R196 ;  /* 0x000030c401007387 */ /* 0x0005e80000100a00 */
[----:B------:R3:W-:Y:S04]  /*13bc0*/  STL.64 [R1+0x38], R198 ;  /* 0x000038c601007387 */ /* 0x0007e80000100a00 */
[----:B0-----:R-:W4:Y:S04]  /*13bd0*/  LDL.LU R192, [R1] ;  /* 0x0000000001c07983 */ /* 0x001f280000300800 */
[----:B------:R-:W4:Y:S04]  /*13be0*/  LDL.LU R193, [R1+0x4] ;  /* 0x0000040001c17983 */ /* 0x000f280000300800 */
[----:B-1----:R-:W4:Y:S04]  /*13bf0*/  LDL.LU R194, [R1+0x8] ;  /* 0x0000080001c27983 */ /* 0x002f280000300800 */
[----:B------:R-:W4:Y:S04]  /*13c00*/  LDL.LU R195, [R1+0xc] ;  /* 0x00000c0001c37983 */ /* 0x000f280000300800 */
[----:B--2---:R-:W4:Y:S04]  /*13c10*/  LDL.LU R196, [R1+0x10] ;  /* 0x0000100001c47983 */ /* 0x004f280000300800 */
[----:B------:R-:W4:Y:S04]  /*13c20*/  LDL.LU R197, [R1+0x14] ;  /* 0x0000140001c57983 */ /* 0x000f280000300800 */
[----:B---3--:R-:W4:Y:S04]  /*13c30*/  LDL.LU R198, [R1+0x18] ;  /* 0x0000180001c67983 */ /* 0x008f280000300800 */
[----:B------:R-:W4:Y:S01]  /*13c40*/  LDL.LU R199, [R1+0x1c] ;  /* 0x00001c0001c77983 */ /* 0x000f220000300800 */
        /* <DEDUP_REMOVED lines=53> */
[----:B------:R2:W-:Y:S04]  /*13fa0*/  STL.64 [R1+0x968], R48 ;  /* 0x0009683001007387 */ /* 0x0005e80000100a00 */
[----:B------:R-:W-:Y:S04]  /*13fb0*/  STL.64 [R1+0x9a0], R46 ;  /* 0x0009a02e01007387 */ /* 0x000fe80000100a00 */
[----:B------:R-:W-:Y:S04]  /*13fc0*/  STL.64 [R1+0x998], R44 ;  /* 0x0009982c01007387 */ /* 0x000fe80000100a00 */
[----:B------:R-:W-:Y:S01]  /*13fd0*/  STL.64 [R1+0x990], R42 ;  /* 0x0009902a01007387 */ /* 0x000fe20000100a00 */
[----:B------:R-:W-:-:S03]  /*13fe0*/  WARPGROUP.DEPBAR.LE gsb0, 0x0 ;  /* 0x00008000000079c5 */ /* 0x000fc60000010000 */
[----:B------:R-:W-:Y:S04]  /*13ff0*/  STL.64 [R1+0x988], R40 ;  /* 0x0009882801007387 */ /* 0x000fe80000100a00 */
[----:B0-----:R-:W3:Y:S04]  /*14000*/  LDL.LU R144, [R1+0x400] ;  /* 0x0004000001907983 */ /* 0x001ee80000300800 */
[----:B------:R-:W3:Y:S04]  /*14010*/  LDL.LU R145, [R1+0x404] ;  /* 0x0004040001917983 */ /* 0x000ee80000300800 */
[----:B------:R0:W-:Y:S04]  /*14020*/  STL.64 [R1], R192 ;  /* 0x000000c001007387 */ /* 0x0001e80000100a00 */
[----:B------:R4:W-:Y:S01]  /*14030*/  STL.64 [R1+0x8], R194 ;  /* 0x000008c201007387 */ /* 0x0009e20000100a00 */
[----:B------:R-:W-:-:S03]  /*14040*/  IMAD.MOV.U32 R148, RZ, RZ, R233 ;  /* 0x000000ffff947224 */ /* 0x000fc600078e00e9 */
[----:B------:R4:W-:Y:S01]  /*14050*/  STL.64 [R1+0x10], R196 ;  /* 0x000010c401007387 */ /* 0x0009e20000100a00 */
[----:B------:R-:W-:-:S03]  /*14060*/  IMAD.MOV.U32 R149, RZ, RZ, R235 ;  /* 0x000000ffff957224 */ /* 0x000fc600078e00eb */
[----:B------:R4:W-:Y:S01]  /*14070*/  STL.64 [R1+0x18], R198 ;  /* 0x000018c601007387 */ /* 0x0009e20000100a00 */
[----:B------:R-:W-:-:S03]  /*14080*/  IMAD.MOV.U32 R150, RZ, RZ, R234 ;  /* 0x000000ffff967224 */ /* 0x000fc600078e00ea */
[----:B------:R-:W3:Y:S01]  /*14090*/  LDL.LU R146, [R1+0x408] ;  /* 0x0004080001927983 */ /* 0x000ee20000300800 */
[----:B------:R-:W-:-:S03]  /*140a0*/  IMAD.MOV.U32 R151, RZ, RZ, R232 ;  /* 0x000000ffff977224 */ /* 0x000fc600078e00e8 */
[----:B------:R-:W3:Y:S04]  /*140b0*/  LDL.LU R147, [R1+0x40c] ;  /* 0x00040c0001937983 */ /* 0x000ee80000300800 */
[----:B------:R-:W2:Y:S04]  /*140c0*/  LDL.LU R233, [R1+0xa04] ;  /* 0x000a040001e97983 */ /* 0x000ea80000300800 */
[----:B------:R-:W4:Y:S04]  /*140d0*/  LDL.LU R235, [R1+0xa00] ;  /* 0x000a000001eb7983 */ /* 0x000f280000300800 */
[----:B------:R-:W3:Y:S04]  /*140e0*/  LDL.LU R234, [R1+0x9fc] ;  /* 0x0009fc0001ea7983 */ /* 0x000ee80000300800 */
[----:B------:R-:W3:Y:S04]  /*140f0*/  LDL.LU R232, [R1+0x9f8] ;  /* 0x0009f80001e87983 */ /* 0x000ee80000300800 */
[----:B-1----:R-:W3:Y:S04]  /*14100*/  LDL.LU R80, [R1+0x300] ;  /* 0x0003000001507983 */ /* 0x002ee80000300800 */
[----:B------:R-:W3:Y:S04]  /*14110*/  LDL.LU R81, [R1+0x304] ;  /* 0x0003040001517983 */ /* 0x000ee80000300800 */
[----:B------:R-:W3:Y:S04]  /*14120*/  LDL.LU R82, [R1+0x308] ;  /* 0x0003080001527983 */ /* 0x000ee80000300800 */
[----:B------:R-:W3:Y:S01]  /*14130*/  LDL.LU R83, [R1+0x30c] ;  /* 0x00030c0001537983 */ /* 0x000ee20000300800 */
[----:B--2---:R-:W-:-:S02]  /*14140*/  IMAD.MOV.U32 R87, RZ, RZ, R233 ;  /* 0x000000ffff577224 */ /* 0x004fc400078e00e9 */
[----:B----4-:R-:W-:Y:S02]  /*14150*/  IMAD.MOV.U32 R86, RZ, RZ, R235 ;  /* 0x000000ffff567224 */ /* 0x010fe400078e00eb */
[----:B---3--:R-:W-:Y:S02]  /*14160*/  IMAD.MOV.U32 R84, RZ, RZ, R234 ;  /* 0x000000ffff547224 */ /* 0x008fe400078e00ea */
[----:B------:R-:W2:Y:S01]  /*14170*/  LDL.LU R234, [R1+0x9f4] ;  /* 0x0009f40001ea7983 */ /* 0x000ea20000300800 */
[----:B------:R-:W-:-:S03]  /*14180*/  IMAD.MOV.U32 R85, RZ, RZ, R232 ;  /* 0x000000ffff557224 */ /* 0x000fc600078e00e8 */
[----:B------:R-:W3:Y:S04]  /*14190*/  LDL.LU R232, [R1+0x9f0] ;  /* 0x0009f00001e87983 */ /* 0x000ee80000300800 */
[----:B------:R-:W4:Y:S04]  /*141a0*/  LDL.LU R235, [R1+0x9ec] ;  /* 0x0009ec0001eb7983 */ /* 0x000f280000300800 */
[----:B------:R-:W4:Y:S04]  /*141b0*/  LDL.LU R233, [R1+0x9e8] ;  /* 0x0009e80001e97983 */ /* 0x000f280000300800 */
[----:B------:R-:W4:Y:S04]  /*141c0*/  LDL.LU R48, [R1+0x200] ;  /* 0x0002000001307983 */ /* 0x000f280000300800 */
[----:B------:R-:W4:Y:S04]  /*141d0*/  LDL.LU R49, [R1+0x204] ;  /* 0x0002040001317983 */ /* 0x000f280000300800 */
[----:B------:R-:W4:Y:S04]  /*141e0*/  LDL.LU R50, [R1+0x208] ;  /* 0x0002080001327983 */ /* 0x000f280000300800 */
[----:B------:R-:W4:Y:S01]  /*141f0*/  LDL.LU R51, [R1+0x20c] ;  /* 0x00020c0001337983 */ /* 0x000f220000300800 */
[----:B--2---:R-:W-:-:S02]  /*14200*/  IMAD.MOV.U32 R55, RZ, RZ, R234 ;  /* 0x000000ffff377224 */ /* 0x004fc400078e00ea */
[----:B---3--:R-:W-:Y:S02]  /*14210*/  IMAD.MOV.U32 R54, RZ, RZ, R232 ;  /* 0x000000ffff367224 */ /* 0x008fe400078e00e8 */
[----:B----4-:R-:W-:Y:S02]  /*14220*/  IMAD.MOV.U32 R52, RZ, RZ, R235 ;  /* 0x000000ffff347224 */ /* 0x010fe400078e00eb */
[----:B------:R-:W2:Y:S01]  /*14230*/  LDL.LU R235, [R1+0x9e4] ;  /* 0x0009e40001eb7983 */ /* 0x000ea20000300800 */
[----:B------:R-:W-:-:S03]  /*14240*/  IMAD.MOV.U32 R53, RZ, RZ, R233 ;  /* 0x000000ffff357224 */ /* 0x000fc600078e00e9 */
        /* <DEDUP_REMOVED lines=47> */
[----:B------:R-:W4:Y:S01]  /*14540*/  LDL.LU R210, [R1+0x3e8] ;  /* 0x0003e80001d27983 */ /* 0x000f220000300800 */
[----:B------:R-:W-:Y:S01]  /*14550*/  UMOV UR16, UR56 ;  /* 0x0000003800107c82 */ /* 0x000fe20008000000 */
        /* <DEDUP_REMOVED lines=25> */
[----:B------:R-:W-:Y:S01]  /*146f0*/  MOV R6, UR47 ;  /* 0x0000002f00067c02 */ /* 0x000fe20008000f00 */
[----:B------:R-:W-:Y:S01]  /*14700*/  UMOV UR44, UR56 ;  /* 0x00000038002c7c82 */ /* 0x000fe20008000000 */
[----:B------:R-:W-:Y:S01]  /*14710*/  MOV R5, UR46 ;  /* 0x0000002e00057c02 */ /* 0x000fe20008000f00 */
        /* <DEDUP_REMOVED lines=9> */
[----:B------:R0:W-:Y:S04]  /*147b0*/  STL.64 [R1+0x98], R198 ;  /* 0x000098c601007387 */ /* 0x0001e80000100a00 */
        /* <DEDUP_REMOVED lines=19> */
[----:B------:R0:W-:Y:S01]  /*148f0*/  STL.64 [R1+0x280], R176 ;  /* 0x000280b001007387 */ /* 0x0001e20000100a00 */
[----:B------:R-:W-:-:S03]  /*14900*/  WARPGROUP.ARRIVE ;  /* 0x00000000000079c5 */ /* 0x000fc60000000000 */
[----:B------:R1:W-:Y:S04]  /*14910*/  STL.64 [R1+0x288], R178 ;  /* 0x000288b201007387 */ /* 0x0003e80000100a00 */
[----:B------:R4:W-:Y:S04]  /*14920*/  STL.64 [R1+0x290], R180 ;  /* 0x000290b401007387 */ /* 0x0009e80000100a00 */
[----:B------:R4:W-:Y:S04]  /*14930*/  STL.64 [R1+0x298], R182 ;  /* 0x000298b601007387 */ /* 0x0009e80000100a00 */
[----:B0-----:R-:W2:Y:S01]  /*14940*/  LDL.LU.64 R176, [R1+0x2e0] ;  /* 0x0002e00001b07983 */ /* 0x001ea20000300a00 */
[----:B------:R-:W-:-:S03]  /*14950*/  UMOV UR4, UR56 ;  /* 0x0000003800047c82 */ /* 0x000fc60008000000 */
[----:B-1----:R-:W2:Y:S01]  /*14960*/  LDL.LU.64 R178, [R1+0x2e8] ;  /* 0x0002e80001b27983 */ /* 0x002ea20000300a00 */
[----:B------:R-:W-:Y:S02]  /*14970*/  UMOV UR5, UR57 ;  /* 0x0000003900057c82 */ /* 0x000fe40008000000 */
[----:B------:R-:W-:Y:S01]  /*14980*/  IGMMA.64x16x32.S8.S8 R144, gdesc[UR4], R144, gsb0 ;  /* 0x00600000049079f1 */ /* 0x000fe20008041090 */
[----:B----4-:R-:W2:Y:S04]  /*14990*/  LDL.LU.64 R180, [R1+0x2f0] ;  /* 0x0002f00001b47983 */ /* 0x010ea80000300a00 */
[----:B------:R-:W2:Y:S01]  /*149a0*/  LDL.LU.64 R182, [R1+0x2f8] ;  /* 0x0002f80001b67983 */ /* 0x000ea20000300a00 */
[----:B------:R-:W-:Y:S02]  /*149b0*/  IMAD.MOV.U32 R211, RZ, RZ, R7 ;  /* 0x000000ffffd37224 */ /* 0x000fe400078e0007 */
[----:B------:R-:W-:-:S02]  /*149c0*/  IMAD.MOV.U32 R212, RZ, RZ, R4 ;  /* 0x000000ffffd47224 */ /* 0x000fc400078e0004 */
[----:B------:R-:W-:Y:S02]  /*149d0*/  IMAD.MOV.U32 R213, RZ, RZ, R3 ;  /* 0x000000ffffd57224 */ /* 0x000fe400078e0003 */
[----:B------:R-:W-:Y:S02]  /*149e0*/  IMAD.MOV.U32 R214, RZ, RZ, R2 ;  /* 0x000000ffffd67224 */ /* 0x000fe400078e0002 */
[----:B------:R-:W-:Y:S01]  /*149f0*/  IMAD.MOV.U32 R215, RZ, RZ, R0 ;  /* 0x000000ffffd77224 */ /* 0x000fe200078e0000 */
        /* <DEDUP_REMOVED lines=30> */
[----:B------:R-:W-:Y:S04]  /*14be0*/  STL.64 [R1+0x360], R16 ;  /* 0x0003601001007387 */ /* 0x000fe80000100a00 */
[----:B------:R2:W-:Y:S04]  /*14bf0*/  STL.64 [R1+0x368], R18 ;  /* 0x0003681201007387 */ /* 0x0005e80000100a00 */
[----:B0-----:R-:W3:Y:S04]  /*14c00*/  LDL.LU.64 R208, [R1+0x1e0] ;  /* 0x0001e00001d07983 */ /* 0x001ee80000300a00 */
[----:B-1----:R-:W3:Y:S04]  /*14c10*/  LDL.LU.64 R210, [R1+0x1e8] ;  /* 0x0001e80001d27983 */ /* 0x002ee80000300a00 */
[----:B----4-:R-:W3:Y:S04]  /*14c20*/  LDL.LU.64 R212, [R1+0x1f0] ;  /* 0x0001f00001d47983 */ /* 0x010ee80000300a00 */
[----:B------:R-:W3:Y:S01]  /*14c30*/  LDL.LU.64 R214, [R1+0x1f8] ;  /* 0x0001f80001d67983 */ /* 0x000ee20000300a00 */
[----:B------:R-:W-:Y:S01]  /*14c40*/  UMOV UR8, UR4 ;  /* 0x0000000400087c82 */ /* 0x000fe20008000000 */
[----:B------:R-:W-:Y:S01]  /*14c50*/  UMOV UR9, UR5 ;  /* 0x0000000500097c82 */ /* 0x000fe20008000000 */
[----:B------:R-:W-:Y:S01]  /*14c60*/  UMOV UR12, UR4 ;  /* 0x00000004000c7c82 */ /* 0x000fe20008000000 */
[----:B------:R-:W-:Y:S01]  /*14c70*/  UMOV UR13, UR5 ;  /* 0x00000005000d7c82 */ /* 0x000fe20008000000 */
[----:B--2---:R-:W-:-:S06]  /*14c80*/  WARPGROUP.ARRIVE ;  /* 0x00000000000079c5 */ /* 0x004fcc0000000000 */
[----:B------:R-:W-:Y:S01]  /*14c90*/  IGMMA.64x16x32.S8.S8 R176, gdesc[UR8], R176, gsb0 ;  /* 0x0060000008b079f1 */ /* 0x000fe200080410b0 */
[----:B------:R-:W-:Y:S02]  /*14ca0*/  IMAD.MOV.U32 R235, RZ, RZ, R23 ;  /* 0x000000ffffeb7224 */ /* 0x000fe400078e0017 */
[----:B------:R-:W-:Y:S02]  /*14cb0*/  IMAD.MOV.U32 R233, RZ, RZ, R21 ;  /* 0x000000ffffe97224 */ /* 0x000fe400078e0015 */
[----:B------:R-:W-:Y:S01]  /*14cc0*/  IMAD.MOV.U32 R232, RZ, RZ, R20 ;  /* 0x000000ffffe87224 */ /* 0x000fe200078e0014 */
[----:B------:R-:W-:Y:S02]  /*14cd0*/  WARPGROUP.DEPBAR.LE gsb0, 0x0 ;  /* 0x00008000000079c5 */ /* 0x000fe40000010000 */
[----:B------:R-:W-:-:S06]  /*14ce0*/  WARPGROUP.ARRIVE ;  /* 0x00000000000079c5 */ /* 0x000fcc0000000000 */
[----:B------:R-:W-:Y:S01]  /*14cf0*/  IGMMA.64x16x32.S8.S8 R8, gdesc[UR12], R8, gsb0 ;  /* 0x006000000c0879f1 */ /* 0x000fe20008041008 */
[----:B------:R-:W-:Y:S01]  /*14d00*/  IMAD.MOV.U32 R234, RZ, RZ, R22 ;  /* 0x000000ffffea7224 */ /* 0x000fe200078e0016 */
[----:B------:R-:W-:Y:S01]  /*14d10*/  STL [R1+0x884], R235 ;  /* 0x000884eb01007387 */ /* 0x000fe20000100800 */
[----:B------:R-:W-:Y:S02]  /*14d20*/  IMAD.MOV.U32 R19, RZ, RZ, R183 ;  /* 0x000000ffff137224 */ /* 0x000fe400078e00b7 */
[----:B------:R-:W-:Y:S01]  /*14d30*/  IMAD.MOV.U32 R20, RZ, RZ, R182 ;  /* 0x000000ffff147224 */ /* 0x000fe200078e00b6 */
[----:B------:R-:W-:Y:S01]  /*14d40*/  STL [R1+0x880], R233 ;  /* 0x000880e901007387 */ /* 0x000fe20000100800 */
[----:B------:R-:W-:-:S03]  /*14d50*/  IMAD.MOV.U32 R21, RZ, RZ, R181 ;  /* 0x000000ffff157224 */ /* 0x000fc600078e00b5 */
[----:B------:R-:W-:Y:S01]  /*14d60*/  STL [R1+0x87c], R232 ;  /* 0x00087ce801007387 */ /* 0x000fe20000100800 */
[----:B------:R-:W-:-:S03]  /*14d70*/  IMAD.MOV.U32 R22, RZ, RZ, R180 ;  /* 0x000000ffff167224 */ /* 0x000fc600078e00b4 */
[----:B------:R-:W-:Y:S01]  /*14d80*/  STL [R1+0x878], R234 ;  /* 0x000878ea01007387 */ /* 0x000fe20000100800 */
[----:B------:R-:W-:-:S03]  /*14d90*/  IMAD.MOV.U32 R23, RZ, RZ, R179 ;  /* 0x000000ffff177224 */ /* 0x000fc600078e00b3 */
[----:B------:R0:W-:Y:S04]  /*14da0*/  STL.64 [R1+0x2e0], R176 ;  /* 0x0002e0b001007387 */ /* 0x0001e80000100a00 */
[----:B------:R1:W-:Y:S04]  /*14db0*/  STL [R1+0x2e8], R178 ;  /* 0x0002e8b201007387 */ /* 0x0003e80000100800 */
[----:B------:R-:W-:Y:S04]  /*14dc0*/  STL [R1+0x898], R19 ;  /* 0x0008981301007387 */ /* 0x000fe80000100800 */
[----:B------:R-:W-:Y:S04]  /*14dd0*/  STL [R1+0x894], R20 ;  /* 0x0008941401007387 */ /* 0x000fe80000100800 */
[----:B------:R-:W-:Y:S04]  /*14de0*/  STL [R1+0x890], R21 ;  /* 0x0008901501007387 */ /* 0x000fe80000100800 */
[----:B------:R-:W-:Y:S04]  /*14df0*/  STL [R1+0x88c], R22 ;  /* 0x00088c1601007387 */ /* 0x000fe80000100800 */
[----:B------:R-:W-:Y:S01]  /*14e00*/  STL [R1+0x888], R23 ;  /* 0x0008881701007387 */ /* 0x000fe20000100800 */
[----:B------:R-:W-:-:S03]  /*14e10*/  WARPGROUP.DEPBAR.LE gsb0, 0x0 ;  /* 0x00008000000079c5 */ /* 0x000fc60000010000 */
[----:B------:R-:W-:Y:S04]  /*14e20*/  STL.64 [R1+0x260], R8 ;  /* 0x0002600801007387 */ /* 0x000fe80000100a00 */
[----:B------:R2:W-:Y:S04]  /*14e30*/  STL.64 [R1+0x268], R10 ;  /* 0x0002680a01007387 */ /* 0x0005e80000100a00 */
[----:B------:R-:W4:Y:S04]  /*14e40*/  LDL.LU.64 R144, [R1+0x160] ;  /* 0x0001600001907983 */ /* 0x000f280000300a00 */
[----:B------:R-:W4:Y:S04]  /*14e50*/  LDL.LU.64 R146, [R1+0x168] ;  /* 0x0001680001927983 */ /* 0x000f280000300a00 */
[----:B------:R-:W4:Y:S04]  /*14e60*/  LDL.LU.64 R148, [R1+0x170] ;  /* 0x0001700001947983 */ /* 0x000f280000300a00 */
[----:B------:R-:W4:Y:S04]  /*14e70*/  LDL.LU.64 R150, [R1+0x178] ;  /* 0x0001780001967983 */ /* 0x000f280000300a00 */
[----:B0-----:R-:W4:Y:S01]  /*14e80*/  LDL.LU.64 R176, [R1+0xe0] ;  /* 0x0000e00001b07983 */ /* 0x001f220000300a00 */
[----:B------:R-:W-:-:S03]  /*14e90*/  UMOV UR16, UR4 ;  /* 0x0000000400107c82 */ /* 0x000fc60008000000 */
[----:B-1----:R-:W4:Y:S01]  /*14ea0*/  LDL.LU.64 R178, [R1+0xe8] ;  /* 0x0000e80001b27983 */ /* 0x002f220000300a00 */
[----:B------:R-:W-:-:S03]  /*14eb0*/  UMOV UR17, UR5 ;  /* 0x0000000500117c82 */ /* 0x000fc60008000000 */
[----:B------:R-:W4:Y:S04]  /*14ec0*/  LDL.LU.64 R180, [R1+0xf0] ;  /* 0x0000f00001b47983 */ /* 0x000f280000300a00 */
[----:B------:R-:W4:Y:S01]  /*14ed0*/  LDL.LU.64 R182, [R1+0xf8] ;  /* 0x0000f80001b67983 */ /* 0x000f220000300a00 */
[----:B---3--:R-:W-:-:S06]  /*14ee0*/  WARPGROUP.ARRIVE ;  /* 0x00000000000079c5 */ /* 0x008fcc0000000000 */
[----:B------:R-:W-:Y:S01]  /*14ef0*/  IGMMA.64x16x32.S8.S8 R208, gdesc[UR16], R208, gsb0 ;  /* 0x0060000010d079f1 */ /* 0x000fe200080410d0 */
[----:B------:R-:W-:Y:S02]  /*14f00*/  IMAD.MOV.U32 R234, RZ, RZ, R15 ;  /* 0x000000ffffea7224 */ /* 0x000fe400078e000f */
[----:B------:R-:W-:Y:S02]  /*14f10*/  IMAD.MOV.U32 R232, RZ, RZ, R14 ;  /* 0x000000ffffe87224 */ /* 0x000fe400078e000e */
[----:B------:R-:W-:Y:S02]  /*14f20*/  IMAD.MOV.U32 R233, RZ, RZ, R13 ;  /* 0x000000ffffe97224 */ /* 0x000fe400078e000d */
[----:B------:R-:W-:Y:S01]  /*14f30*/  IMAD.MOV.U32 R235, RZ, RZ, R12 ;  /* 0x000000ffffeb7224 */ /* 0x000fe200078e000c */
[----:B------:R-:W-:Y:S04]  /*14f40*/  STL [R1+0x8a8], R234 ;  /* 0x0008a8ea01007387 */ /* 0x000fe80000100800 */
[----:B------:R-:W-:Y:S04]  /*14f50*/  STL [R1+0x8a4], R232 ;  /* 0x0008a4e801007387 */ /* 0x000fe80000100800 */
[----:B------:R-:W-:Y:S04]  /*14f60*/  STL [R1+0x8a0], R233 ;  /* 0x0008a0e901007387 */ /* 0x000fe80000100800 */
[----:B------:R-:W-:Y:S01]  /*14f70*/  STL [R1+0x89c], R235 ;  /* 0x00089ceb01007387 */ /* 0x000fe20000100800 */
[----:B------:R-:W-:-:S02]  /*14f80*/  WARPGROUP.DEPBAR.LE gsb0, 0x0 ;  /* 0x00008000000079c5 */ /* 0x000fc40000010000 */
[----:B------:R-:W-:Y:S02]  /*14f90*/  IMAD.MOV.U32 R18, RZ, RZ, R208 ;  /* 0x000000ffff127224 */ /* 0x000fe400078e00d0 */
[----:B------:R-:W-:Y:S02]  /*14fa0*/  IMAD.MOV.U32 R17, RZ, RZ, R209 ;  /* 0x000000ffff117224 */ /* 0x000fe400078e00d1 */
[----:B------:R-:W-:Y:S01]  /*14fb0*/  IMAD.MOV.U32 R16, RZ, RZ, R210 ;  /* 0x000000ffff107224 */ /* 0x000fe200078e00d2 */
[----:B------:R-:W3:Y:S01]  /*14fc0*/  LDL.LU.64 R208, [R1+0x60] ;  /* 0x0000600001d07983 */ /* 0x000ee20000300a00 */
[----:B------:R-:W-:Y:S02]  /*14fd0*/  IMAD.MOV.U32 R15, RZ, RZ, R211 ;  /* 0x000000ffff0f7224 */ /* 0x000fe400078e00d3 */
[----:B------:R-:W-:Y:S01]  /*14fe0*/  IMAD.MOV.U32 R14, RZ, RZ, R212 ;  /* 0x000000ffff0e7224 */ /* 0x000fe200078e00d4 */
[----:B------:R-:W3:Y:S01]  /*14ff0*/  LDL.LU.64 R210, [R1+0x68] ;  /* 0x0000680001d27983 */ /* 0x000ee20000300a00 */
[----:B------:R-:W-:-:S02]  /*15000*/  IMAD.MOV.U32 R13, RZ, RZ, R213 ;  /* 0x000000ffff0d7224 */ /* 0x000fc400078e00d5 */
[----:B------:R-:W-:Y:S01]  /*15010*/  IMAD.MOV.U32 R12, RZ, RZ, R214 ;  /* 0x000000ffff0c7224 */ /* 0x000fe200078e00d6 */
[----:B------:R-:W3:Y:S01]  /*15020*/  LDL.LU.64 R212, [R1+0x70] ;  /* 0x0000700001d47983 */ /* 0x000ee20000300a00 */
[----:B--2---:R-:W-:-:S03]  /*15030*/  IMAD.MOV.U32 R11, RZ, RZ, R215 ;  /* 0x000000ffff0b7224 */ /* 0x004fc600078e00d7 */
[----:B------:R-:W3:Y:S01]  /*15040*/  LDL.LU.64 R214, [R1+0x78] ;  /* 0x0000780001d67983 */ /* 0x000ee20000300a00 */
        /* <DEDUP_REMOVED lines=62> */
[----:B------:R0:W-:Y:S04]  /*15430*/  STL [R1+0x8c4], R12 ;  /* 0x0008c40c01007387 */ /* 0x0001e80000100800 */
[----:B------:R1:W-:Y:S01]  /*15440*/  STL [R1+0x8c0], R13 ;  /* 0x0008c00d01007387 */ /* 0x0003e20000100800 */
[----:B------:R-:W-:Y:S02]  /*15450*/  WARPGROUP.DEPBAR.LE gsb0, 0x0 ;  /* 0x00008000000079c5 */ /* 0x000fe40000010000 */
[----:B------:R-:W-:-:S06]  /*15460*/  WARPGROUP.ARRIVE ;  /* 0x00000000000079c5 */ /* 0x000fcc0000000000 */
[----:B------:R-:W-:Y:S01]  /*15470*/  IGMMA.64x16x32.S8.S8 R56, gdesc[UR52], R56, gsb0 ;  /* 0x00600000343879f1 */ /* 0x000fe20008041038 */
[----:B------:R2:W-:Y:S01]  /*15480*/  STL [R1+0x8bc], R14 ;  /* 0x0008bc0e01007387 */ /* 0x0005e20000100800 */
[----:B------:R-:W-:-:S03]  /*15490*/  IMAD.MOV.U32 R10, RZ, RZ, R208 ;  /* 0x000000ffff0a7224 */ /* 0x000fc600078e00d0 */
        /* <DEDUP_REMOVED lines=18> */
[----:B------:R-:W2:Y:S01]  /*155c0*/  LDL.LU R215, [R1+0x5c] ;  /* 0x00005c0001d77983 */ /* 0x000ea20000300800 */
[----:B------:R-:W-:-:S02]  /*155d0*/  WARPGROUP.DEPBAR.LE gsb0, 0x0 ;  /* 0x00008000000079c5 */ /* 0x000fc40000010000 */
[----:B------:R-:W-:Y:S01]  /*155e0*/  WARPGROUP.ARRIVE ;  /* 0x00000000000079c5 */ /* 0x000fe20000000000 */
[----:B------:R-:W-:Y:S01]  /*155f0*/  UMOV UR48, UR56 ;  /* 0x0000003800307c82 */ /* 0x000fe20008000000 */
[----:B------:R-:W-:-:S04]  /*15600*/  UMOV UR49, UR57 ;  /* 0x0000003900317c82 */ /* 0x000fc80008000000 */
        /* <DEDUP_REMOVED lines=25> */
[----:B--2---:R-:W-:-:S06]  /*157a0*/  WARPGROUP.ARRIVE ;  /* 0x00000000000079c5 */ /* 0x004fcc0000000000 */
[----:B------:R-:W-:Y:S01]  /*157b0*/  IGMMA.64x16x32.S8.S8 R208, gdesc[UR28], R208, gsb0 ;  /* 0x006000001cd079f1 */ /* 0x000fe200080410d0 */
[----:B------:R-:W-:Y:S04]  /*157c0*/  STL.64 [R1+0x828], R228 ;  /* 0x000828e401007387 */ /* 0x000fe80000100a00 */
[----:B------:R-:W-:Y:S04]  /*157d0*/  STL.64 [R1+0x850], R198 ;  /* 0x000850c601007387 */ /* 0x000fe80000100a00 */
[----:B------:R-:W-:Y:S04]  /*157e0*/  STL.64 [R1+0x848], R196 ;  /* 0x000848c401007387 */ /* 0x000fe80000100a00 */
[----:B------:R-:W-:Y:S04]  /*157f0*/  STL.64 [R1+0x840], R194 ;  /* 0x000840c201007387 */ /* 0x000fe80000100a00 */
[----:B------:R2:W-:Y:S01]  /*15800*/  STL.64 [R1+0x838], R192 ;  /* 0x000838c001007387 */ /* 0x0005e20000100a00 */
[----:B0-----:R-:W-:-:S03]  /*15810*/  IMAD.MOV.U32 R12, RZ, RZ, R176 ;  /* 0x000000ffff0c7224 */ /* 0x001fc600078e00b0 */
[----:B------:R-:W-:Y:S01]  /*15820*/  STL.64 [R1+0x870], R166 ;  /* 0x000870a601007387 */ /* 0x000fe20000100a00 */
[----:B-1----:R-:W-:-:S03]  /*15830*/  IMAD.MOV.U32 R13, RZ, RZ, R177 ;  /* 0x000000ffff0d7224 */ /* 0x002fc600078e00b1 */
[----:B------:R-:W-:Y:S04]  /*15840*/  STL.64 [R1+0x868], R164 ;  /* 0x000868a401007387 */ /* 0x000fe80000100a00 */
[----:B------:R-:W-:Y:S04]  /*15850*/  STL.64 [R1+0x860], R162 ;  /* 0x000860a201007387 */ /* 0x000fe80000100a00 */
[----:B------:R0:W-:Y:S04]  /*15860*/  STL.64 [R1+0x858], R160 ;  /* 0x000858a001007387 */ /* 0x0001e80000100a00 */
[----:B------:R-:W2:Y:S04]  /*15870*/  LDL.LU R176, [R1+0x420] ;  /* 0x0004200001b07983 */ /* 0x000ea80000300800 */
[----:B------:R-:W2:Y:S01]  /*15880*/  LDL.LU R177, [R1+0x424] ;  /* 0x0004240001b17983 */ /* 0x000ea20000300800 */
[----:B------:R-:W-:-:S02]  /*15890*/  IMAD.MOV.U32 R14, RZ, RZ, R178 ;  /* 0x000000ffff0e7224 */ /* 0x000fc400078e00b2 */
[----:B---3--:R-:W-:Y:S02]  /*158a0*/  IMAD.MOV.U32 R15, RZ, RZ, R179 ;  /* 0x000000ffff0f7224 */ /* 0x008fe400078e00b3 */
[----:B----4-:R-:W-:Y:S01]  /*158b0*/  IMAD.MOV.U32 R16, RZ, RZ, R180 ;  /* 0x000000ffff107224 */ /* 0x010fe200078e00b4 */
[----:B------:R-:W-:Y:S02]  /*158c0*/  WARPGROUP.DEPBAR.LE gsb0, 0x0 ;  /* 0x00008000000079c5 */ /* 0x000fe40000010000 */
[----:B------:R1:W-:Y:S04]  /*158d0*/  STL.64 [R1+0x40], R208 ;  /* 0x000040d001007387 */ /* 0x0003e80000100a00 */
[----:B------:R3:W-:Y:S04]  /*158e0*/  STL.64 [R1+0x48], R210 ;  /* 0x000048d201007387 */ /* 0x0007e80000100a00 */
[----:B------:R4:W-:Y:S01]  /*158f0*/  STL.64 [R1+0x50], R212 ;  /* 0x000050d401007387 */ /* 0x0009e20000100a00 */
[----:B------:R-:W-:-:S03]  /*15900*/  IMAD.MOV.U32 R17, RZ, RZ, R181 ;  /* 0x000000ffff117224 */ /* 0x000fc600078e00b5 */
[----:B------:R4:W-:Y:S01]  /*15910*/  STL.64 [R1+0x58], R214 ;  /* 0x000058d601007387 */ /* 0x0009e20000100a00 */
[----:B------:R-:W-:-:S03]  /*15920*/  IMAD.MOV.U32 R18, RZ, RZ, R182 ;  /* 0x000000ffff127224 */ /* 0x000fc600078e00b6 */
[----:B------:R-:W4:Y:S01]  /*15930*/  LDL.LU R178, [R1+0x428] ;  /* 0x0004280001b27983 */ /* 0x000f220000300800 */
[----:B------:R-:W-:-:S03]  /*15940*/  IMAD.MOV.U32 R234, RZ, RZ, R183 ;  /* 0x000000ffffea7224 */ /* 0x000fc600078e00b7 */
        /* <DEDUP_REMOVED lines=13> */
[----:B--2---:R-:W2:Y:S04]  /*15a20*/  LDL.LU R192, [R1+0x240] ;  /* 0x0002400001c07983 */ /* 0x004ea80000300800 */
        /* <DEDUP_REMOVED lines=23> */
[----:B0-----:R-:W2:Y:S04]  /*15ba0*/  LDL.LU R160, [R1+0x1c0] ;  /* 0x0001c00001a07983 */ /* 0x001ea80000300800 */
        /* <DEDUP_REMOVED lines=17> */
[----:B------:R-:W-:-:S02]  /*15cc0*/  IMAD.MOV.U32 R232, RZ, RZ, R144 ;  /* 0x000000ffffe87224 */ /* 0x000fc400078e0090 */
        /* <DEDUP_REMOVED lines=14> */
[----:B------:R-:W2:Y:S01]  /*15db0*/  LDL.LU R151, [R1+0x3dc] ;  /* 0x0003dc0001977983 */ /* 0x000ea20000300800 */
[----:B------:R-:W-:Y:S01]  /*15dc0*/  UMOV UR20, UR56 ;  /* 0x0000003800147c82 */ /* 0x000fe20008000000 */
[----:B------:R-:W-:Y:S01]  /*15dd0*/  UMOV UR21, UR57 ;  /* 0x0000003900157c82 */ /* 0x000fe20008000000 */
[----:B------:R-:W-:Y:S01]  /*15de0*/  UMOV UR16, UR56 ;  /* 0x0000003800107c82 */ /* 0x000fe20008000000 */
[----:B------:R-:W-:Y:S01]  /*15df0*/  UMOV UR17, UR57 ;  /* 0x0000003900117c82 */ /* 0x000fe20008000000 */
[----:B-1----:R-:W2:Y:S04]  /*15e00*/  LDL.LU R208, [R1+0x3a0] ;  /* 0x0003a00001d07983 */ /* 0x002ea80000300800 */
[----:B------:R-:W2:Y:S04]  /*15e10*/  LDL.LU R209, [R1+0x3a4] ;  /* 0x0003a40001d17983 */ /* 0x000ea80000300800 */
[----:B---3--:R-:W3:Y:S04]  /*15e20*/  LDL.LU R210, [R1+0x3a8] ;  /* 0x0003a80001d27983 */ /* 0x008ee80000300800 */
[----:B------:R-:W3:Y:S04]  /*15e30*/  LDL.LU R211, [R1+0x3ac] ;  /* 0x0003ac0001d37983 */ /* 0x000ee80000300800 */
[----:B----4-:R-:W3:Y:S04]  /*15e40*/  LDL.LU R212, [R1+0x3b0] ;  /* 0x0003b00001d47983 */ /* 0x010ee80000300800 */
[----:B------:R-:W3:Y:S04]  /*15e50*/  LDL.LU R213, [R1+0x3b4] ;  /* 0x0003b40001d57983 */ /* 0x000ee80000300800 */
[----:B------:R-:W3:Y:S04]  /*15e60*/  LDL.LU R214, [R1+0x3b8] ;  /* 0x0003b80001d67983 */ /* 0x000ee80000300800 */
[----:B------:R-:W3:Y:S01]  /*15e70*/  LDL.LU R215, [R1+0x3bc] ;  /* 0x0003bc0001d77983 */ /* 0x000ee20000300800 */
        /* <DEDUP_REMOVED lines=36> */
[----:B------:R-:W-:-:S03]  /*160c0*/  UMOV UR7, 0x40000040 ;  /* 0x4000004000077882 */ /* 0x000fc60000000000 */
[----:B------:R-:W-:Y:S02]  /*160d0*/  UMOV UR4, UR12 ;  /* 0x0000000c00047c82 */ /* 0x000fe40008000000 */
        /* <DEDUP_REMOVED lines=18> */
[----:B---3--:R-:W-:-:S06]  /*16200*/  WARPGROUP.ARRIVE ;  /* 0x00000000000079c5 */ /* 0x008fcc0000000000 */
        /* <DEDUP_REMOVED lines=34> */
[----:B0-----:R-:W2:Y:S04]  /*16430*/  LDL.LU R160, [R1+0xa0] ;  /* 0x0000a00001a07983 */ /* 0x001ea80000300800 */
[----:B------:R-:W2:Y:S04]  /*16440*/  LDL.LU R161, [R1+0xa4] ;  /* 0x0000a40001a17983 */ /* 0x000ea80000300800 */
[----:B------:R0:W-:Y:S04]  /*16450*/  STL.64 [R1+0x3a0], R208 ;  /* 0x0003a0d001007387 */ /* 0x0001e80000100a00 */
[----:B------:R0:W-:Y:S04]  /*16460*/  STL.64 [R1+0x3a8], R210 ;  /* 0x0003a8d201007387 */ /* 0x0001e80000100a00 */
[----:B------:R0:W-:Y:S04]  /*16470*/  STL.64 [R1+0x3b0], R212 ;  /* 0x0003b0d401007387 */ /* 0x0001e80000100a00 */
[----:B------:R0:W-:Y:S04]  /*16480*/  STL.64 [R1+0x3b8], R214 ;  /* 0x0003b8d601007387 */ /* 0x0001e80000100a00 */
[----:B-1----:R-:W2:Y:S04]  /*16490*/  LDL.LU R162, [R1+0xa8] ;  /* 0x0000a80001a27983 */ /* 0x002ea80000300800 */
[----:B------:R-:W2:Y:S04]  /*164a0*/  LDL.LU R163, [R1+0xac] ;  /* 0x0000ac0001a37983 */ /* 0x000ea80000300800 */
[----:B----4-:R-:W2:Y:S04]  /*164b0*/  LDL.LU R164, [R1+0xb0] ;  /* 0x0000b00001a47983 */ /* 0x010ea80000300800 */
[----:B------:R-:W2:Y:S04]  /*164c0*/  LDL.LU R165, [R1+0xb4] ;  /* 0x0000b40001a57983 */ /* 0x000ea80000300800 */
[----:B------:R-:W2:Y:S04]  /*164d0*/  LDL.LU R166, [R1+0xb8] ;  /* 0x0000b80001a67983 */ /* 0x000ea80000300800 */
[----:B------:R-:W2:Y:S04]  /*164e0*/  LDL.LU R167, [R1+0xbc] ;  /* 0x0000bc0001a77983 */ /* 0x000ea80000300800 */
        /* <DEDUP_REMOVED lines=32> */
[----:B0-----:R-:W4:Y:S04]  /*166f0*/  LDL.LU R208, [R1+0x120] ;  /* 0x0001200001d07983 */ /* 0x001f280000300800 */
        /* <DEDUP_REMOVED lines=12> */
[----:B------:R-:W4:Y:S01]  /*167c0*/  LDL.LU R192, [R1+0x20] ;  /* 0x0000200001c07983 */ /* 0x000f220000300800 */
[----:B------:R-:W-:Y:S01]  /*167d0*/  UMOV UR12, UR4 ;  /* 0x00000004000c7c82 */ /* 0x000fe20008000000 */
[----:B------:R-:W-:Y:S01]  /*167e0*/  UMOV UR13, UR5 ;  /* 0x00000005000d7c82 */ /* 0x000fe20008000000 */
[----:B------:R-:W-:Y:S01]  /*167f0*/  UMOV UR15, 0x40000040 ;  /* 0x40000040000f7882 */ /* 0x000fe20000000000 */
[----:B------:R-:W-:Y:S01]  /*16800*/  UMOV UR16, UR18 ;  /* 0x0000001200107c82 */ /* 0x000fe20008000000 */
[----:B------:R-:W-:Y:S01]  /*16810*/  UIADD3 UR18, UR60, 0x204, URZ ;  /* 0x000002043c127890 */ /* 0x000fe2000fffe03f */
[----:B------:R-:W4:Y:S01]  /*16820*/  LDL.LU R193, [R1+0x24] ;  /* 0x0000240001c17983 */ /* 0x000f220000300800 */
[----:B------:R-:W-:Y:S01]  /*16830*/  UMOV UR17, UR19 ;  /* 0x0000001300117c82 */ /* 0x000fe20008000000 */
[----:B------:R-:W-:Y:S01]  /*16840*/  UMOV UR19, 0x40000040 ;  /* 0x4000004000137882 */ /* 0x000fe20000000000 */
[----:B------:R-:W-:Y:S01]  /*16850*/  UIADD3 UR22, UR60, 0x284, URZ ;  /* 0x000002843c167890 */ /* 0x000fe2000fffe03f */
[----:B------:R-:W4:Y:S01]  /*16860*/  LDL.LU R194, [R1+0x28] ;  /* 0x0000280001c27983 */ /* 0x000f220000300800 */
        /* <DEDUP_REMOVED lines=8> */
[----:B------:R-:W4:Y:S04]  /*168f0*/  LDL.LU R196, [R1+0x30] ;  /* 0x0000300001c47983 */ /* 0x000f280000300800 */
[----:B------:R-:W4:Y:S04]  /*16900*/  LDL.LU R197, [R1+0x34] ;  /* 0x0000340001c57983 */ /* 0x000f280000300800 */
[----:B------:R-:W4:Y:S04]  /*16910*/  LDL.LU R198, [R1+0x38] ;  /* 0x0000380001c67983 */ /* 0x000f280000300800 */
[----:B------:R-:W4:Y:S01]  /*16920*/  LDL.LU R199, [R1+0x3c] ;  /* 0x00003c0001c77983 */ /* 0x000f220000300800 */
[----:B---3--:R-:W-:-:S06]  /*16930*/  WARPGROUP.ARRIVE ;  /* 0x00000000000079c5 */ /* 0x008fcc0000000000 */
[----:B------:R-:W-:Y:S03]  /*16940*/  IGMMA.64x16x32.S8.S8 R80, gdesc[UR8], R80, gsb0 ;  /* 0x00600000085079f1 */ /* 0x000fe60008041050 */
        /* <DEDUP_REMOVED lines=123> */
[----:B------:R0:W-:Y:S04]  /*17100*/  STL.64 [R1+0x20], R192 ;  /* 0x000020c001007387 */ /* 0x0001e80000100a00 */
[----:B------:R1:W-:Y:S04]  /*17110*/  STL.64 [R1+0x28], R194 ;  /* 0x000028c201007387 */ /* 0x0003e80000100a00 */
[----:B------:R2:W-:Y:S04]  /*17120*/  STL.64 [R1+0x30], R196 ;  /* 0x000030c401007387 */ /* 0x0005e80000100a00 */
[----:B------:R3:W-:Y:S04]  /*17130*/  STL.64 [R1+0x38], R198 ;  /* 0x000038c601007387 */ /* 0x0007e80000100a00 */
[----:B0-----:R-:W4:Y:S04]  /*17140*/  LDL.LU.64 R192, [R1+0x80] ;  /* 0x0000800001c07983 */ /* 0x001f280000300a00 */
[----:B-1----:R-:W4:Y:S04]  /*17150*/  LDL.LU.64 R194, [R1+0x88] ;  /* 0x0000880001c27983 */ /* 0x002f280000300a00 */
[----:B--2---:R-:W4:Y:S04]  /*17160*/  LDL.LU.64 R196, [R1+0x90] ;  /* 0x0000900001c47983 */ /* 0x004f280000300a00 */
[----:B---3--:R-:W4:Y:S04]  /*17170*/  LDL.LU.64 R198, [R1+0x98] ;  /* 0x0000980001c67983 */ /* 0x008f280000300a00 */
[----:B------:R-:W2:Y:S04]  /*17180*/  LDL.LU.64 R160, [R1+0x100] ;  /* 0x0001000001a07983 */ /* 0x000ea80000300a00 */
        /* <DEDUP_REMOVED lines=8> */
[----:B0-----:R-:W3:Y:S04]  /*17210*/  LDL.LU R208, [R1] ;  /* 0x0000000001d07983 */ /* 0x001ee80000300800 */
[----:B------:R-:W3:Y:S04]  /*17220*/  LDL.LU R209, [R1+0x4] ;  /* 0x0000040001d17983 */ /* 0x000ee80000300800 */
[----:B------:R-:W3:Y:S04]  /*17230*/  LDL.LU R210, [R1+0x8] ;  /* 0x0000080001d27983 */ /* 0x000ee80000300800 */
[----:B------:R-:W3:Y:S04]  /*17240*/  LDL.LU R211, [R1+0xc] ;  /* 0x00000c0001d37983 */ /* 0x000ee80000300800 */
[----:B------:R-:W3:Y:S04]  /*17250*/  LDL.LU R212, [R1+0x10] ;  /* 0x0000100001d47983 */ /* 0x000ee80000300800 */
[----:B------:R-:W3:Y:S04]  /*17260*/  LDL.LU R213, [R1+0x14] ;  /* 0x0000140001d57983 */ /* 0x000ee80000300800 */
[----:B------:R-:W3:Y:S04]  /*17270*/  LDL.LU R214, [R1+0x18] ;  /* 0x0000180001d67983 */ /* 0x000ee80000300800 */
[----:B------:R-:W3:Y:S01]  /*17280*/  LDL.LU R215, [R1+0x1c] ;  /* 0x00001c0001d77983 */ /* 0x000ee20000300800 */
        /* <DEDUP_REMOVED lines=26> */
[----:B------:R-:W-:Y:S01]  /*17430*/  STL [R1+0x744], R180 ;  /* 0x000744b401007387 */ /* 0x000fe20000100800 */
[----:B------:R-:W-:Y:S02]  /*17440*/  WARPGROUP.DEPBAR.LE gsb0, 0x0 ;  /* 0x00008000000079c5 */ /* 0x000fe40000010000 */
[----:B---3--:R-:W-:-:S06]  /*17450*/  WARPGROUP.ARRIVE ;  /* 0x00000000000079c5 */ /* 0x008fcc0000000000 */
        /* <DEDUP_REMOVED lines=15> */
[----:B----4-:R-:W-:Y:S01]  /*17550*/  WARPGROUP.ARRIVE ;  /* 0x00000000000079c5 */ /* 0x010fe20000000000 */
        /* <DEDUP_REMOVED lines=34> */
[----:B------:R2:W-:Y:S04]  /*17780*/  STL [R1+0x690], R77 ;  /* 0x0006904d01007387 */ /* 0x0005e80000100800 */
[----:B------:R2:W-:Y:S04]  /*17790*/  STL [R1+0x68c], R78 ;  /* 0x00068c4e01007387 */ /* 0x0005e80000100800 */
[----:B------:R2:W-:Y:S04]  /*177a0*/  STL [R1+0x688], R79 ;  /* 0x0006884f01007387 */ /* 0x0005e80000100800 */
        /* <DEDUP_REMOVED lines=21> */
[----:B------:R2:W-:Y:S01]  /*17900*/  STL.64 [R1], R208 ;  /* 0x000000d001007387 */ /* 0x0005e20000100a00 */
[----:B0-----:R-:W-:-:S03]  /*17910*/  IMAD.MOV.U32 R44, RZ, RZ, R192 ;  /* 0x000000ffff2c7224 */ /* 0x001fc600078e00c0 */
[----:B------:R0:W-:Y:S01]  /*17920*/  STL.64 [R1+0x8], R210 ;  /* 0x000008d201007387 */ /* 0x0001e20000100a00 */
[----:B-1----:R-:W-:-:S03]  /*17930*/  IMAD.MOV.U32 R45, RZ, RZ, R193 ;  /* 0x000000ffff2d7224 */ /* 0x002fc600078e00c1 */
[----:B------:R1:W-:Y:S01]  /*17940*/  STL.64 [R1+0x10], R212 ;  /* 0x000010d401007387 */ /* 0x0003e20000100a00 */
[----:B---3--:R-:W-:Y:S02]  /*17950*/  IMAD.MOV.U32 R46, RZ, RZ, R194 ;  /* 0x000000ffff2e7224 */ /* 0x008fe400078e00c2 */
[----:B----4-:R-:W-:Y:S01]  /*17960*/  IMAD.MOV.U32 R47, RZ, RZ, R195 ;  /* 0x000000ffff2f7224 */ /* 0x010fe200078e00c3 */
[----:B------:R3:W-:Y:S01]  /*17970*/  STL.64 [R1+0x18], R214 ;  /* 0x000018d601007387 */ /* 0x0007e20000100a00 */
[----:B--2---:R-:W-:Y:S02]  /*17980*/  IMAD.MOV.U32 R76, RZ, RZ, R196 ;  /* 0x000000ffff4c7224 */ /* 0x004fe400078e00c4 */
[----:B------:R-:W-:Y:S01]  /*17990*/  IMAD.MOV.U32 R77, RZ, RZ, R197 ;  /* 0x000000ffff4d7224 */ /* 0x000fe200078e00c5 */
[----:B------:R-:W2:Y:S01]  /*179a0*/  LDL.LU.64 R192, [R1+0x180] ;  /* 0x0001800001c07983 */ /* 0x000ea20000300a00 */
[----:B------:R-:W-:Y:S02]  /*179b0*/  IMAD.MOV.U32 R78, RZ, RZ, R198 ;  /* 0x000000ffff4e7224 */ /* 0x000fe400078e00c6 */
[----:B------:R-:W-:Y:S01]  /*179c0*/  IMAD.MOV.U32 R79, RZ, RZ, R199 ;  /* 0x000000ffff4f7224 */ /* 0x000fe200078e00c7 */
[----:B------:R-:W2:Y:S04]  /*179d0*/  LDL.LU.64 R194, [R1+0x188] ;  /* 0x0001880001c27983 */ /* 0x000ea80000300a00 */
[----:B------:R-:W2:Y:S04]  /*179e0*/  LDL.LU.64 R196, [R1+0x190] ;  /* 0x0001900001c47983 */ /* 0x000ea80000300a00 */
[----:B------:R-:W2:Y:S04]  /*179f0*/  LDL.LU.64 R198, [R1+0x198] ;  /* 0x0001980001c67983 */ /* 0x000ea80000300a00 */
[----:B------:R-:W4:Y:S04]  /*17a00*/  LDL.LU.64 R144, [R1+0x200] ;  /* 0x0002000001907983 */ /* 0x000f280000300a00 */
[----:B------:R-:W4:Y:S04]  /*17a10*/  LDL.LU.64 R146, [R1+0x208] ;  /* 0x0002080001927983 */ /* 0x000f280000300a00 */
[----:B------:R-:W4:Y:S04]  /*17a20*/  LDL.LU.64 R148, [R1+0x210] ;  /* 0x0002100001947983 */ /* 0x000f280000300a00 */
[----:B------:R-:W4:Y:S01]  /*17a30*/  LDL.LU.64 R150, [R1+0x218] ;  /* 0x0002180001967983 */ /* 0x000f220000300a00 */
[----:B------:R-:W-:Y:S01]  /*17a40*/  WARPGROUP.ARRIVE ;  /* 0x00000000000079c5 */ /* 0x000fe20000000000 */
[----:B------:R-:W-:Y:S01]  /*17a50*/  UMOV UR24, UR56 ;  /* 0x0000003800187c82 */ /* 0x000fe20008000000 */
[----:B------:R-:W-:-:S04]  /*17a60*/  UMOV UR25, UR57 ;  /* 0x0000003900197c82 */ /* 0x000fc80008000000 */
[----:B------:R-:W-:Y:S01]  /*17a70*/  IGMMA.64x16x32.S8.S8 R160, gdesc[UR24], R160, gsb0 ;  /* 0x0060000018a079f1 */ /* 0x000fe200080410a0 */
[----:B------:R4:W-:Y:S04]  /*17a80*/  STL [R1+0x824], R47 ;  /* 0x0008242f01007387 */ /* 0x0009e80000100800 */
[----:B------:R4:W-:Y:S04]  /*17a90*/  STL [R1+0x820], R46 ;  /* 0x0008202e01007387 */ /* 0x0009e80000100800 */
[----:B------:R4:W-:Y:S04]  /*17aa0*/  STL [R1+0x81c], R45 ;  /* 0x00081c2d01007387 */ /* 0x0009e80000100800 */
[----:B------:R4:W-:Y:S04]  /*17ab0*/  STL [R1+0x818], R44 ;  /* 0x0008182c01007387 */ /* 0x0009e80000100800 */
[----:B------:R-:W-:Y:S04]  /*17ac0*/  STL.64 [R1+0x800], R78 ;  /* 0x0008004e01007387 */ /* 0x000fe80000100a00 */
[----:B------:R-:W-:Y:S04]  /*17ad0*/  STL.64 [R1+0x7f8], R76 ;  /* 0x0007f84c01007387 */ /* 0x000fe80000100a00 */
[----:B------:R-:W-:Y:S04]  /*17ae0*/  STL.64 [R1+0x7f0], R74 ;  /* 0x0007f04a01007387 */ /* 0x000fe80000100a00 */
[----:B------:R4:W-:Y:S04]  /*17af0*/  STL.64 [R1+0x7e8], R72 ;  /* 0x0007e84801007387 */ /* 0x0009e80000100a00 */
[----:B------:R-:W4:Y:S04]  /*17b00*/  LDL.LU.64 R208, [R1+0x280] ;  /* 0x0002800001d07983 */ /* 0x000f280000300a00 */
[----:B0-----:R-:W4:Y:S04]  /*17b10*/  LDL.LU.64 R210, [R1+0x288] ;  /* 0x0002880001d27983 */ /* 0x001f280000300a00 */
[----:B-1----:R-:W4:Y:S04]  /*17b20*/  LDL.LU.64 R212, [R1+0x290] ;  /* 0x0002900001d47983 */ /* 0x002f280000300a00 */
[----:B---3--:R-:W3:Y:S01]  /*17b30*/  LDL.LU.64 R214, [R1+0x298] ;  /* 0x0002980001d67983 */ /* 0x008ee20000300a00 */
[----:B------:R-:W-:Y:S01]  /*17b40*/  UMOV UR20, UR56 ;  /* 0x0000003800147c82 */ /* 0x000fe20008000000 */
[----:B------:R-:W-:Y:S01]  /*17b50*/  UMOV UR21, UR57 ;  /* 0x0000003900157c82 */ /* 0x000fe20008000000 */
        /* <DEDUP_REMOVED lines=11> */
[----:B------:R-:W-:-:S03]  /*17c10*/  IMAD.MOV.U32 R43, RZ, RZ, R167 ;  /* 0x000000ffff2b7224 */ /* 0x000fc600078e00a7 */
[----:B------:R-:W3:Y:S01]  /*17c20*/  LDL.LU.64 R166, [R1+0x318] ;  /* 0x0003180001a67983 */ /* 0x000ee20000300a00 */
        /* <DEDUP_REMOVED lines=10> */
[----:B------:R-:W-:Y:S01]  /*17cd0*/  IMAD.MOV.U32 R138, RZ, RZ, R235 ;  /* 0x000000ffff8a7224 */ /* 0x000fe200078e00eb */
[----:B--2---:R-:W-:-:S06]  /*17ce0*/  WARPGROUP.ARRIVE ;  /* 0x00000000000079c5 */ /* 0x004fcc0000000000 */
[----:B------:R-:W-:Y:S03]  /*17cf0*/  IGMMA.64x16x32.S8.S8 R192, gdesc[UR20], R192, gsb0 ;  /* 0x0060000014c079f1 */ /* 0x000fe600080410c0 */
[----:B------:R-:W-:Y:S02]  /*17d00*/  WARPGROUP.DEPBAR.LE gsb0, 0x0 ;  /* 0x00008000000079c5 */ /* 0x000fe40000010000 */
[----:B------:R-:W-:Y:S02]  /*17d10*/  IMAD.MOV.U32 R84, RZ, RZ, R192 ;  /* 0x000000ffff547224 */ /* 0x000fe400078e00c0 */
[----:B------:R-:W-:Y:S02]  /*17d20*/  IMAD.MOV.U32 R85, RZ, RZ, R193 ;  /* 0x000000ffff557224 */ /* 0x000fe400078e00c1 */
[----:B------:R-:W-:Y:S01]  /*17d30*/  IMAD.MOV.U32 R86, RZ, RZ, R194 ;  /* 0x000000ffff567224 */ /* 0x000fe200078e00c2 */
[----:B------:R-:W2:Y:S01]  /*17d40*/  LDL.LU.64 R192, [R1+0x380] ;  /* 0x0003800001c07983 */ /* 0x000ea20000300a00 */
[----:B------:R-:W-:-:S02]  /*17d50*/  IMAD.MOV.U32 R87, RZ, RZ, R195 ;  /* 0x000000ffff577224 */ /* 0x000fc400078e00c3 */
[----:B------:R-:W-:Y:S01]  /*17d60*/  IMAD.MOV.U32 R48, RZ, RZ, R196 ;  /* 0x000000ffff307224 */ /* 0x000fe200078e00c4 */
[----:B------:R-:W2:Y:S01]  /*17d70*/  LDL.LU.64 R194, [R1+0x388] ;  /* 0x0003880001c27983 */ /* 0x000ea20000300a00 */
[----:B------:R-:W-:Y:S02]  /*17d80*/  IMAD.MOV.U32 R49, RZ, RZ, R197 ;  /* 0x000000ffff317224 */ /* 0x000fe400078e00c5 */
[----:B------:R-:W-:Y:S01]  /*17d90*/  IMAD.MOV.U32 R50, RZ, RZ, R198 ;  /* 0x000000ffff327224 */ /* 0x000fe200078e00c6 */
[----:B------:R-:W2:Y:S01]  /*17da0*/  LDL.LU.64 R196, [R1+0x390] ;  /* 0x0003900001c47983 */ /* 0x000ea20000300a00 */
[----:B------:R-:W-:-:S03]  /*17db0*/  IMAD.MOV.U32 R51, RZ, RZ, R199 ;  /* 0x000000ffff337224 */ /* 0x000fc600078e00c7 */
[----:B------:R-:W2:Y:S04]  /*17dc0*/  LDL.LU.64 R198, [R1+0x398] ;  /* 0x0003980001c67983 */ /* 0x000ea80000300a00 */
        /* <DEDUP_REMOVED lines=11> */
[----:B----4-:R-:W-:Y:S01]  /*17e80*/  WARPGROUP.ARRIVE ;  /* 0x00000000000079c5 */ /* 0x010fe20000000000 */
[----:B------:R-:W-:Y:S01]  /*17e90*/  UMOV UR16, UR56 ;  /* 0x0000003800107c82 */ /* 0x000fe20008000000 */
[----:B------:R-:W-:-:S04]  /*17ea0*/  UMOV UR17, UR57 ;  /* 0x0000003900117c82 */ /* 0x000fc80008000000 */
        /* <DEDUP_REMOVED lines=11> */
[----:B------:R-:W-:Y:S02]  /*17f60*/  IMAD.MOV.U32 R139, RZ, RZ, R19 ;  /* 0x000000ffff8b7224 */ /* 0x000fe400078e0013 */
[----:B------:R-:W3:Y:S01]  /*17f70*/  LDL.LU R19, [R1+0x898] ;  /* 0x0008980001137983 */ /* 0x000ee20000300800 */
[----:B------:R-:W-:Y:S02]  /*17f80*/  IMAD.MOV.U32 R140, RZ, RZ, R20 ;  /* 0x000000ffff8c7224 */ /* 0x000fe400078e0014 */
[----:B------:R-:W-:Y:S01]  /*17f90*/  IMAD.MOV.U32 R141, RZ, RZ, R21 ;  /* 0x000000ffff8d7224 */ /* 0x000fe200078e0015 */
[----:B------:R-:W4:Y:S01]  /*17fa0*/  LDL.LU R20, [R1+0x894] ;  /* 0x0008940001147983 */ /* 0x000f220000300800 */
[----:B------:R-:W-:-:S02]  /*17fb0*/  IMAD.MOV.U32 R142, RZ, RZ, R22 ;  /* 0x000000ffff8e7224 */ /* 0x000fc400078e0016 */
[----:B------:R-:W-:Y:S01]  /*17fc0*/  IMAD.MOV.U32 R143, RZ, RZ, R23 ;  /* 0x000000ffff8f7224 */ /* 0x000fe200078e0017 */
[----:B------:R-:W3:Y:S04]  /*17fd0*/  LDL.LU R21, [R1+0x890] ;  /* 0x0008900001157983 */ /* 0x000ee80000300800 */
[----:B------:R-:W4:Y:S04]  /*17fe0*/  LDL.LU R22, [R1+0x88c] ;  /* 0x00088c0001167983 */ /* 0x000f280000300800 */
[----:B------:R-:W3:Y:S04]  /*17ff0*/  LDL.LU R23, [R1+0x888] ;  /* 0x0008880001177983 */ /* 0x000ee80000300800 */
[----:B------:R-:W4:Y:S04]  /*18000*/  LDL.LU R200, [R1+0x260] ;  /* 0x0002600001c87983 */ /* 0x000f280000300800 */
[----:B------:R-:W4:Y:S04]  /*18010*/  LDL.LU R201, [R1+0x264] ;  /* 0x0002640001c97983 */ /* 0x000f280000300800 */
[----:B------:R-:W4:Y:S04]  /*18020*/  LDL.LU R202, [R1+0x268] ;  /* 0x0002680001ca7983 */ /* 0x000f280000300800 */
[----:B------:R-:W4:Y:S01]  /*18030*/  LDL.LU R203, [R1+0x26c] ;  /* 0x00026c0001cb7983 */ /* 0x000f220000300800 */
[----:B------:R-:W-:-:S02]  /*18040*/  WARPGROUP.DEPBAR.LE gsb0, 0x0 ;  /* 0x00008000000079c5 */ /* 0x000fc40000010000 */
[----:B------:R-:W-:-:S06]  /*18050*/  WARPGROUP.ARRIVE ;  /* 0x00000000000079c5 */ /* 0x000fcc0000000000 */
[----:B------:R-:W-:Y:S01]  /*18060*/  IGMMA.64x16x32.S8.S8 R160, gdesc[UR8], R160, gsb0 ;  /* 0x0060000008a079f1 */ /* 0x000fe200080410a0 */
[----:B------:R-:W-:Y:S01]  /*18070*/  IMAD.MOV.U32 R115, RZ, RZ, R144 ;  /* 0x000000ffff737224 */ /* 0x000fe200078e0090 */
[----:B------:R-:W-:Y:S01]  /*18080*/  MOV R6, UR47 ;  /* 0x0000002f00067c02 */ /* 0x000fe20008000f00 */
[----:B------:R-:W-:Y:S01]  /*18090*/  IMAD.MOV.U32 R116, RZ, RZ, R145 ;  /* 0x000000ffff747224 */ /* 0x000fe200078e0091 */
[----:B------:R-:W-:Y:S01]  /*180a0*/  MOV R5, UR46 ;  /* 0x0000002e00057c02 */ /* 0x000fe20008000f00 */
[----:B------:R-:W-:Y:S01]  /*180b0*/  IMAD.MOV.U32 R117, RZ, RZ, R146 ;  /* 0x000000ffff757224 */ /* 0x000fe200078e0092 */
[----:B------:R-:W-:Y:S01]  /*180c0*/  UMOV UR44, UR56 ;  /* 0x00000038002c7c82 */ /* 0x000fe20008000000 */
[----:B------:R-:W-:Y:S01]  /*180d0*/  UMOV UR45, UR57 ;  /* 0x00000039002d7c82 */ /* 0x000fe20008000000 */
[----:B------:R-:W-:Y:S01]  /*180e0*/  UMOV UR46, UR48 ;  /* 0x00000030002e7c82 */ /* 0x000fe20008000000 */
[----:B------:R-:W-:Y:S01]  /*180f0*/  UMOV UR47, UR49 ;  /* 0x00000031002f7c82 */ /* 0x000fe20008000000 */
[----:B------:R-:W-:Y:S01]  /*18100*/  IMAD.MOV.U32 R118, RZ, RZ, R147 ;  /* 0x000000ffff767224 */ /* 0x000fe200078e0093 */
        /* <DEDUP_REMOVED lines=9> */
[----:B--2---:R-:W-:-:S06]  /*181a0*/  WARPGROUP.ARRIVE ;  /* 0x00000000000079c5 */ /* 0x004fcc0000000000 */
[----:B------:R-:W-:Y:S01]  /*181b0*/  IGMMA.64x16x32.S8.S8 R192, gdesc[UR44], R192, gsb0 ;  /* 0x006000002cc079f1 */ /* 0x000fe200080410c0 */
[----:B------:R-:W-:Y:S02]  /*181c0*/  IMAD.MOV.U32 R207, RZ, RZ, R234 ;  /* 0x000000ffffcf7224 */ /* 0x000fe400078e00ea */
[----:B------:R-:W-:Y:S02]  /*181d0*/  IMAD.MOV.U32 R206, RZ, RZ, R232 ;  /* 0x000000ffffce7224 */ /* 0x000fe400078e00e8 */
[----:B------:R-:W-:Y:S02]  /*181e0*/  IMAD.MOV.U32 R205, RZ, RZ, R233 ;  /* 0x000000ffffcd7224 */ /* 0x000fe400078e00e9 */
[----:B------:R-:W-:Y:S02]  /*181f0*/  IMAD.MOV.U32 R204, RZ, RZ, R235 ;  /* 0x000000ffffcc7224 */ /* 0x000fe400078e00eb */
        /* <DEDUP_REMOVED lines=16> */
[----:B------:R-:W-:-:S02]  /*18300*/  WARPGROUP.DEPBAR.LE gsb0, 0x0 ;  /* 0x00008000000079c5 */ /* 0x000fc40000010000 */
        /* <DEDUP_REMOVED lines=21> */
[----:B------:R-:W-:Y:S01]  /*18460*/  UIADD3 UR8, UR53, 0x804, URZ ;  /* 0x0000080435087890 */ /* 0x000fe2000fffe03f */
[----:B------:R-:W-:Y:S01]  /*18470*/  UMOV UR46, UR48 ;  /* 0x00000030002e7c82 */ /* 0x000fe20008000000 */
[----:B------:R-:W-:Y:S01]  /*18480*/  UMOV UR47, UR49 ;  /* 0x00000031002f7c82 */ /* 0x000fe20008000000 */
[----:B---3--:R-:W-:-:S02]  /*18490*/  IMAD.MOV.U32 R75, RZ, RZ, R23 ;  /* 0x000000ffff4b7224 */ /* 0x008fc400078e0017 */
[----:B----4-:R-:W-:Y:S02]  /*184a0*/  IMAD.MOV.U32 R76, RZ, RZ, R22 ;  /* 0x000000ffff4c7224 */ /* 0x010fe400078e0016 */
[----:B------:R-:W-:Y:S02]  /*184b0*/  IMAD.MOV.U32 R77, RZ, RZ, R21 ;  /* 0x000000ffff4d7224 */ /* 0x000fe400078e0015 */
[----:B------:R-:W-:Y:S02]  /*184c0*/  IMAD.MOV.U32 R78, RZ, RZ, R20 ;  /* 0x000000ffff4e7224 */ /* 0x000fe400078e0014 */
[----:B------:R-:W-:Y:S01]  /*184d0*/  IMAD.MOV.U32 R79, RZ, RZ, R19 ;  /* 0x000000ffff4f7224 */ /* 0x000fe200078e0013 */
[----:B--2---:R-:W-:-:S06]  /*184e0*/  WARPGROUP.ARRIVE ;  /* 0x00000000000079c5 */ /* 0x004fcc0000000000 */
[----:B------:R-:W-:Y:S01]  /*184f0*/  IGMMA.64x16x32.S8.S8 R160, gdesc[UR4], R160, gsb0 ;  /* 0x0060000004a079f1 */ /* 0x000fe200080410a0 */
[----:B------:R-:W-:Y:S01]  /*18500*/  UMOV UR4, UR8 ;  /* 0x0000000800047c82 */ /* 0x000fe20008000000 */
[----:B------:R-:W-:Y:S01]  /*18510*/  UMOV UR5, 0x40000040 ;  /* 0x4000004000057882 */ /* 0x000fe20000000000 */
        /* <DEDUP_REMOVED lines=30> */
[----:B------:R0:W-:Y:S04]  /*18700*/  STL.64 [R1+0x368], R230 ;  /* 0x000368e601007387 */ /* 0x0001e80000100a00 */
[----:B------:R-:W-:Y:S04]  /*18710*/  STL.64 [R1+0x370], R232 ;  /* 0x000370e801007387 */ /* 0x000fe80000100a00 */
[----:B------:R-:W-:Y:S04]  /*18720*/  STL.64 [R1+0x378], R234 ;  /* 0x000378ea01007387 */ /* 0x000fe80000100a00 */
[----:B0-----:R-:W4:Y:S04]  /*18730*/  LDL.LU.64 R230, [R1+0x830] ;  /* 0x0008300001e67983 */ /* 0x001f280000300a00 */
[----:B------:R-:W4:Y:S01]  /*18740*/  LDL.LU.64 R228, [R1+0x828] ;  /* 0x0008280001e47983 */ /* 0x000f220000300a00 */
[----:B------:R-:W-:-:S02]  /*18750*/  WARPGROUP.DEPBAR.LE gsb0, 0x0 ;  /* 0x00008000000079c5 */ /* 0x000fc40000010000 */
[----:B------:R-:W-:Y:S01]  /*18760*/  WARPGROUP.ARRIVE ;  /* 0x00000000000079c5 */ /* 0x000fe20000000000 */
[----:B------:R-:W-:Y:S01]  /*18770*/  UMOV UR12, UR4 ;  /* 0x00000004000c7c82 */ /* 0x000fe20008000000 */
[----:B------:R-:W-:-:S04]  /*18780*/  UMOV UR13, UR5 ;  /* 0x00000005000d7c82 */ /* 0x000fc80008000000 */
        /* <DEDUP_REMOVED lines=123> */
[----:B------:R0:W-:Y:S04]  /*18f40*/  STL.64 [R1+0x60], R208 ;  /* 0x000060d001007387 */ /* 0x0001e80000100a00 */
[----:B------:R1:W-:Y:S04]  /*18f50*/  STL.64 [R1+0x68], R210 ;  /* 0x000068d201007387 */ /* 0x0003e80000100a00 */
[----:B------:R2:W-:Y:S04]  /*18f60*/  STL.64 [R1+0x70], R212 ;  /* 0x000070d401007387 */ /* 0x0005e80000100a00 */
[----:B------:R2:W-:Y:S04]  /*18f70*/  STL.64 [R1+0x78], R214 ;  /* 0x000078d601007387 */ /* 0x0005e80000100a00 */
[----:B---3--:R-:W4:Y:S01]  /*18f80*/  LDL.LU.64 R110, [R1+0x58] ;  /* 0x00005800016e7983 */ /* 0x008f220000300a00 */
[----:B------:R-:W-:-:S02]  /*18f90*/  WARPGROUP.DEPBAR.LE gsb0, 0x0 ;  /* 0x00008000000079c5 */ /* 0x000fc40000010000 */
[----:B------:R-:W-:Y:S01]  /*18fa0*/  WARPGROUP.ARRIVE ;  /* 0x00000000000079c5 */ /* 0x000fe20000000000 */
[----:B------:R-:W-:Y:S01]  /*18fb0*/  UMOV UR48, UR56 ;  /* 0x0000003800307c82 */ /* 0x000fe20008000000 */
[----:B------:R-:W-:Y:S01]  /*18fc0*/  UMOV UR49, UR57 ;  /* 0x0000003900317c82 */ /* 0x000fe20008000000 */
[----:B0-----:R-:W3:Y:S03]  /*18fd0*/  LDL.LU.64 R208, [R1+0xc0] ;  /* 0x0000c00001d07983 */ /* 0x001ee60000300a00 */
[----:B------:R-:W-:Y:S01]  /*18fe0*/  IGMMA.64x16x32.S8.S8 R88, gdesc[UR48], R88, gsb0 ;  /* 0x00600000305879f1 */ /* 0x000fe20008041058 */
[----:B-1----:R-:W3:Y:S04]  /*18ff0*/  LDL.LU.64 R210, [R1+0xc8] ;  /* 0x0000c80001d27983 */ /* 0x002ee80000300a00 */
[----:B--2---:R-:W3:Y:S04]  /*19000*/  LDL.LU.64 R212, [R1+0xd0] ;  /* 0x0000d00001d47983 */ /* 0x004ee80000300a00 */
[----:B------:R-:W3:Y:S01]  /*19010*/  LDL.LU.64 R214, [R1+0xd8] ;  /* 0x0000d80001d67983 */ /* 0x000ee20000300a00 */
[----:B------:R-:W-:Y:S01]  /*19020*/  UMOV UR44, UR56 ;  /* 0x00000038002c7c82 */ /* 0x000fe20008000000 */
[----:B------:R-:W-:Y:S01]  /*19030*/  UMOV UR45, UR57 ;  /* 0x00000039002d7c82 */ /* 0x000fe20008000000 */
[----:B------:R-:W-:Y:S01]  /*19040*/  UMOV UR40, UR56 ;  /* 0x0000003800287c82 */ /* 0x000fe20008000000 */
[----:B------:R-:W-:Y:S01]  /*19050*/  UMOV UR41, UR57 ;  /* 0x0000003900297c82 */ /* 0x000fe20008000000 */
[----:B------:R-:W-:Y:S01]  /*19060*/  UMOV UR36, UR56 ;  /* 0x0000003800247c82 */ /* 0x000fe20008000000 */
[----:B------:R-:W-:Y:S01]  /*19070*/  UMOV UR37, UR57 ;  /* 0x0000003900257c82 */ /* 0x000fe20008000000 */
[----:B------:R-:W2:Y:S01]  /*19080*/  LDL.LU.64 R172, [R1+0x140] ;  /* 0x0001400001ac7983 */ /* 0x000ea20000300a00 */
[----:B------:R-:W-:-:S03]  /*19090*/  UMOV UR32, UR56 ;  /* 0x0000003800207c82 */ /* 0x000fc60008000000 */
[----:B------:R-:W2:Y:S01]  /*190a0*/  LDL.LU.64 R174, [R1+0x148] ;  /* 0x0001480001ae7983 */ /* 0x000ea20000300a00 */
[----:B------:R-:W-:-:S03]  /*190b0*/  UMOV UR33, UR57 ;  /* 0x0000003900217c82 */ /* 0x000fc60008000000 */
[----:B------:R-:W2:Y:S04]  /*190c0*/  LDL.LU.64 R176, [R1+0x150] ;  /* 0x0001500001b07983 */ /* 0x000ea80000300a00 */
[----:B------:R-:W2:Y:S01]  /*190d0*/  LDL.LU.64 R178, [R1+0x158] ;  /* 0x0001580001b27983 */ /* 0x000ea20000300a00 */
        /* <DEDUP_REMOVED lines=52> */
[----:B------:R-:W-:Y:S01]  /*19420*/  STL.64 [R1+0x680], R70 ;  /* 0x0006804601007387 */ /* 0x000fe20000100a00 */
[----:B----4-:R-:W-:-:S03]  /*19430*/  WARPGROUP.ARRIVE ;  /* 0x00000000000079c5 */ /* 0x010fc60000000000 */
[----:B------:R-:W-:Y:S04]  /*19440*/  STL.64 [R1+0x678], R68 ;  /* 0x0006784401007387 */ /* 0x000fe80000100a00 */
[----:B------:R-:W-:Y:S04]  /*19450*/  STL.64 [R1+0x670], R66 ;  /* 0x0006704201007387 */ /* 0x000fe80000100a00 */
[----:B------:R-:W-:Y:S04]  /*19460*/  STL.64 [R1+0x668], R64 ;  /* 0x0006684001007387 */ /* 0x000fe80000100a00 */
[----:B------:R-:W4:Y:S01]  /*19470*/  LDL.LU.64 R136, [R1+0x1c0] ;  /* 0x0001c00001887983 */ /* 0x000f220000300a00 */
[----:B------:R-:W-:-:S03]  /*19480*/  UMOV UR28, UR56 ;  /* 0x00000038001c7c82 */ /* 0x000fc60008000000 */
[----:B------:R-:W4:Y:S01]  /*19490*/  LDL.LU.64 R138, [R1+0x1c8] ;  /* 0x0001c800018a7983 */ /* 0x000f220000300a00 */
[----:B------:R-:W-:Y:S02]  /*194a0*/  UMOV UR29, UR57 ;  /* 0x00000039001d7c82 */ /* 0x000fe40008000000 */
[----:B------:R-:W-:Y:S01]  /*194b0*/  IGMMA.64x16x32.S8.S8 R104, gdesc[UR28], R104, gsb0 ;  /* 0x006000001c6879f1 */ /* 0x000fe20008041068 */
[----:B------:R-:W4:Y:S04]  /*194c0*/  LDL.LU.64 R140, [R1+0x1d0] ;  /* 0x0001d000018c7983 */ /* 0x000f280000300a00 */
[----:B------:R-:W4:Y:S01]  /*194d0*/  LDL.LU.64 R142, [R1+0x1d8] ;  /* 0x0001d800018e7983 */ /* 0x000f220000300a00 */
[----:B------:R-:W-:Y:S01]  /*194e0*/  UMOV UR24, UR56 ;  /* 0x0000003800187c82 */ /* 0x000fe20008000000 */
[----:B------:R-:W-:Y:S01]  /*194f0*/  UMOV UR25, UR57 ;  /* 0x0000003900197c82 */ /* 0x000fe20008000000 */
[----:B------:R-:W-:-:S02]  /*19500*/  WARPGROUP.DEPBAR.LE gsb0, 0x0 ;  /* 0x00008000000079c5 */ /* 0x000fc40000010000 */
[----:B------:R-:W-:Y:S01]  /*19510*/  IMAD.MOV.U32 R21, RZ, RZ, R104 ;  /* 0x000000ffff157224 */ /* 0x000fe200078e0068 */
[----:B---3--:R-:W-:Y:S01]  /*19520*/  WARPGROUP.ARRIVE ;  /* 0x00000000000079c5 */ /* 0x008fe20000000000 */
[----:B------:R-:W-:Y:S02]  /*19530*/  IMAD.MOV.U32 R20, RZ, RZ, R105 ;  /* 0x000000ffff147224 */ /* 0x000fe400078e0069 */
[----:B------:R-:W-:Y:S01]  /*19540*/  IMAD.MOV.U32 R15, RZ, RZ, R106 ;  /* 0x000000ffff0f7224 */ /* 0x000fe200078e006a */
[----:B------:R-:W3:Y:S01]  /*19550*/  LDL.LU.64 R104, [R1+0x240] ;  /* 0x0002400001687983 */ /* 0x000ee20000300a00 */
[----:B------:R-:W-:Y:S01]  /*19560*/  IMAD.MOV.U32 R14, RZ, RZ, R107 ;  /* 0x000000ffff0e7224 */ /* 0x000fe200078e006b */
[----:B------:R-:W-:Y:S01]  /*19570*/  IGMMA.64x16x32.S8.S8 R208, gdesc[UR24], R208, gsb0 ;  /* 0x0060000018d079f1 */ /* 0x000fe200080410d0 */
[----:B------:R-:W-:Y:S01]  /*19580*/  IMAD.MOV.U32 R13, RZ, RZ, R108 ;  /* 0x000000ffff0d7224 */ /* 0x000fe200078e006c */
[----:B------:R-:W3:Y:S01]  /*19590*/  LDL.LU.64 R106, [R1+0x248] ;  /* 0x00024800016a7983 */ /* 0x000ee20000300a00 */
[----:B------:R-:W-:-:S02]  /*195a0*/  IMAD.MOV.U32 R12, RZ, RZ, R109 ;  /* 0x000000ffff0c7224 */ /* 0x000fc400078e006d */
[----:B------:R-:W-:Y:S01]  /*195b0*/  IMAD.MOV.U32 R11, RZ, RZ, R110 ;  /* 0x000000ffff0b7224 */ /* 0x000fe200078e006e */
[----:B------:R-:W3:Y:S01]  /*195c0*/  LDL.LU.64 R108, [R1+0x250] ;  /* 0x00025000016c7983 */ /* 0x000ee20000300a00 */
[----:B------:R-:W-:-:S03]  /*195d0*/  IMAD.MOV.U32 R10, RZ, RZ, R111 ;  /* 0x000000ffff0a7224 */ /* 0x000fc600078e006f */
[----:B------:R-:W3:Y:S01]  /*195e0*/  LDL.LU.64 R110, [R1+0x258] ;  /* 0x00025800016e7983 */ /* 0x000ee20000300a00 */
[----:B------:R-:W-:Y:S02]  /*195f0*/  WARPGROUP.DEPBAR.LE gsb0, 0x0 ;  /* 0x00008000000079c5 */ /* 0x000fe40000010000 */
        /* <DEDUP_REMOVED lines=12> */
[----:B--2---:R-:W-:Y:S01]  /*196c0*/  WARPGROUP.ARRIVE ;  /* 0x00000000000079c5 */ /* 0x004fe20000000000 */
[----:B------:R-:W-:Y:S01]  /*196d0*/  UMOV UR20, UR56 ;  /* 0x0000003800147c82 */ /* 0x000fe20008000000 */
[----:B------:R-:W-:Y:S01]  /*196e0*/  UMOV UR21, UR57 ;  /* 0x0000003900157c82 */ /* 0x000fe20008000000 */
[----:B------:R-:W-:Y:S01]  /*196f0*/  UMOV UR16, UR56 ;  /* 0x0000003800107c82 */ /* 0x000fe20008000000 */
[----:B------:R-:W-:Y:S01]  /*19700*/  UMOV UR17, UR57 ;  /* 0x0000003900117c82 */ /* 0x000fe20008000000 */
[----:B------:R-:W-:Y:S01]  /*19710*/  UMOV UR4, UR12 ;  /* 0x0000000c00047c82 */ /* 0x000fe20008000000 */
[----:B------:R-:W-:Y:S01]  /*19720*/  IGMMA.64x16x32.S8.S8 R172, gdesc[UR20], R172, gsb0 ;  /* 0x0060000014ac79f1 */ /* 0x000fe200080410ac */
[----:B------:R-:W-:Y:S01]  /*19730*/  UMOV UR5, UR13 ;  /* 0x0000000d00057c82 */ /* 0x000fe20008000000 */
[----:B------:R-:W-:Y:S01]  /*19740*/  UMOV UR59, UR9 ;  /* 0x00000009003b7c82 */ /* 0x000fe20008000000 */
[----:B------:R-:W-:Y:S01]  /*19750*/  UMOV UR8, UR56 ;  /* 0x0000003800087c82 */ /* 0x000fe20008000000 */
[----:B------:R-:W2:Y:S01]  /*19760*/  LDL.LU.64 R200, [R1+0x340] ;  /* 0x0003400001c87983 */ /* 0x000ea20000300a00 */
[----:B------:R-:W-:-:S02]  /*19770*/  WARPGROUP.DEPBAR.LE gsb0, 0x0 ;  /* 0x00008000000079c5 */ /* 0x000fc40000010000 */
[----:B------:R-:W-:Y:S01]  /*19780*/  UMOV UR12, UR56 ;  /* 0x00000038000c7c82 */ /* 0x000fe20008000000 */
[----:B------:R-:W-:Y:S01]  /*19790*/  UMOV UR13, UR57 ;  /* 0x00000039000d7c82 */ /* 0x000fe20008000000 */
[----:B------:R-:W-:Y:S01]  /*197a0*/  UMOV UR9, UR57 ;  /* 0x0000003900097c82 */ /* 0x000fe20008000000 */
[----:B------:R-:W2:Y:S04]  /*197b0*/  LDL.LU.64 R202, [R1+0x348] ;  /* 0x0003480001ca7983 */ /* 0x000ea80000300a00 */
[----:B------:R-:W2:Y:S04]  /*197c0*/  LDL.LU.64 R204, [R1+0x350] ;  /* 0x0003500001cc7983 */ /* 0x000ea80000300a00 */
[----:B------:R-:W2:Y:S01]  /*197d0*/  LDL.LU.64 R206, [R1+0x358] ;  /* 0x0003580001ce7983 */ /* 0x000ea20000300a00 */
[----:B----4-:R-:W-:-:S06]  /*197e0*/  WARPGROUP.ARRIVE ;  /* 0x00000000000079c5 */ /* 0x010fcc0000000000 */
[----:B------:R-:W-:Y:S03]  /*197f0*/  IGMMA.64x16x32.S8.S8 R136, gdesc[UR16], R136, gsb0 ;  /* 0x00600000108879f1 */ /* 0x000fe60008041088 */
[----:B------:R-:W-:Y:S02]  /*19800*/  WARPGROUP.DEPBAR.LE gsb0, 0x0 ;  /* 0x00008000000079c5 */ /* 0x000fe40000010000 */
[----:B---3--:R-:W-:-:S06]  /*19810*/  WARPGROUP.ARRIVE ;  /* 0x00000000000079c5 */ /* 0x008fcc0000000000 */
[----:B------:R-:W-:Y:S03]  /*19820*/  IGMMA.64x16x32.S8.S8 R104, gdesc[UR12], R104, gsb0 ;  /* 0x006000000c6879f1 */ /* 0x000fe60008041068 */
        /* <DEDUP_REMOVED lines=11> */
[----:B------:R-:W-:Y:S02]  /*198e0*/  WARPGROUP.DEPBAR.LE gsb0, 0x0 ;  /* 0x00008000000079c5 */ /* 0x000fe40000010000 */
[----:B0-----:R-:W-:Y:S02]  /*198f0*/  IMAD.MOV.U32 R161, RZ, RZ, R208 ;  /* 0x000000ffffa17224 */ /* 0x001fe400078e00d0 */
[----:B-1----:R-:W-:Y:S01]  /*19900*/  IMAD.MOV.U32 R162, RZ, RZ, R209 ;  /* 0x000000ffffa27224 */ /* 0x002fe200078e00d1 */
        /* <DEDUP_REMOVED lines=14> */
[----:B------:R-:W4:Y:S04]  /*199f0*/  LDL.LU.64 R172, [R1+0x3c0] ;  /* 0x0003c00001ac7983 */ /* 0x000f280000300a00 */
[----:B------:R-:W4:Y:S04]  /*19a00*/  LDL.LU.64 R174, [R1+0x3c8] ;  /* 0x0003c80001ae7983 */ /* 0x000f280000300a00 */
[----:B------:R-:W4:Y:S04]  /*19a10*/  LDL.LU.64 R176, [R1+0x3d0] ;  /* 0x0003d00001b07983 */ /* 0x000f280000300a00 */
[----:B------:R-:W4:Y:S01]  /*19a20*/  LDL.LU.64 R178, [R1+0x3d8] ;  /* 0x0003d80001b27983 */ /* 0x000f220000300a00 */
[----:B------:R-:W-:-:S02]  /*19a30*/  IMAD.MOV.U32 R225, RZ, RZ, R136 ;  /* 0x000000ffffe17224 */ /* 0x000fc400078e0088 */
        /* <DEDUP_REMOVED lines=17> */
[----:B------:R-:W3:Y:S01]  /*19b50*/  LDL.LU R104, [R1+0x3a0] ;  /* 0x0003a00001687983 */ /* 0x000ee20000300800 */
[----:B------:R-:W-:-:S02]  /*19b60*/  IMAD.MOV.U32 R195, RZ, RZ, R106 ;  /* 0x000000ffffc37224 */ /* 0x000fc400078e006a */
        /* <DEDUP_REMOVED lines=12> */
[----:B--2---:R-:W-:Y:S01]  /*19c30*/  WARPGROUP.ARRIVE ;  /* 0x00000000000079c5 */ /* 0x004fe20000000000 */
[----:B------:R-:W-:Y:S01]  /*19c40*/  UMOV UR10, UR4 ;  /* 0x00000004000a7c82 */ /* 0x000fe20008000000 */
[----:B------:R-:W-:Y:S01]  /*19c50*/  UMOV UR11, UR5 ;  /* 0x00000005000b7c82 */ /* 0x000fe20008000000 */
[----:B------:R-:W-:Y:S01]  /*19c60*/  UMOV UR8, UR56 ;  /* 0x0000003800087c82 */ /* 0x000fe20008000000 */
[----:B------:R-:W-:-:S02]  /*19c70*/  UMOV UR9, UR57 ;  /* 0x0000003900097c82 */ /* 0x000fc40008000000 */
[----:B------:R-:W-:Y:S01]  /*19c80*/  IGMMA.64x16x32.S8.S8 R200, gdesc[UR8], R200, gsb0 ;  /* 0x0060000008c879f1 */ /* 0x000fe200080410c8 */
[----:B------:R-:W-:Y:S01]  /*19c90*/  UMOV UR4, UR56 ;  /* 0x0000003800047c82 */ /* 0x000fe20008000000 */
[----:B------:R-:W-:Y:S01]  /*19ca0*/  UMOV UR5, UR57 ;  /* 0x0000003900057c82 */ /* 0x000fe20008000000 */
[----:B------:R-:W-:Y:S02]  /*19cb0*/  WARPGROUP.DEPBAR.LE gsb0, 0x0 ;  /* 0x00008000000079c5 */ /* 0x000fe40000010000 */
[----:B------:R-:W-:Y:S02]  /*19cc0*/  UIADD3 UR12, UR59, 0x6, URZ ;  /* 0x000000063b0c7890 */ /* 0x000fe4000fffe03f */
[----:B------:R-:W-:Y:S02]  /*19cd0*/  UIADD3 UR13, UR60, 0x6, URZ ;  /* 0x000000063c0d7890 */ /* 0x000fe4000fffe03f */
[----:B------:R-:W-:Y:S01]  /*19ce0*/  UIADD3 UR8, UR60, 0x86, URZ ;  /* 0x000000863c087890 */ /* 0x000fe2000fffe03f */
[----:B------:R-:W-:-:S06]  /*19cf0*/  UMOV UR19, 0x40000040 ;  /* 0x4000004000137882 */ /* 0x000fcc0000000000 */
[----:B------:R-:W-:Y:S01]  /*19d00*/  UMOV UR18, UR8 ;  /* 0x0000000800127c82 */ /* 0x000fe20008000000 */
[----:B----4-:R-:W-:-:S06]  /*19d10*/  WARPGROUP.ARRIVE ;  /* 0x00000000000079c5 */ /* 0x010fcc0000000000 */
[----:B------:R-:W-:Y:S01]  /*19d20*/  IGMMA.64x16x32.S8.S8 R172, gdesc[UR4], R172, gsb0 ;  /* 0x0060000004ac79f1 */ /* 0x000fe200080410ac */
[----:B------:R-:W-:Y:S01]  /*19d30*/  UMOV UR4, UR12 ;  /* 0x0000000c00047c82 */ /* 0x000fe20008000000 */
[----:B------:R-:W-:Y:S01]  /*19d40*/  UMOV UR5, 0x40000040 ;  /* 0x4000004000057882 */ /* 0x000fe20000000000 */
[----:B------:R-:W-:Y:S01]  /*19d50*/  UMOV UR6, UR13 ;  /* 0x0000000d00067c82 */ /* 0x000fe20008000000 */
[----:B------:R-:W-:Y:S01]  /*19d60*/  UMOV UR7, 0x40000040 ;  /* 0x4000004000077882 */ /* 0x000fe20000000000 */
        /* <DEDUP_REMOVED lines=24> */
[----:B------:R-:W4:Y:S01]  /*19ef0*/  LDL.LU R105, [R1+0xa4] ;  /* 0x0000a40001697983 */ /* 0x000f220000300800 */
[----:B------:R-:W-:-:S02]  /*19f00*/  IMAD.MOV.U32 R97, RZ, RZ, R172 ;  /* 0x000000ffff617224 */ /* 0x000fc400078e00ac */
[----:B------:R-:W-:Y:S01]  /*19f10*/  IMAD.MOV.U32 R98, RZ, RZ, R173 ;  /* 0x000000ffff627224 */ /* 0x000fe200078e00ad */
[----:B------:R-:W-:Y:S02]  /*19f20*/  WARPGROUP.DEPBAR.LE gsb0, 0x0 ;  /* 0x00008000000079c5 */ /* 0x000fe40000010000 */
[----:B------:R0:W-:Y:S04]  /*19f30*/  STL.64 [R1+0x320], R208 ;  /* 0x000320d001007387 */ /* 0x0001e80000100a00 */
[----:B------:R0:W-:Y:S04]  /*19f40*/  STL.64 [R1+0x328], R210 ;  /* 0x000328d201007387 */ /* 0x0001e80000100a00 */
[----:B------:R0:W-:Y:S04]  /*19f50*/  STL.64 [R1+0x330], R212 ;  /* 0x000330d401007387 */ /* 0x0001e80000100a00 */
[----:B------:R0:W-:Y:S04]  /*19f60*/  STL.64 [R1+0x338], R214 ;  /* 0x000338d601007387 */ /* 0x0001e80000100a00 */
[----:B-1----:R-:W4:Y:S04]  /*19f70*/  LDL.LU R106, [R1+0xa8] ;  /* 0x0000a800016a7983 */ /* 0x002f280000300800 */
[----:B------:R-:W4:Y:S04]  /*19f80*/  LDL.LU R107, [R1+0xac] ;  /* 0x0000ac00016b7983 */ /* 0x000f280000300800 */
[----:B--2---:R-:W4:Y:S04]  /*19f90*/  LDL.LU R108, [R1+0xb0] ;  /* 0x0000b000016c7983 */ /* 0x004f280000300800 */
[----:B------:R-:W4:Y:S01]  /*19fa0*/  LDL.LU R109, [R1+0xb4] ;  /* 0x0000b400016d7983 */ /* 0x000f220000300800 */
[----:B------:R-:W-:-:S03]  /*19fb0*/  IMAD.MOV.U32 R99, RZ, RZ, R174 ;  /* 0x000000ffff637224 */ /* 0x000fc600078e00ae */
[----:B---3--:R-:W4:Y:S01]  /*19fc0*/  LDL.LU R110, [R1+0xb8] ;  /* 0x0000b800016e7983 */ /* 0x008f220000300800 */
        /* <DEDUP_REMOVED lines=51> */
[----:B------:R-:W2:Y:S01]  /*1a300*/  LDL.LU R213, [R1+0x34] ;  /* 0x0000340001d57983 */ /* 0x000ea20000300800 */
[----:B------:R-:W-:-:S03]  /*1a310*/  UIADD3 UR14, UR60, 0x186, URZ ;  /* 0x000001863c0e7890 */ /* 0x000fc6000fffe03f */
[----:B------:R-:W2:Y:S04]  /*1a320*/  LDL.LU R214, [R1+0x38] ;  /* 0x0000380001d67983 */ /* 0x000ea80000300800 */
[----:B------:R-:W2:Y:S01]  /*1a330*/  LDL.LU R215, [R1+0x3c] ;  /* 0x00003c0001d77983 */ /* 0x000ea20000300800 */
[----:B------:R-:W-:Y:S01]  /*1a340*/  UMOV UR12, UR4 ;  /* 0x00000004000c7c82 */ /* 0x000fe20008000000 */
[----:B------:R-:W-:Y:S01]  /*1a350*/  UMOV UR13, UR5 ;  /* 0x00000005000d7c82 */ /* 0x000fe20008000000 */
[----:B------:R-:W-:Y:S01]  /*1a360*/  UMOV UR15, 0x40000040 ;  /* 0x40000040000f7882 */ /* 0x000fe20000000000 */
[----:B------:R-:W-:Y:S01]  /*1a370*/  UMOV UR16, UR18 ;  /* 0x0000001200107c82 */ /* 0x000fe20008000000 */
[----:B------:R-:W-:Y:S01]  /*1a380*/  UIADD3 UR18, UR60, 0x206, URZ ;  /* 0x000002063c127890 */ /* 0x000fe2000fffe03f */
        /* <DEDUP_REMOVED lines=37> */
[----:B------:R-:W2:Y:S01]  /*1a5e0*/  LDL.LU R47, [R1+0x824] ;  /* 0x00082400012f7983 */ /* 0x000ea20000300800 */
[----:B------:R-:W-:Y:S02]  /*1a5f0*/  IMAD.MOV.U32 R67, RZ, RZ, R46 ;  /* 0x000000ffff437224 */ /* 0x000fe400078e002e */
[----:B------:R-:W-:Y:S01]  /*1a600*/  IMAD.MOV.U32 R68, RZ, RZ, R45 ;  /* 0x000000ffff447224 */ /* 0x000fe200078e002d */
[----:B------:R-:W3:Y:S01]  /*1a610*/  LDL.LU R46, [R1+0x820] ;  /* 0x00082000012e7983 */ /* 0x000ee20000300800 */
[----:B------:R-:W-:-:S02]  /*1a620*/  IMAD.MOV.U32 R69, RZ, RZ, R44 ;  /* 0x000000ffff457224 */ /* 0x000fc400078e002c */
[----:B------:R-:W-:Y:S01]  /*1a630*/  IMAD.MOV.U32 R70, RZ, RZ, R168 ;  /* 0x000000ffff467224 */ /* 0x000fe200078e00a8 */
[----:B------:R-:W4:Y:S01]  /*1a640*/  LDL.LU R45, [R1+0x81c] ;  /* 0x00081c00012d7983 */ /* 0x000f220000300800 */
[----:B------:R-:W-:-:S03]  /*1a650*/  IMAD.MOV.U32 R71, RZ, RZ, R169 ;  /* 0x000000ffff477224 */ /* 0x000fc600078e00a9 */
[----:B------:R-:W2:Y:S01]  /*1a660*/  LDL.LU R44, [R1+0x818] ;  /* 0x00081800012c7983 */ /* 0x000ea20000300800 */
[----:B------:R-:W-:-:S03]  /*1a670*/  IMAD.MOV.U32 R5, RZ, RZ, R170 ;  /* 0x000000ffff057224 */ /* 0x000fc600078e00aa */
[----:B------:R-:W4:Y:S01]  /*1a680*/  LDL.LU R168, [R1+0x814] ;  /* 0x0008140001a87983 */ /* 0x000f220000300800 */
[----:B------:R-:W-:-:S03]  /*1a690*/  IMAD.MOV.U32 R6, RZ, RZ, R171 ;  /* 0x000000ffff067224 */ /* 0x000fc600078e00ab */
[----:B------:R-:W4:Y:S04]  /*1a6a0*/  LDL.LU R169, [R1+0x810] ;  /* 0x0008100001a97983 */ /* 0x000f280000300800 */
[----:B------:R-:W4:Y:S04]  /*1a6b0*/  LDL.LU R170, [R1+0x80c] ;  /* 0x00080c0001aa7983 */ /* 0x000f280000300800 */
[----:B------:R-:W4:Y:S01]  /*1a6c0*/  LDL.LU R171, [R1+0x808] ;  /* 0x0008080001ab7983 */ /* 0x000f220000300800 */
[----:B------:R-:W-:Y:S02]  /*1a6d0*/  WARPGROUP.DEPBAR.LE gsb0, 0x0 ;  /* 0x00008000000079c5 */ /* 0x000fe40000010000 */
        /* <DEDUP_REMOVED lines=51> */
[----:B------:R-:W-:Y:S01]  /*1aa10*/  UIADD3 UR38, UR60, 0x486, URZ ;  /* 0x000004863c267890 */ /* 0x000fe2000fffe03f */
[----:B------:R-:W-:Y:S01]  /*1aa20*/  UMOV UR36, UR4 ;  /* 0x0000000400247c82 */ /* 0x000fe20008000000 */
[----:B------:R-:W-:Y:S01]  /*1aa30*/  UMOV UR37, UR5 ;  /* 0x0000000500257c82 */ /* 0x000fe20008000000 */
[----:B------:R-:W-:Y:S01]  /*1aa40*/  UMOV UR39, 0x40000040 ;  /* 0x4000004000277882 */ /* 0x000fe20000000000 */
[----:B--2---:R-:W-:-:S06]  /*1aa50*/  WARPGROUP.ARRIVE ;  /* 0x00000000000079c5 */ /* 0x004fcc0000000000 */
        /* <DEDUP_REMOVED lines=19> */
[----:B------:R-:W2:Y:S01]  /*1ab90*/  LDL.LU R144, [R1+0x734] ;  /* 0x0007340001907983 */ /* 0x000ea20000300800 */
[----:B------:R-:W-:Y:S02]  /*1aba0*/  IMAD.MOV.U32 R213, RZ, RZ, R145 ;  /* 0x000000ffffd57224 */ /* 0x000fe400078e0091 */
[----:B------:R-:W-:Y:S01]  /*1abb0*/  IMAD.MOV.U32 R214, RZ, RZ, R146 ;  /* 0x000000ffffd67224 */ /* 0x000fe200078e0092 */
[----:B------:R-:W2:Y:S01]  /*1abc0*/  LDL.LU R145, [R1+0x730] ;  /* 0x0007300001917983 */ /* 0x000ea20000300800 */
[----:B------:R-:W-:-:S03]  /*1abd0*/  IMAD.MOV.U32 R215, RZ, RZ, R147 ;  /* 0x000000ffffd77224 */ /* 0x000fc600078e0093 */
[----:B------:R-:W2:Y:S04]  /*1abe0*/  LDL.LU R146, [R1+0x72c] ;  /* 0x00072c0001927983 */ /* 0x000ea80000300800 */
[----:B------:R-:W2:Y:S01]  /*1abf0*/  LDL.LU R147, [R1+0x728] ;  /* 0x0007280001937983 */ /* 0x000ea20000300800 */
        /* <DEDUP_REMOVED lines=9> */
[----:B------:R-:W2:Y:S01]  /*1ac90*/  LDL.LU R148, [R1+0x724] ;  /* 0x0007240001947983 */ /* 0x000ea20000300800 */
[----:B------:R-:W-:Y:S02]  /*1aca0*/  IMAD.MOV.U32 R177, RZ, RZ, R149 ;  /* 0x000000ffffb17224 */ /* 0x000fe400078e0095 */
[----:B------:R-:W-:Y:S01]  /*1acb0*/  IMAD.MOV.U32 R179, RZ, RZ, R151 ;  /* 0x000000ffffb37224 */ /* 0x000fe200078e0097 */
[----:B------:R-:W2:Y:S04]  /*1acc0*/  LDL.LU R149, [R1+0x720] ;  /* 0x0007200001957983 */ /* 0x000ea80000300800 */
[----:B------:R-:W2:Y:S04]  /*1acd0*/  LDL.LU R150, [R1+0x71c] ;  /* 0x00071c0001967983 */ /* 0x000ea80000300800 */
[----:B------:R-:W2:Y:S01]  /*1ace0*/  LDL.LU R151, [R1+0x718] ;  /* 0x0007180001977983 */ /* 0x000ea20000300800 */
        /* <DEDUP_REMOVED lines=8> */
[----:B------:R-:W4:Y:S01]  /*1ad70*/  LDL.LU R112, [R1+0x710] ;  /* 0x0007100001707983 */ /* 0x000f220000300800 */
[----:B------:R-:W-:-:S03]  /*1ad80*/  IMAD.MOV.U32 R183, RZ, RZ, R114 ;  /* 0x000000ffffb77224 */ /* 0x000fc600078e0072 */
[----:B------:R-:W4:Y:S04]  /*1ad90*/  LDL.LU R113, [R1+0x70c] ;  /* 0x00070c0001717983 */ /* 0x000f280000300800 */
[----:B------:R-:W4:Y:S01]  /*1ada0*/  LDL.LU R114, [R1+0x708] ;  /* 0x0007080001727983 */ /* 0x000f220000300800 */
[----:B--2---:R-:W-:-:S06]  /*1adb0*/  WARPGROUP.ARRIVE ;  /* 0x00000000000079c5 */ /* 0x004fcc0000000000 */
[----:B------:R-:W-:Y:S03]  /*1adc0*/  IGMMA.64x16x32.S8.S8 R144, gdesc[UR44], R144, gsb0 ;  /* 0x006000002c9079f1 */ /* 0x000fe60008041090 */
[----:B------:R-:W-:Y:S02]  /*1add0*/  WARPGROUP.DEPBAR.LE gsb0, 0x0 ;  /* 0x00008000000079c5 */ /* 0x000fe40000010000 */
[----:B------:R-:W-:Y:S04]  /*1ade0*/  STL.64 [R1+0x4f0], R150 ;  /* 0x0004f09601007387 */ /* 0x000fe80000100a00 */
[----:B------:R0:W-:Y:S04]  /*1adf0*/  STL.64 [R1+0x4e8], R148 ;  /* 0x0004e89401007387 */ /* 0x0001e80000100a00 */
[----:B------:R1:W-:Y:S04]  /*1ae00*/  STL.64 [R1+0x4e0], R146 ;  /* 0x0004e09201007387 */ /* 0x0003e80000100a00 */
[----:B------:R2:W-:Y:S01]  /*1ae10*/  STL.64 [R1+0x4d8], R144 ;  /* 0x0004d89001007387 */ /* 0x0005e20000100a00 */
[----:B0-----:R-:W-:-:S02]  /*1ae20*/  IMAD.MOV.U32 R148, RZ, RZ, R119 ;  /* 0x000000ffff947224 */ /* 0x001fc400078e0077 */
[----:B-1----:R-:W-:Y:S02]  /*1ae30*/  IMAD.MOV.U32 R146, RZ, RZ, R117 ;  /* 0x000000ffff927224 */ /* 0x002fe400078e0075 */
[----:B--2---:R-:W-:Y:S02]  /*1ae40*/  IMAD.MOV.U32 R144, RZ, RZ, R115 ;  /* 0x000000ffff907224 */ /* 0x004fe400078e0073 */
[----:B------:R-:W4:Y:S01]  /*1ae50*/  LDL.LU R115, [R1+0x704] ;  /* 0x0007040001737983 */ /* 0x000f220000300800 */
[----:B------:R-:W-:Y:S02]  /*1ae60*/  IMAD.MOV.U32 R145, RZ, RZ, R116 ;  /* 0x000000ffff917224 */ /* 0x000fe400078e0074 */
[----:B------:R-:W-:Y:S01]  /*1ae70*/  IMAD.MOV.U32 R147, RZ, RZ, R118 ;  /* 0x000000ffff937224 */ /* 0x000fe200078e0076 */
        /* <DEDUP_REMOVED lines=57> */
[----:B------:R-:W-:-:S02]  /*1b210*/  UMOV UR56, UR4 ;  /* 0x0000000400387c82 */ /* 0x000fc40008000000 */
[----:B------:R-:W-:Y:S01]  /*1b220*/  UMOV UR60, UR59 ;  /* 0x0000003b003c7c82 */ /* 0x000fe20008000000 */
[----:B------:R-:W-:Y:S01]  /*1b230*/  UMOV UR57, UR5 ;  /* 0x0000000500397c82 */ /* 0x000fe20008000000 */
[----:B------:R-:W-:Y:S01]  /*1b240*/  UMOV UR59, 0x40000040 ;  /* 0x40000040003b7882 */ /* 0x000fe20000000000 */
[----:B------:R-:W-:Y:S02]  /*1b250*/  IMAD.MOV.U32 R84, RZ, RZ, R40 ;  /* 0x000000ffff547224 */ /* 0x000fe400078e0028 */
[----:B------:R-:W3:Y:S01]  /*1b260*/  LDL.LU R40, [R1+0x6b4] ;  /* 0x0006b40001287983 */ /* 0x000ee20000300800 */
[----:B------:R-:W-:Y:S02]  /*1b270*/  IMAD.MOV.U32 R85, RZ, RZ, R41 ;  /* 0x000000ffff557224 */ /* 0x000fe400078e0029 */
[----:B------:R-:W-:Y:S01]  /*1b280*/  IMAD.MOV.U32 R86, RZ, RZ, R42 ;  /* 0x000000ffff567224 */ /* 0x000fe200078e002a */
[----:B------:R-:W3:Y:S01]  /*1b290*/  LDL.LU R41, [R1+0x6b0] ;  /* 0x0006b00001297983 */ /* 0x000ee20000300800 */
[----:B------:R-:W-:-:S03]  /*1b2a0*/  IMAD.MOV.U32 R87, RZ, RZ, R43 ;  /* 0x000000ffff577224 */ /* 0x000fc600078e002b */
[----:B------:R-:W3:Y:S04]  /*1b2b0*/  LDL.LU R42, [R1+0x6ac] ;  /* 0x0006ac00012a7983 */ /* 0x000ee80000300800 */
[----:B------:R-:W3:Y:S01]  /*1b2c0*/  LDL.LU R43, [R1+0x6a8] ;  /* 0x0006a800012b7983 */ /* 0x000ee20000300800 */
        /* <DEDUP_REMOVED lines=23> */
[----:B------:R-:W-:Y:S01]  /*1b440*/  UIADD3 UR8, UR60, 0x406, URZ ;  /* 0x000004063c087890 */ /* 0x000fe2000fffe03f */
[----:B------:R-:W-:-:S06]  /*1b450*/  UMOV UR57, 0x40000040 ;  /* 0x4000004000397882 */ /* 0x000fcc0000000000 */
        /* <DEDUP_REMOVED lines=9> */
[----:B---3--:R-:W-:-:S06]  /*1b4f0*/  WARPGROUP.ARRIVE ;  /* 0x00000000000079c5 */ /* 0x008fcc0000000000 */
[----:B------:R-:W-:Y:S03]  /*1b500*/  IGMMA.64x16x32.S8.S8 R40, gdesc[UR56], R40, gsb0 ;  /* 0x00600000382879f1 */ /* 0x000fe60008041028 */
[----:B------:R-:W-:Y:S02]  /*1b510*/  WARPGROUP.DEPBAR.LE gsb0, 0x0 ;  /* 0x00008000000079c5 */ /* 0x000fe40000010000 */
[----:B------:R-:W-:Y:S04]  /*1b520*/  STL.64 [R1+0x570], R46 ;  /* 0x0005702e01007387 */ /* 0x000fe80000100a00 */
[----:B------:R-:W-:Y:S04]  /*1b530*/  STL.64 [R1+0x568], R44 ;  /* 0x0005682c01007387 */ /* 0x000fe80000100a00 */
[----:B------:R-:W-:Y:S04]  /*1b540*/  STL.64 [R1+0x560], R42 ;  /* 0x0005602a01007387 */ /* 0x000fe80000100a00 */
[----:B------:R0:W-:Y:S04]  /*1b550*/  STL.64 [R1+0x558], R40 ;  /* 0x0005582801007387 */ /* 0x0001e80000100a00 */
        /* <DEDUP_REMOVED lines=69> */
[----:B------:R-:W-:Y:S01]  /*1b9b0*/  MOV R6, UR51 ;  /* 0x0000003300067c02 */ /* 0x000fe20008000f00 */
[----:B------:R-:W-:Y:S01]  /*1b9c0*/  UMOV UR48, UR56 ;  /* 0x0000003800307c82 */ /* 0x000fe20008000000 */
[----:B------:R-:W-:Y:S01]  /*1b9d0*/  MOV R5, UR50 ;  /* 0x0000003200057c02 */ /* 0x000fe20008000f00 */
[----:B------:R-:W-:Y:S01]  /*1b9e0*/  UMOV UR49, UR57 ;  /* 0x0000003900317c82 */ /* 0x000fe20008000000 */
[----:B------:R-:W-:Y:S01]  /*1b9f0*/  UMOV UR50, UR52 ;  /* 0x0000003400327c82 */ /* 0x000fe20008000000 */
[----:B------:R-:W-:Y:S01]  /*1ba00*/  UMOV UR51, UR53 ;  /* 0x0000003500337c82 */ /* 0x000fe20008000000 */
[----:B------:R-:W-:Y:S04]  /*1ba10*/  STL.64 [R1+0x590], R78 ;  /* 0x0005904e01007387 */ /* 0x000fe80000100a00 */
[----:B------:R-:W-:Y:S01]  /*1ba20*/  STL.64 [R1+0x588], R76 ;  /* 0x0005884c01007387 */ /* 0x000fe20000100a00 */
[----:B------:R-:W-:-:S02]  /*1ba30*/  WARPGROUP.DEPBAR.LE gsb0, 0x0 ;  /* 0x00008000000079c5 */ /* 0x000fc40000010000 */
[----:B------:R-:W-:-:S06]  /*1ba40*/  WARPGROUP.ARRIVE ;  /* 0x00000000000079c5 */ /* 0x000fcc0000000000 */
[----:B------:R-:W-:Y:S01]  /*1ba50*/  IGMMA.64x16x32.S8.S8 R64, gdesc[UR48], R64, gsb0 ;  /* 0x00600000304079f1 */ /* 0x000fe20008041040 */
        /* <DEDUP_REMOVED lines=98> */
[----:B------:R-:W4:Y:S01]  /*1c080*/  LDL.LU R149, [R1+0x174] ;  /* 0x0001740001957983 */ /* 0x000f220000300800 */
[----:B------:R-:W-:-:S03]  /*1c090*/  UIADD3 UR8, UR60, 0x806, URZ ;  /* 0x000008063c087890 */ /* 0x000fc6000fffe03f */
[----:B------:R-:W4:Y:S04]  /*1c0a0*/  LDL.LU R150, [R1+0x178] ;  /* 0x0001780001967983 */ /* 0x000f280000300800 */
[----:B------:R-:W4:Y:S01]  /*1c0b0*/  LDL.LU R151, [R1+0x17c] ;  /* 0x00017c0001977983 */ /* 0x000f220000300800 */
[----:B------:R-:W-:Y:S01]  /*1c0c0*/  UMOV UR50, UR52 ;  /* 0x0000003400327c82 */ /* 0x000fe20008000000 */
[----:B------:R-:W-:Y:S02]  /*1c0d0*/  UMOV UR51, UR53 ;  /* 0x0000003500337c82 */ /* 0x000fe40008000000 */
        /* <DEDUP_REMOVED lines=8> */
[----:B--2---:R-:W-:-:S06]  /*1c160*/  WARPGROUP.ARRIVE ;  /* 0x00000000000079c5 */ /* 0x004fcc0000000000 */
[----:B------:R-:W-:Y:S01]  /*1c170*/  IGMMA.64x16x32.S8.S8 R64, gdesc[UR4], R64, gsb0 ;  /* 0x00600000044079f1 */ /* 0x000fe20008041040 */
        /* <DEDUP_REMOVED lines=87> */
[----:B---3--:R-:W-:-:S03]  /*1c6f0*/  IMAD.MOV.U32 R212, RZ, RZ, R101 ;  /* 0x000000ffffd47224 */ /* 0x008fc600078e0065 */
[----:B------:R-:W2:Y:S01]  /*1c700*/  LDL.LU R99, [R1+0x65c] ;  /* 0x00065c0001637983 */ /* 0x000ea20000300800 */
[----:B------:R-:W-:-:S03]  /*1c710*/  IMAD.MOV.U32 R213, RZ, RZ, R102 ;  /* 0x000000ffffd57224 */ /* 0x000fc600078e0066 */
        /* <DEDUP_REMOVED lines=77> */
[----:B------:R-:W-:-:S02]  /*1cbf0*/  R2UR UR51, R6 ;  /* 0x00000000063372ca */ /* 0x000fc400000e0000 */
[----:B------:R-:W-:Y:S01]  /*1cc00*/  R2UR UR50, R5 ;  /* 0x00000000053272ca */ /* 0x000fe200000e0000 */
        /* <DEDUP_REMOVED lines=103> */
[----:B------:R-:W-:Y:S01]  /*1d280*/  IMAD.MOV.U32 R87, RZ, RZ, R0 ;  /* 0x000000ffff577224 */ /* 0x000fe200078e0000 */
[----:B------:R-:W-:Y:S01]  /*1d290*/  UMOV UR16, UR56 ;  /* 0x0000003800107c82 */ /* 0x000fe20008000000 */
[----:B------:R-:W-:Y:S01]  /*1d2a0*/  UMOV UR17, UR57 ;  /* 0x0000003900117c82 */ /* 0x000fe20008000000 */
[----:B------:R-:W-:Y:S01]  /*1d2b0*/  UMOV UR4, UR12 ;  /* 0x0000000c00047c82 */ /* 0x000fe20008000000 */
[----:B------:R-:W-:Y:S02]  /*1d2c0*/  WARPGROUP.DEPBAR.LE gsb0, 0x0 ;  /* 0x00008000000079c5 */ /* 0x000fe40000010000 */
        /* <DEDUP_REMOVED lines=34> */
[----:B------:R-:W-:Y:S01]  /*1d4f0*/  UMOV UR4, UR56 ;  /* 0x0000003800047c82 */ /* 0x000fe20008000000 */
[----:B------:R-:W-:Y:S02]  /*1d500*/  UMOV UR5, UR57 ;  /* 0x0000003900057c82 */ /* 0x000fe40008000000 */
        /* <DEDUP_REMOVED lines=68> */
[----:B------:R-:W-:Y:S01]  /*1d950*/  BPT.TRAP 0x1 ;  /* 0x000000040000795c */ /* 0x000fe20000300000 */
.L_x_27:
[----:B------:R-:W2:Y:S04]  /*1d960*/  LDL R5, [R1+0x454] ;  /* 0x0004540001057983 */ /* 0x000ea80000100800 */
[----:B------:R-:W3:Y:S04]  /*1d970*/  LDL R10, [R1+0x45c] ;  /* 0x00045c00010a7983 */ /* 0x000ee80000100800 */
[----:B------:R-:W4:Y:S01]  /*1d980*/  LDL R6, [R1+0x458] ;  /* 0x0004580001067983 */ /* 0x000f220000100800 */
[----:B-----5:R-:W-:Y:S02]  /*1d990*/  R2UR UR5, R3 ;  /* 0x00000000030572ca */ /* 0x020fe400000e0000 */
[----:B--2---:R-:W-:-:S11]  /*1d9a0*/  ISETP.NE.AND P1, PT, R5, RZ, PT ;  /* 0x000000ff0500720c */ /* 0x004fd60003f25270 */
[----:B------:R-:W-:Y:S01]  /*1d9b0*/  IMAD.U32 R5, RZ, RZ, UR5 ;  /* 0x00000005ff057e24 */ /* 0x000fe2000f8e00ff */
[----:B---3--:R-:W-:-:S03]  /*1d9c0*/  R2UR UR4, R10 ;  /* 0x000000000a0472ca */ /* 0x008fc600000e0000 */
[----:B------:R-:W-:-:S04]  /*1d9d0*/  @P1 IMAD R5, R5, 0x8, R2 ;  /* 0x0000000805051824 */ /* 0x000fc800078e0202 */
[----:B------:R-:W-:-:S06]  /*1d9e0*/  @P1 VIADD R5, R5, 0x10 ;  /* 0x0000001005051836 */ /* 0x000fcc0000000000 */
[----:B------:R-:W-:Y:S01]  /*1d9f0*/  UISETP.GT.U32.AND UP0, UPT, UR4, 0x1, UPT ;  /* 0x000000010400788c */ /* 0x000fe2000bf04070 */
[----:B----4-:R-:W-:-:S04]  /*1da00*/  @P1 PRMT R5, R6, 0x654, R5 ;  /* 0x0000065406051816 */ /* 0x010fc80000000005 */
[----:B------:R1:W-:Y:S01]  /*1da10*/  @P1 SYNCS.ARRIVE.TRANS64.RED.A1T0 RZ, [R5+URZ], RZ ;  /* 0x000000ff05ff19a7 */ /* 0x0003e2000810043f */
[----:B------:R-:W-:-:S13]  /*1da20*/  PLOP3.LUT P1, PT, PT, PT, UP0, 0x80, 0x0 ;  /* 0x000000000000781c */ /* 0x000fda0003f2f008 */
[----:B-1----:R-:W-:Y:S05]  /*1da30*/  @P1 BRA `(.L_x_28) ;  /* 0x0000000000041947 */ /* 0x002fea0003800000 */
[----:B------:R-:W-:Y:S01]  /*1da40*/  BPT.TRAP 0x1 ;  /* 0x000000040000795c */ /* 0x000fe20000300000 */
.L_x_28:
[----:B------:R-:W-:Y:S02]  /*1da50*/  R2UR UR4, R0 ;  /* 0x00000000000472ca */ /* 0x000fe400000e0000 */
[----:B------:R-:W-:Y:S02]  /*1da60*/  R2UR UR8, R7 ;  /* 0x00000000070872ca */ /* 0x000fe400000e0000 */
[----:B------:R-:W-:Y:S02]  /*1da70*/  R2UR UR5, R3 ;  /* 0x00000000030572ca */ /* 0x000fe400000e0000 */
[----:B------:R-:W-:-:S07]  /*1da80*/  R2UR UR7, R4 ;  /* 0x00000000040772ca */ /* 0x000fce00000e0000 */
[----:B------:R-:W-:Y:S02]  /*1da90*/  UIADD3 UR4, UR4, 0x1, URZ ;  /* 0x0000000104047890 */ /* 0x000fe4000fffe03f */
[----:B------:R-:W-:Y:S02]  /*1daa0*/  UISETP.GT.AND UP2, UPT, UR8, 0x1, UPT ;  /* 0x000000010800788c */ /* 0x000fe4000bf44270 */
[----:B------:R-:W-:Y:S02]  /*1dab0*/  UISETP.NE.AND UP0, UPT, UR4, 0x2, UPT ;  /* 0x000000020400788c */ /* 0x000fe4000bf05270 */
[----:B------:R-:W-:Y:S02]  /*1dac0*/  UIADD3 UR5, UR5, 0x1, URZ ;  /* 0x0000000105057890 */ /* 0x000fe4000fffe03f */
[----:B------:R-:W-:Y:S01]  /*1dad0*/  UIADD3 UR6, UR8, -0x1, URZ ;  /* 0xffffffff08067890 */ /* 0x000fe2000fffe03f */
[----:B------:R-:W-:Y:S01]  /*1dae0*/  PLOP3.LUT P1, PT, PT, PT, UP2, 0x80, 0x0 ;  /* 0x000000000000781c */ /* 0x000fe20003f2f028 */
[----:B------:R-:W-:-:S02]  /*1daf0*/  USEL UR8, UR4, URZ, UP0 ;  /* 0x0000003f04087287 */ /* 0x000fc40008000000 */
[----:B------:R-:W-:Y:S02]  /*1db00*/  UISETP.NE.AND UP1, UPT, UR5, 0x2, UPT ;  /* 0x000000020500788c */ /* 0x000fe4000bf25270 */
[----:B------:R-:W-:Y:S01]  /*1db10*/  USEL UR4, URZ, 0x1, UP0 ;  /* 0x000000013f047887 */ /* 0x000fe20008000000 */
[----:B------:R-:W-:Y:S01]  /*1db20*/  IMAD.U32 R7, RZ, RZ, UR6 ;  /* 0x00000006ff077e24 */ /* 0x000fe2000f8e00ff */
[----:B------:R-:W-:Y:S01]  /*1db30*/  USEL UR5, UR5, URZ, UP1 ;  /* 0x0000003f05057287 */ /* 0x000fe20008800000 */
[----:B------:R-:W-:Y:S01]  /*1db40*/  IMAD.U32 R0, RZ, RZ, UR8 ;  /* 0x00000008ff007e24 */ /* 0x000fe2000f8e00ff */
[----:B------:R-:W-:-:S04]  /*1db50*/  ULOP3.LUT UR7, UR7, UR4, URZ, 0x3c, !UPT ;  /* 0x0000000407077292 */ /* 0x000fc8000f8e3c3f */
[----:B------:R-:W-:Y:S02]  /*1db60*/  IMAD.U32 R3, RZ, RZ, UR5 ;  /* 0x00000005ff037e24 */ /* 0x000fe4000f8e00ff */
[----:B------:R-:W-:Y:S01]  /*1db70*/  IMAD.U32 R4, RZ, RZ, UR7 ;  /* 0x00000007ff047e24 */ /* 0x000fe2000f8e00ff */
[----:B------:R-:W-:Y:S06]  /*1db80*/  @P1 BRA `(.L_x_29) ;  /* 0xffffff2000701947 */ /* 0x000fec000383ffff */
.L_x_22:
[----:B------:R1:W5:Y:S02]  /*1db90*/  LDL R10, [R1+0x474] ;  /* 0x00047400010a7983 */ /* 0x0003640000100800 */
[----:B-----5:R-:W2:Y:S02]  /*1dba0*/  LDC R0, c[0x0][0x28c] ;  /* 0x0000a300ff007b82 */ /* 0x020ea40000000800 */
[----:B------:R1:W5:Y:S01]  /*1dbb0*/  LDL R5, [R1+0x47c] ;  /* 0x00047c0001057983 */ /* 0x0003620000100800 */
[----:B--2---:R-:W-:-:S13]  /*1dbc0*/  ISETP.GE.AND P1, PT, R0, 0x1, PT ;  /* 0x000000010000780c */ /* 0x004fda0003f26270 */
[----:B-1----:R-:W-:Y:S05]  /*1dbd0*/  @!P1 BRA `(.L_x_30) ;  /* 0x00000000005c9947 */ /* 0x002fea0003800000 */
[----:B------:R-:W-:Y:S05]  /*1dbe0*/  @!P0 BRA `(.L_x_31) ;  /* 0x0000000000048947 */ /* 0x000fea0003800000 */
[----:B------:R-:W-:Y:S01]  /*1dbf0*/  BPT.TRAP 0x1 ;  /* 0x000000040000795c */ /* 0x000fe20000300000 */
.L_x_31:
[----:B------:R-:W2:Y:S04]  /*1dc00*/  LDL R0, [R1+0x454] ;  /* 0x0004540001007983 */ /* 0x000ea80000100800 */
[----:B------:R-:W3:Y:S04]  /*1dc10*/  LDL R4, [R1+0x45c] ;  /* 0x00045c0001047983 */ /* 0x000ee80000100800 */
[----:B------:R-:W4:Y:S01]  /*1dc20*/  LDL R3, [R1+0x458] ;  /* 0x0004580001037983 */ /* 0x000f220000100800 */
[----:B-----5:R-:W-:Y:S02]  /*1dc30*/  R2UR UR7, R5 ;  /* 0x00000000050772ca */ /* 0x020fe400000e0000 */
[----:B------:R-:W-:-:S11]  /*1dc40*/  R2UR UR6, R10 ;  /* 0x000000000a0672ca */ /* 0x000fd600000e0000 */
[----:B------:R-:W-:Y:S01]  /*1dc50*/  UISETP.LT.AND UP1, UPT, UR7, 0x1, UPT ;  /* 0x000000010700788c */ /* 0x000fe2000bf21270 */
[----:B--2---:R-:W-:-:S13]  /*1dc60*/  ISETP.NE.AND P0, PT, R0, RZ, PT ;  /* 0x000000ff0000720c */ /* 0x004fda0003f05270 */
[----:B------:R-:W-:-:S05]  /*1dc70*/  VOTEU.ANY UP0, P0 ;  /* 0x00000000003f7886 */ /* 0x000fca0000000100 */
[----:B------:R-:W-:-:S04]  /*1dc80*/  @UP0 USEL UR4, UR7, 0x1, UP1 ;  /* 0x0000000107040887 */ /* 0x000fc80008800000 */
[----:B------:R-:W-:Y:S01]  /*1dc90*/  @UP0 UIADD3 UR4, UR6, UR7, -UR4 ;  /* 0x0000000706040290 */ /* 0x000fe2000fffe804 */
[----:B---3--:R-:W-:-:S05]  /*1dca0*/  R2UR UR5, R4 ;  /* 0x00000000040572ca */ /* 0x008fca00000e0000 */
[----:B------:R-:W-:-:S04]  /*1dcb0*/  IMAD.U32 R0, RZ, RZ, UR4 ;  /* 0x00000004ff007e24 */ /* 0x000fc8000f8e00ff */
[----:B------:R-:W-:-:S05]  /*1dcc0*/  @P0 IMAD.SHL.U32 R0, R0, 0x8, RZ ;  /* 0x0000000800000824 */ /* 0x000fca00078e00ff */
[----:B------:R-:W-:Y:S01]  /*1dcd0*/  @P0 LOP3.LUT R0, R0, 0x8, RZ, 0xc0, !PT ;  /* 0x0000000800000812 */ /* 0x000fe200078ec0ff */
[----:B------:R-:W-:-:S03]  /*1dce0*/  UISETP.GT.U32.AND UP0, UPT, UR5, 0x1, UPT ;  /* 0x000000010500788c */ /* 0x000fc6000bf04070 */
[----:B------:R-:W-:-:S04]  /*1dcf0*/  @P0 IADD3 R0, R2, 0x10, R0 ;  /* 0x0000001002000810 */ /* 0x000fc80007ffe000 */
[----:B----4-:R-:W-:-:S04]  /*1dd00*/  @P0 PRMT R0, R3, 0x654, R0 ;  /* 0x0000065403000816 */ /* 0x010fc80000000000 */
[----:B------:R1:W-:Y:S01]  /*1dd10*/  @P0 SYNCS.ARRIVE.TRANS64.RED.A1T0 RZ, [R0+URZ], RZ ;  /* 0x000000ff00ff09a7 */ /* 0x0003e2000810043f */
[----:B------:R-:W-:-:S13]  /*1dd20*/  PLOP3.LUT P0, PT, PT, PT, UP0, 0x80, 0x0 ;  /* 0x000000000000781c */ /* 0x000fda0003f0f008 */
[----:B-1----:R-:W-:Y:S05]  /*1dd30*/  @P0 BRA `(.L_x_30) ;  /* 0x0000000000040947 */ /* 0x002fea0003800000 */
[----:B------:R-:W-:Y:S01]  /*1dd40*/  BPT.TRAP 0x1 ;  /* 0x000000040000795c */ /* 0x000fe20000300000 */
.L_x_30:
[----:B------:R-:W2:Y:S01]  /*1dd50*/  LDL.LU R7, [R1+0x478] ;  /* 0x0004780001077983 */ /* 0x000ea20000300800 */
[----:B------:R-:W1:Y:S01]  /*1dd60*/  S2R R6, SR_TID.X ;  /* 0x0000000000067919 */ /* 0x000e620000002100 */
[----:B------:R-:W-:Y:S01]  /*1dd70*/  R2UR UR4, R10 ;  /* 0x000000000a0472ca */ /* 0x000fe200000e0000 */
[----:B------:R-:W-:Y:S01]  /*1dd80*/  ULDC UR9, c[0x0][0x284] ;  /* 0x0000a10000097ab9 */ /* 0x000fe20000000800 */
[----:B-----5:R-:W-:Y:S01]  /*1dd90*/  R2UR UR18, R5 ;  /* 0x00000000051272ca */ /* 0x020fe200000e0000 */
[----:B------:R-:W3:Y:S01]  /*1dda0*/  LDL R8, [R1+0x470] ;  /* 0x0004700001087983 */ /* 0x000ee20000100800 */
[----:B------:R-:W-:Y:S01]  /*1ddb0*/  R2UR UR5, R23 ;  /* 0x00000000170572ca */ /* 0x000fe200000e0000 */
[----:B------:R-:W-:Y:S01]  /*1ddc0*/  ULDC UR14, c[0x0][0x288] ;  /* 0x0000a200000e7ab9 */ /* 0x000fe20000000800 */
[----:B------:R-:W-:Y:S01]  /*1ddd0*/  R2UR UR6, R22 ;  /* 0x00000000160672ca */ /* 0x000fe200000e0000 */
[----:B------:R-:W-:-:S08]  /*1dde0*/  ULDC.64 UR12, c[0x0][0x5d0] ;  /* 0x00017400000c7ab9 */ /* 0x000fd00000000a00 */
[----:B------:R-:W-:Y:S02]  /*1ddf0*/  UIADD3 UR4, UR18, UR4, URZ ;  /* 0x0000000412047290 */ /* 0x000fe4000fffe03f */
[----:B------:R-:W-:Y:S02]  /*1de00*/  UIMAD.WIDE UR10, UR5, 0x200, URZ ;  /* 0x00000200050a78a5 */ /* 0x000fe4000f8e023f */
[----:B------:R-:W-:Y:S02]  /*1de10*/  USHF.L.U32 UR7, UR5, 0x9, URZ ;  /* 0x0000000905077899 */ /* 0x000fe4000800063f */
[----:B------:R-:W-:Y:S02]  /*1de20*/  USHF.R.U32.HI UR5, URZ, 0x1, UR4 ;  /* 0x000000013f057899 */ /* 0x000fe40008011604 */
[----:B------:R-:W-:Y:S02]  /*1de30*/  UIMAD UR6, UR6, 0xf0, URZ ;  /* 0x000000f0060678a4 */ /* 0x000fe4000f8e023f */
[----:B------:R-:W-:-:S02]  /*1de40*/  ULOP3.LUT UR5, UR5, 0x1, URZ, 0xc0, !UPT ;  /* 0x0000000105057892 */ /* 0x000fc4000f8ec03f */
[----:B------:R-:W-:Y:S02]  /*1de50*/  UISETP.GT.U32.AND UP0, UPT, UR4, 0x1, UPT ;  /* 0x000000010400788c */ /* 0x000fe4000bf04070 */
[----:B------:R-:W-:Y:S01]  /*1de60*/  UISETP.NE.U32.AND UP1, UPT, UR5, 0x1, UPT ;  /* 0x000000010500788c */ /* 0x000fe2000bf25070 */
[----:B------:R-:W-:Y:S01]  /*1de70*/  IMAD.U32 R20, RZ, RZ, UR6 ;  /* 0x00000006ff147e24 */ /* 0x000fe2000f8e00ff */
[--C-:B-1----:R-:W-:Y:S01]  /*1de80*/  SHF.R.U32.HI R4, RZ, 0x2, R6.reuse ;  /* 0x00000002ff047819 */ /* 0x102fe20000011606 */
[C---:B------:R-:W-:Y:S01]  /*1de90*/  IMAD.SHL.U32 R21, R6.reuse, 0x2, RZ ;  /* 0x0000000206157824 */ /* 0x040fe200078e00ff */
[----:B------:R-:W-:Y:S01]  /*1dea0*/  LOP3.LUT R5, R6, 0x60, RZ, 0xc0, !PT ;  /* 0x0000006006057812 */ /* 0x000fe200078ec0ff */
[----:B------:R-:W-:Y:S01]  /*1deb0*/  UISETP.GE.AND UP2, UPT, UR6, UR14, UPT ;  /* 0x0000000e0600728c */ /* 0x000fe2000bf46270 */
[----:B------:R-:W-:Y:S01]  /*1dec0*/  SHF.R.U32.HI R2, RZ, 0x7, R6 ;  /* 0x00000007ff027819 */ /* 0x000fe20000011606 */
[----:B------:R-:W-:Y:S01]  /*1ded0*/  UISETP.LT.U32.AND UP0, UPT, UR18, 0x2, UP0 ;  /* 0x000000021200788c */ /* 0x000fe20008701070 */
[----:B------:R-:W-:Y:S01]  /*1dee0*/  LOP3.LUT R4, R4, 0x7, RZ, 0xc0, !PT ;  /* 0x0000000704047812 */ /* 0x000fe200078ec0ff */
[----:B------:R-:W-:Y:S01]  /*1def0*/  UISETP.GT.U32.AND UP1, UPT, UR18, 0x1, !UP1 ;  /* 0x000000011200788c */ /* 0x000fe2000cf24070 */
[----:B------:R-:W-:Y:S01]  /*1df00*/  SHF.R.U32.HI R5, RZ, 0x1, R5 ;  /* 0x00000001ff057819 */ /* 0x000fe20000011605 */
[----:B------:R-:W-:Y:S01]  /*1df10*/  ULOP3.LUT UR4, UR4, 0x1, URZ, 0xc0, !UPT ;  /* 0x0000000104047892 */ /* 0x000fe2000f8ec03f */
[----:B------:R-:W-:Y:S01]  /*1df20*/  LOP3.LUT R2, R2, 0x1, RZ, 0xc0, !PT ;  /* 0x0000000102027812 */ /* 0x000fe200078ec0ff */
[----:B------:R-:W-:Y:S01]  /*1df30*/  UISETP.GE.OR UP2, UPT, UR7, UR9, UP2 ;  /* 0x000000090700728c */ /* 0x000fe20009746670 */
[----:B------:R-:W-:Y:S01]  /*1df40*/  IADD3 R0, RZ, -R5, -R4 ;  /* 0x80000005ff007210 */ /* 0x000fe20007ffe804 */
[----:B------:R-:W-:Y:S01]  /*1df50*/  USEL UR5, URZ, 0x1, !UP1 ;  /* 0x000000013f057887 */ /* 0x000fe2000c800000 */
[----:B------:R-:W-:Y:S01]  /*1df60*/  LOP3.LUT R20, R20, 0x6, R21, 0xf8, !PT ;  /* 0x0000000614147812 */ /* 0x000fe200078ef815 */
[----:B------:R-:W-:-:S02]  /*1df70*/  IMAD.SHL.U32 R3, R2, 0x40, RZ ;  /* 0x0000004002037824 */ /* 0x000fc400078e00ff */
[----:B------:R-:W-:Y:S01]  /*1df80*/  IMAD R0, R2, -0x40, R0 ;  /* 0xffffffc002007824 */ /* 0x000fe200078e0200 */
[----:B------:R-:W-:Y:S01]  /*1df90*/  LOP3.LUT R2, R6, 0x3, RZ, 0xc0, !PT ;  /* 0x0000000306027812 */ /* 0x000fe200078ec0ff */
[----:B------:R-:W-:Y:S01]  /*1dfa0*/  IMAD.U32 R6, RZ, RZ, UR9 ;  /* 0x00000009ff067e24 */ /* 0x000fe2000f8e00ff */
[----:B------:R-:W-:Y:S01]  /*1dfb0*/  LOP3.LUT R3, R3, 0x40, R4, 0xe2, !PT ;  /* 0x0000004003037812 */ /* 0x000fe200078ee204 */
[----:B------:R-:W-:Y:S01]  /*1dfc0*/  IMAD.MOV.U32 R4, RZ, RZ, -0x2 ;  /* 0xfffffffeff047424 */ /* 0x000fe200078e00ff */
[----:B------:R-:W-:Y:S02]  /*1dfd0*/  PLOP3.LUT P0, PT, PT, PT, UP2, 0x80, 0x0 ;  /* 0x000000000000781c */ /* 0x000fe40003f0f028 */
[----:B------:R-:W-:Y:S01]  /*1dfe0*/  IADD3 R6, R6, -UR7, R0 ;  /* 0x8000000706067c10 */ /* 0x000fe2000fffe000 */
[----:B------:R-:W-:Y:S01]  /*1dff0*/  USEL UR7, URZ, 0x1, !UP0 ;  /* 0x000000013f077887 */ /* 0x000fe2000c000000 */
[----:B------:R-:W-:Y:S01]  /*1e000*/  IMAD.U32 R0, RZ, RZ, UR4 ;  /* 0x00000004ff007e24 */ /* 0x000fe2000f8e00ff */
[----:B------:R-:W-:Y:S01]  /*1e010*/  SHF.R.S32.HI R21, RZ, 0x1f, R20 ;  /* 0x0000001fff157819 */ /* 0x000fe20000011414 */
[----:B------:R-:W-:Y:S01]  /*1e020*/  IMAD R2, R2, R4, UR14 ;  /* 0x0000000e02027e24 */ /* 0x000fe2000f8e0204 */
[----:B------:R-:W-:Y:S01]  /*1e030*/  LOP3.LUT R3, R3, UR10, R5, 0xfe, !PT ;  /* 0x0000000a03037c12 */ /* 0x000fe2000f8efe05 */
[----:B------:R-:W-:Y:S01]  /*1e040*/  IMAD.U32 R4, RZ, RZ, UR12 ;  /* 0x0000000cff047e24 */ /* 0x000fe2000f8e00ff */
[----:B------:R1:W-:Y:S02]  /*1e050*/  STL [R1+0x474], R0 ;  /* 0x0004740001007387 */ /* 0x0003e40000100800 */
[----:B-1----:R-:W-:Y:S01]  /*1e060*/  VIADD R0, R2, -UR6 ;  /* 0x8000000602007c36 */ /* 0x002fe20008000000 */
[----:B--2---:R-:W-:-:S02]  /*1e070*/  R2UR UR16, R7 ;  /* 0x00000000071072ca */ /* 0x004fc400000e0000 */
[----:B---3--:R-:W-:-:S11]  /*1e080*/  R2UR UR17, R8 ;  /* 0x00000000081172ca */ /* 0x008fd600000e0000 */
[----:B------:R-:W-:-:S03]  /*1e090*/  ULOP3.LUT UR16, UR5, UR16, UR7, 0x96, !UPT ;  /* 0x0000001005107292 */ /* 0x000fc6000f8e9607 */
[----:B------:R-:W-:-:S03]  /*1e0a0*/  UMOV UR7, 0xffffffff ;  /* 0xffffffff00077882 */ /* 0x000fc60000000000 */
[----:B------:R-:W-:Y:S01]  /*1e0b0*/  IMAD.U32 R2, RZ, RZ, UR16 ;  /* 0x00000010ff027e24 */ /* 0x000fe2000f8e00ff */
[----:B------:R-:W-:Y:S02]  /*1e0c0*/  USHF.R.S32.HI UR15, URZ, 0x1f, UR17 ;  /* 0x0000001f3f0f7899 */ /* 0x000fe40008011411 */
[----:B------:R-:W-:Y:S02]  /*1e0d0*/  IMAD.WIDE.U32 R4, R4, UR17, R20 ;  /* 0x0000001104047c25 */ /* 0x000fe4000f8e0014 */
[----:B------:R1:W-:Y:S01]  /*1e0e0*/  STL [R1+0x478], R2 ;  /* 0x0004780201007387 */ /* 0x0003e20000100800 */
[----:B------:R-:W-:-:S04]  /*1e0f0*/  UIMAD UR8, UR15, UR12, URZ ;  /* 0x0000000c0f0872a4 */ /* 0x000fc8000f8e023f */
[----:B------:R-:W-:-:S06]  /*1e100*/  UIMAD UR8, UR17, UR13, UR8 ;  /* 0x0000000d110872a4 */ /* 0x000fcc000f8e0208 */
[----:B------:R-:W-:Y:S01]  /*1e110*/  VIADD R5, R5, UR8 ;  /* 0x0000000805057c36 */ /* 0x000fe20008000000 */
[----:B-1----:R-:W-:Y:S06]  /*1e120*/  @P0 BRA `(.L_x_32) ;  /* 0x000001a000ec0947 */ /* 0x002fec0003800000 */
[----:B------:R-:W-:Y:S01]  /*1e130*/  ISETP.NE.AND P0, PT, R18, RZ, PT ;  /* 0x000000ff1200720c */ /* 0x000fe20003f05270 */
[----:B------:R-:W-:Y:S01]  /*1e140*/  ULDC.64 UR12, c[0x0][0x5c8] ;  /* 0x00017200000c7ab9 */ /* 0x000fe20000000a00 */
[----:B------:R-:W-:Y:S01]  /*1e150*/  BSSY B0, `(.L_x_32) ;  /* 0x0001a38000007945 */ /* 0x000fe20003800000 */
[----:B------:R-:W-:Y:S01]  /*1e160*/  UIMAD UR4, UR11, UR12, URZ ;  /* 0x0000000c0b0472a4 */ /* 0x000fe2000f8e023f */
[----:B------:R-:W-:Y:S02]  /*1e170*/  IMAD.U32 R7, RZ, RZ, UR13 ;  /* 0x0000000dff077e24 */ /* 0x000fe4000f8e00ff */
[----:B------:R-:W-:-:S04]  /*1e180*/  IMAD.WIDE.U32 R10, R3, UR12, R4 ;  /* 0x0000000c030a7c25 */ /* 0x000fc8000f8e0004 */
[----:B------:R-:W-:-:S04]  /*1e190*/  IMAD R7, R3, R7, UR4 ;  /* 0x0000000403077e24 */ /* 0x000fc8000f8e0207 */
[----:B------:R-:W-:Y:S01]  /*1e1a0*/  IMAD.IADD R7, R11, 0x1, R7 ;  /* 0x000000010b077824 */ /* 0x000fe200078e0207 */
[----:B------:R-:W-:Y:S06]  /*1e1b0*/  @!P0 BRA `(.L_x_33) ;  /* 0x0000011000c88947 */ /* 0x000fec0003800000 */
[----:B------:R-:W-:Y:S01]  /*1e1c0*/  R2UR UR5, R8 ;  /* 0x00000000080572ca */ /* 0x000fe200000e0000 */
[----:B------:R-:W1:Y:S01]  /*1e1d0*/  LDC.64 R14, c[0x0][0x5a8] ;  /* 0x00016a00ff0e7b82 */ /* 0x000e620000000a00 */
[----:B------:R-:W-:Y:S01]  /*1e1e0*/  ULDC.64 UR8, c[0x0][0x5b8] ;  /* 0x00016e0000087ab9 */ /* 0x000fe20000000a00 */
[----:B------:R-:W-:Y:S01]  /*1e1f0*/  ISETP.GE.AND P5, PT, R6, 0x1, PT ;  /* 0x000000010600780c */ /* 0x000fe20003fa6270 */
[----:B------:R-:W-:Y:S02]  /*1e200*/  UIMAD UR4, UR15, UR8, URZ ;  /* 0x000000080f0472a4 */ /* 0x000fe4000f8e023f */
[----:B------:R-:W-:Y:S01]  /*1e210*/  IMAD.U32 R2, RZ, RZ, UR8 ;  /* 0x00000008ff027e24 */ /* 0x000fe2000f8e00ff */
[----:B------:R-:W-:Y:S01]  /*1e220*/  LOP3.LUT R19, R19, 0xfffffffb, RZ, 0xc0, !PT ;  /* 0xfffffffb13137812 */ /* 0x000fe200078ec0ff */
[----:B------:R-:W-:Y:S01]  /*1e230*/  BSSY B1, `(.L_x_34) ;  /* 0x0000012000017945 */ /* 0x000fe20003800000 */
[----:B------:R-:W-:Y:S01]  /*1e240*/  ISETP.LT.OR P1, PT, R0, 0x1, !P5 ;  /* 0x000000010000780c */ /* 0x000fe20006f21670 */
[----:B------:R-:W2:Y:S03]  /*1e250*/  LDC.64 R8, c[0x0][0x5b0] ;  /* 0x00016c00ff087b82 */ /* 0x000ea60000000a00 */
[----:B------:R-:W-:-:S02]  /*1e260*/  UIMAD UR4, UR5, UR9, UR4 ;  /* 0x00000009050472a4 */ /* 0x000fc4000f8e0204 */
[----:B------:R-:W-:Y:S01]  /*1e270*/  IMAD.WIDE.U32 R20, R2, UR5, R20 ;  /* 0x0000000502147c25 */ /* 0x000fe2000f8e0014 */
[----:B------:R-:W-:-:S03]  /*1e280*/  @P5 LOP3.LUT R19, R19, 0x4, RZ, 0xfc, !PT ;  /* 0x0000000413135812 */ /* 0x000fc600078efcff */
[----:B------:R-:W-:Y:S02]  /*1e290*/  IMAD.MOV.U32 R232, RZ, RZ, R20 ;  /* 0x000000ffffe87224 */ /* 0x000fe400078e0014 */
[----:B------:R-:W-:-:S05]  /*1e2a0*/  VIADD R233, R21, UR4 ;  /* 0x0000000415e97c36 */ /* 0x000fca0008000000 */
[----:B------:R3:W-:Y:S01]  /*1e2b0*/  STL.64 [R1+0x448], R232 ;  /* 0x000448e801007387 */ /* 0x0007e20000100a00 */
[----:B--2---:R-:W-:Y:S02]  /*1e2c0*/  IMAD R12, R8, UR11, RZ ;  /* 0x0000000b080c7c24 */ /* 0x004fe4000f8e02ff */
[----:B------:R-:W-:-:S04]  /*1e2d0*/  IMAD.WIDE.U32 R4, R3, R8, R232 ;  /* 0x0000000803047225 */ /* 0x000fc800078e00e8 */
[----:B------:R-:W-:Y:S01]  /*1e2e0*/  IMAD R12, R3, R9, R12 ;  /* 0x00000009030c7224 */ /* 0x000fe200078e020c */
[----:B-1----:R-:W-:-:S04]  /*1e2f0*/  IADD3 R22, P0, R4, R14, RZ ;  /* 0x0000000e04167210 */ /* 0x002fc80007f1e0ff */
[----:B------:R-:W-:-:S05]  /*1e300*/  IADD3.X R23, R15, R5, R12, P0, !PT ;  /* 0x000000050f177210 */ /* 0x000fca00007fe40c */
[----:B------:R3:W-:Y:S01]  /*1e310*/  STL.64 [R1+0x440], R22 ;  /* 0x0004401601007387 */ /* 0x0007e20000100a00 */
[----:B------:R-:W-:Y:S05]  /*1e320*/  @P1 BRA `(.L_x_35) ;  /* 0x0000000000081947 */ /* 0x000fea0003800000 */
[----:B------:R-:W-:Y:S02]  /*1e330*/  ULDC.64 UR4, c[0x0][0x208] ;  /* 0x0000820000047ab9 */ /* 0x000fe40000000a00 */
[----:B------:R1:W5:Y:S03]  /*1e340*/  LDG.E.U8 R16, desc[UR4][R22.64] ;  /* 0x0000000416107981 */ /* 0x000366000c1e1100 */
.L_x_35:
[----:B------:R-:W-:Y:S05]  /*1e350*/  BSYNC B1 ;  /* 0x0000000000017941 */ /* 0x000fea0003800000 */
.L_x_34:
[----:B------:R-:W2:Y:S01]  /*1e360*/  LDL.LU R4, [R1+0x420] ;  /* 0x0004200001047983 */ /* 0x000ea20000300800 */
[----:B-----5:R-:W-:Y:S01]  /*1e370*/  LOP3.LUT R2, R16, 0xffff, RZ, 0xc0, !PT ;  /* 0x0000ffff10027812 */ /* 0x020fe200078ec0ff */
[----:B------:R-:W-:Y:S01]  /*1e380*/  ULDC.64 UR4, c[0x0][0x5c0] ;  /* 0x0001700000047ab9 */ /* 0x000fe20000000a00 */
[----:B------:R-:W-:Y:S01]  /*1e390*/  ISETP.LT.OR P2, PT, R0, 0x2, !P5 ;  /* 0x000000020000780c */ /* 0x000fe20006f41670 */
[----:B------:R-:W-:Y:S01]  /*1e3a0*/  ULDC.64 UR8, c[0x0][0x208] ;  /* 0x0000820000087ab9 */ /* 0x000fe20000000a00 */
[----:B------:R-:W-:Y:S01]  /*1e3b0*/  PRMT R2, R2, 0x8880, RZ ;  /* 0x0000888002027816 */ /* 0x000fe200000000ff */
[----:B------:R-:W-:Y:S01]  /*1e3c0*/  BSSY B1, `(.L_x_36) ;  /* 0x000000b000017945 */ /* 0x000fe20003800000 */
[----:B------:R-:W-:-:S03]  /*1e3d0*/  IADD3 R10, P0, R10, UR4, RZ ;  /* 0x000000040a0a7c10 */ /* 0x000fc6000ff1e0ff */
[----:B------:R-:W-:Y:S01]  /*1e3e0*/  IMAD R2, R2, R18, RZ ;  /* 0x0000001202027224 */ /* 0x000fe200078e02ff */
[----:B------:R-:W-:-:S03]  /*1e3f0*/  IADD3.X R11, R7, UR5, RZ, P0, !PT ;  /* 0x00000005070b7c10 */ /* 0x000fc600087fe4ff */
[----:B--2---:R-:W-:-:S05]  /*1e400*/  @!P1 IMAD R4, R4, R17, R2 ;  /* 0x0000001104049224 */ /* 0x004fca00078e0202 */
[----:B------:R2:W-:Y:S01]  /*1e410*/  @!P1 STG.E.U8 desc[UR8][R10.64], R4 ;  /* 0x000000040a009986 */ /* 0x0005e2000c101108 */
[----:B------:R-:W-:Y:S05]  /*1e420*/  @P2 BRA `(.L_x_37) ;  /* 0x0000000000102947 */ /* 0x000fea0003800000 */
[----:B------:R-:W-:Y:S02]  /*1e430*/  ULDC.64 UR4, c[0x0][0x208] ;  /* 0x0000820000047ab9 */ /* 0x000fe40000000a00 */
[----:B------:R-:W4:Y:S02]  /*1e440*/  LDG.E.U8 R16, desc[UR4][R22.64+0x1] ;  /* 0x0000010416107981 */ /* 0x000f24000c1e1100 */
[----:B----4-:R-:W-:-:S05]  /*1e450*/  PRMT R2, R16, 0x8880, RZ ;  /* 0x0000888010027816 */ /* 0x010fca00000000ff */
[----:B------:R-:W-:-:S07]  /*1e460*/  IMAD R2, R2, R18, RZ ;  /* 0x0000001202027224 */ /* 0x000fce00078e02ff */
.L_x_37:
[----:B------:R-:W-:Y:S05]  /*1e470*/  BSYNC B1 ;  /* 0x0000000000017941 */ /* 0x000fea0003800000 */
.L_x_36:
[----:B--2---:R-:W2:Y:S04]  /*1e480*/  LDL.LU R4, [R1+0x424] ;  /* 0x0004240001047983 */ /* 0x004ea80000300800 */
[----:B-1-3--:R-:W3:Y:S01]  /*1e490*/  LDL R23, [R1+0x450] ;  /* 0x0004500001177983 */ /* 0x00aee20000100800 */
[----:B------:R-:W-:Y:S01]  /*1e4a0*/  @!P2 IMAD.MOV.U32 R5, RZ, RZ, R11 ;  /* 0x000000ffff05a224 */ /* 0x000fe200078e000b */
[C---:B------:R-:W-:Y:S01]  /*1e4b0*/  SHF.L.U64.HI R235, R8.reuse, 0x3, R9 ;  /* 0x0000000308eb7819 */ /* 0x040fe20000010209 */
[----:B------:R-:W-:Y:S01]  /*1e4c0*/  IMAD.SHL.U32 R234, R8, 0x8, RZ ;  /* 0x0000000808ea7824 */ /* 0x000fe200078e00ff */
[----:B------:R-:W-:Y:S01]  /*1e4d0*/  ULDC.64 UR8, c[0x0][0x208] ;  /* 0x0000820000087ab9 */ /* 0x000fe20000000a00 */
[----:B------:R-:W-:Y:S01]  /*1e4e0*/  ISETP.GE.AND P6, PT, R6, 0x9, PT ;  /* 0x000000090600780c */ /* 0x000fe20003fc6270 */
[----:B------:R-:W-:Y:S02]  /*1e4f0*/  BSSY B1, `(.L_x_38) ;  /* 0x0000013000017945 */ /* 0x000fe40003800000 */
[----:B------:R-:W-:Y:S01]  /*1e500*/  STL.64 [R1+0x460], R234 ;  /* 0x000460ea01007387 */ /* 0x000fe20000100a00 */
[----:B------:R-:W-:-:S02]  /*1e510*/  ISETP.LT.OR P4, PT, R0, 0x1, !P6 ;  /* 0x000000010000780c */ /* 0x000fc40007781670 */
[----:B------:R-:W-:Y:S01]  /*1e520*/  ISETP.LT.OR P0, PT, R0, 0x2, !P6 ;  /* 0x000000020000780c */ /* 0x000fe20007701670 */
[----:B--2---:R-:W-:Y:S02]  /*1e530*/  @!P2 IMAD R7, R4, R17, R2 ;  /* 0x000000110407a224 */ /* 0x004fe400078e0202 */
[----:B------:R-:W-:Y:S01]  /*1e540*/  @!P2 IMAD.MOV.U32 R4, RZ, RZ, R10 ;  /* 0x000000ffff04a224 */ /* 0x000fe200078e000a */
[----:B---3--:R-:W-:-:S04]  /*1e550*/  R2UR UR4, R23 ;  /* 0x00000000170472ca */ /* 0x008fc800000e0000 */
[----:B------:R1:W-:Y:S02]  /*1e560*/  @!P2 STG.E.U8 desc[UR8][R4.64+0x1], R7 ;  /* 0x000001070400a986 */ /* 0x0003e4000c101108 */
[----:B-1----:R-:W-:-:S04]  /*1e570*/  IMAD.WIDE.U32 R4, R3, R8, R234 ;  /* 0x0000000803047225 */ /* 0x002fc800078e00ea */
[----:B------:R-:W-:Y:S01]  /*1e580*/  IMAD.IADD R12, R12, 0x1, R5 ;  /* 0x000000010c0c7824 */ /* 0x000fe200078e0205 */
[----:B------:R-:W-:Y:S02]  /*1e590*/  IADD3 R234, P1, P2, R20, R14, R4 ;  /* 0x0000000e14ea7210 */ /* 0x000fe40007a3e004 */
[----:B------:R-:W-:Y:S02]  /*1e5a0*/  @!P4 IADD3 R4, P3, R10, UR4, RZ ;  /* 0x000000040a04cc10 */ /* 0x000fe4000ff7e0ff */
[----:B------:R-:W-:-:S05]  /*1e5b0*/  IADD3.X R235, R233, R15, R12, P1, P2 ;  /* 0x0000000fe9eb7210 */ /* 0x000fca0000fe440c */
[----:B------:R1:W-:Y:S01]  /*1e5c0*/  STL.64 [R1+0x420], R234 ;  /* 0x000420ea01007387 */ /* 0x0003e20000100a00 */
[----:B------:R-:W-:Y:S05]  /*1e5d0*/  @P4 BRA `(.L_x_39) ;  /* 0x0000000000104947 */ /* 0x000fea0003800000 */
[----:B------:R-:W-:Y:S02]  /*1e5e0*/  ULDC.64 UR4, c[0x0][0x208] ;  /* 0x0000820000047ab9 */ /* 0x000fe40000000a00 */
[----:B------:R-:W2:Y:S02]  /*1e5f0*/  LDG.E.U8 R16, desc[UR4][R234.64] ;  /* 0x00000004ea107981 */ /* 0x000ea4000c1e1100 */
[----:B--2---:R-:W-:-:S05]  /*1e600*/  PRMT R2, R16, 0x8880, RZ ;  /* 0x0000888010027816 */ /* 0x004fca00000000ff */
[----:B------:R-:W-:-:S07]  /*1e610*/  IMAD R2, R2, R18, RZ ;  /* 0x0000001202027224 */ /* 0x000fce00078e02ff */
.L_x_39:
[----:B------:R-:W-:Y:S05]  /*1e620*/  BSYNC B1 ;  /* 0x0000000000017941 */ /* 0x000fea0003800000 */
.L_x_38:
[----:B------:R-:W2:Y:S01]  /*1e630*/  LDL.LU R7, [R1+0x428] ;  /* 0x0004280001077983 */ /* 0x000ea20000300800 */
[----:B------:R-:W-:Y:S01]  /*1e640*/  R2UR UR4, R23 ;  /* 0x00000000170472ca */ /* 0x000fe200000e0000 */
[----:B------:R-:W-:Y:S01]  /*1e650*/  ULDC.64 UR8, c[0x0][0x208] ;  /* 0x0000820000087ab9 */ /* 0x000fe20000000a00 */
[----:B------:R-:W-:Y:S01]  /*1e660*/  @!P4 IADD3.X R5, R11, UR61, RZ, P3, !PT ;  /* 0x0000003d0b05cc10 */ /* 0x000fe20009ffe4ff */
[----:B------:R-:W-:Y:S01]  /*1e670*/  BSSY B1, `(.L_x_40) ;  /* 0x000000c000017945 */ /* 0x000fe20003800000 */
[C---:B------:R-:W-:Y:S02]  /*1e680*/  ISETP.LT.OR P2, PT, R0.reuse, 0x9, !P5 ;  /* 0x000000090000780c */ /* 0x040fe40006f41670 */
[C---:B------:R-:W-:Y:S02]  /*1e690*/  ISETP.LT.OR P3, PT, R0.reuse, 0xa, !P5 ;  /* 0x0000000a0000780c */ /* 0x040fe40006f61670 */
[----:B------:R-:W-:Y:S01]  /*1e6a0*/  ISETP.LT.OR P1, PT, R0, 0x9, !P6 ;  /* 0x000000090000780c */ /* 0x000fe20007721670 */
[----:B--2---:R-:W-:-:S05]  /*1e6b0*/  @!P4 IMAD R7, R7, R17, R2 ;  /* 0x000000110707c224 */ /* 0x004fca00078e0202 */
[----:B------:R2:W-:Y:S02]  /*1e6c0*/  @!P4 STG.E.U8 desc[UR8][R4.64], R7 ;  /* 0x000000070400c986 */ /* 0x0005e4000c101108 */
[----:B--2---:R-:W-:Y:S01]  /*1e6d0*/  @!P0 IADD3 R4, P4, R10, UR4, RZ ;  /* 0x000000040a048c10 */ /* 0x004fe2000ff9e0ff */
[----:B------:R-:W-:-:S12]  /*1e6e0*/  @P0 BRA `(.L_x_41) ;  /* 0x0000000000100947 */ /* 0x000fd80003800000 */
[----:B------:R-:W-:Y:S02]  /*1e6f0*/  ULDC.64 UR4, c[0x0][0x208] ;  /* 0x0000820000047ab9 */ /* 0x000fe40000000a00 */
[----:B------:R-:W2:Y:S02]  /*1e700*/  LDG.E.U8 R16, desc[UR4][R234.64+0x1] ;  /* 0x00000104ea107981 */ /* 0x000ea4000c1e1100 */
[----:B--2---:R-:W-:-:S05]  /*1e710*/  PRMT R2, R16, 0x8880, RZ ;  /* 0x0000888010027816 */ /* 0x004fca00000000ff */
[----:B------:R-:W-:-:S07]  /*1e720*/  IMAD R2, R2, R18, RZ ;  /* 0x0000001202027224 */ /* 0x000fce00078e02ff */
.L_x_41:
[----:B------:R-:W-:Y:S05]  /*1e730*/  BSYNC B1 ;  /* 0x0000000000017941 */ /* 0x000fea0003800000 */
.L_x_40:
[----:B------:R-:W2:Y:S04]  /*1e740*/  LDL.LU R7, [R1+0x42c] ;  /* 0x00042c0001077983 */ /* 0x000ea80000300800 */
[----:B------:R3:W5:Y:S01]  /*1e750*/  LDL.64 R12, [R1+0x440] ;  /* 0x00044000010c7983 */ /* 0x0007620000100a00 */
[----:B------:R-:W-:Y:S01]  /*1e760*/  @!P0 IADD3.X R5, R11, UR61, RZ, P4, !PT ;  /* 0x0000003d0b058c10 */ /* 0x000fe2000a7fe4ff */
[----:B------:R-:W-:Y:S01]  /*1e770*/  ULDC.64 UR4, c[0x0][0x208] ;  /* 0x0000820000047ab9 */ /* 0x000fe20000000a00 */
[----:B------:R-:W-:Y:S01]  /*1e780*/  BSSY B1, `(.L_x_42) ;  /* 0x0000008000017945 */ /* 0x000fe20003800000 */
[----:B--2---:R-:W-:-:S05]  /*1e790*/  @!P0 IMAD R7, R7, R17, R2 ;  /* 0x0000001107078224 */ /* 0x004fca00078e0202 */
[----:B------:R3:W-:Y:S01]  /*1e7a0*/  @!P0 STG.E.U8 desc[UR4][R4.64+0x1], R7 ;  /* 0x0000010704008986 */ /* 0x0007e2000c101104 */
[----:B------:R-:W-:Y:S05]  /*1e7b0*/  @P2 BRA `(.L_x_43) ;  /* 0x0000000000102947 */ /* 0x000fea0003800000 */
[----:B------:R-:W-:Y:S02]  /*1e7c0*/  ULDC.64 UR4, c[0x0][0x208] ;  /* 0x0000820000047ab9 */ /* 0x000fe40000000a00 */
[----:B-----5:R-:W2:Y:S02]  /*1e7d0*/  LDG.E.U8 R16, desc[UR4][R12.64+0x8] ;  /* 0x000008040c107981 */ /* 0x020ea4000c1e1100 */
[----:B--2---:R-:W-:-:S05]  /*1e7e0*/  PRMT R2, R16, 0x8880, RZ ;  /* 0x0000888010027816 */ /* 0x004fca00000000ff */
[----:B------:R-:W-:-:S07]  /*1e7f0*/  IMAD R2, R2, R18, RZ ;  /* 0x0000001202027224 */ /* 0x000fce00078e02ff */
.L_x_43:
[----:B------:R-:W-:Y:S05]  /*1e800*/  BSYNC B1 ;  /* 0x0000000000017941 */ /* 0x000fea0003800000 */
.L_x_42:
[----:B---3--:R-:W2:Y:S01]  /*1e810*/  LDL.LU R4, [R1+0x430] ;  /* 0x0004300001047983 */ /* 0x008ea20000300800 */
[----:B------:R-:W-:Y:S01]  /*1e820*/  @!P2 IMAD.MOV.U32 R5, RZ, RZ, R11 ;  /* 0x000000ffff05a224 */ /* 0x000fe200078e000b */
[----:B------:R-:W-:Y:S01]  /*1e830*/  ULDC.64 UR4, c[0x0][0x208] ;  /* 0x0000820000047ab9 */ /* 0x000fe20000000a00 */
[----:B------:R-:W-:Y:S01]  /*1e840*/  BSSY B1, `(.L_x_44) ;  /* 0x0000009000017945 */ /* 0x000fe20003800000 */
[----:B--2---:R-:W-:Y:S02]  /*1e850*/  @!P2 IMAD R7, R4, R17, R2 ;  /* 0x000000110407a224 */ /* 0x004fe400078e0202 */
[----:B------:R-:W-:-:S05]  /*1e860*/  @!P2 IMAD.MOV.U32 R4, RZ, RZ, R10 ;  /* 0x000000ffff04a224 */ /* 0x000fca00078e000a */
[----:B------:R2:W-:Y:S01]  /*1e870*/  @!P2 STG.E.U8 desc[UR4][R4.64+0x8], R7 ;  /* 0x000008070400a986 */ /* 0x0005e2000c101104 */
[----:B------:R-:W-:Y:S05]  /*1e880*/  @P3 BRA `(.L_x_45) ;  /* 0x0000000000103947 */ /* 0x000fea0003800000 */
[----:B------:R-:W-:Y:S02]  /*1e890*/  ULDC.64 UR4, c[0x0][0x208] ;  /* 0x0000820000047ab9 */ /* 0x000fe40000000a00 */
[----:B-----5:R-:W3:Y:S02]  /*1e8a0*/  LDG.E.U8 R16, desc[UR4][R12.64+0x9] ;  /* 0x000009040c107981 */ /* 0x020ee4000c1e1100 */
[----:B---3--:R-:W-:-:S05]  /*1e8b0*/  PRMT R2, R16, 0x8880, RZ ;  /* 0x0000888010027816 */ /* 0x008fca00000000ff */
[----:B------:R-:W-:-:S07]  /*1e8c0*/  IMAD R2, R2, R18, RZ ;  /* 0x0000001202027224 */ /* 0x000fce00078e02ff */
.L_x_45:
[----:B------:R-:W-:Y:S05]  /*1e8d0*/  BSYNC B1 ;  /* 0x0000000000017941 */ /* 0x000fea0003800000 */
.L_x_44:
[----:B--2---:R-:W2:Y:S01]  /*1e8e0*/  LDL.LU R4, [R1+0x434] ;  /* 0x0004340001047983 */ /* 0x004ea20000300800 */
[----:B------:R-:W-:Y:S01]  /*1e8f0*/  R2UR UR4, R23 ;  /* 0x00000000170472ca */ /* 0x000fe200000e0000 */
[----:B------:R-:W-:Y:S01]  /*1e900*/  @!P3 IMAD.MOV.U32 R5, RZ, RZ, R11 ;  /* 0x000000ffff05b224 */ /* 0x000fe200078e000b */
[----:B------:R-:W-:Y:S01]  /*1e910*/  ULDC.64 UR8, c[0x0][0x208] ;  /* 0x0000820000087ab9 */ /* 0x000fe20000000a00 */
[----:B------:R-:W-:Y:S01]  /*1e920*/  BSSY B1, `(.L_x_46) ;  /* 0x000000b000017945 */ /* 0x000fe20003800000 */
[----:B------:R-:W-:Y:S01]  /*1e930*/  ISETP.LT.OR P0, PT, R0, 0xa, !P6 ;  /* 0x0000000a0000780c */ /* 0x000fe20007701670 */
[----:B--2---:R-:W-:Y:S02]  /*1e940*/  @!P3 IMAD R7, R4, R17, R2 ;  /* 0x000000110407b224 */ /* 0x004fe400078e0202 */
[----:B------:R-:W-:-:S05]  /*1e950*/  @!P3 IMAD.MOV.U32 R4, RZ, RZ, R10 ;  /* 0x000000ffff04b224 */ /* 0x000fca00078e000a */
[----:B------:R2:W-:Y:S02]  /*1e960*/  @!P3 STG.E.U8 desc[UR8][R4.64+0x9], R7 ;  /* 0x000009070400b986 */ /* 0x0005e4000c101108 */
[----:B--2---:R-:W-:Y:S01]  /*1e970*/  @!P1 IADD3 R4, P2, R10, UR4, RZ ;  /* 0x000000040a049c10 */ /* 0x004fe2000ff5e0ff */
[----:B------:R-:W-:-:S12]  /*1e980*/  @P1 BRA `(.L_x_47) ;  /* 0x0000000000101947 */ /* 0x000fd80003800000 */
[----:B------:R-:W-:Y:S02]  /*1e990*/  ULDC.64 UR4, c[0x0][0x208] ;  /* 0x0000820000047ab9 */ /* 0x000fe40000000a00 */
[----:B------:R-:W2:Y:S02]  /*1e9a0*/  LDG.E.U8 R16, desc[UR4][R234.64+0x8] ;  /* 0x00000804ea107981 */ /* 0x000ea4000c1e1100 */
[----:B--2---:R-:W-:-:S05]  /*1e9b0*/  PRMT R2, R16, 0x8880, RZ ;  /* 0x0000888010027816 */ /* 0x004fca00000000ff */
[----:B------:R-:W-:-:S07]  /*1e9c0*/  IMAD R2, R2, R18, RZ ;  /* 0x0000001202027224 */ /* 0x000fce00078e02ff */
.L_x_47:
[----:B------:R-:W-:Y:S05]  /*1e9d0*/  BSYNC B1 ;  /* 0x0000000000017941 */ /* 0x000fea0003800000 */
.L_x_46:
[----:B------:R-:W2:Y:S01]  /*1e9e0*/  LDL.LU R7, [R1+0x438] ;  /* 0x0004380001077983 */ /* 0x000ea20000300800 */
[----:B------:R-:W-:Y:S01]  /*1e9f0*/  R2UR UR4, R23 ;  /* 0x00000000170472ca */ /* 0x000fe200000e0000 */
[----:B------:R-:W-:Y:S01]  /*1ea00*/  ULDC.64 UR8, c[0x0][0x208] ;  /* 0x0000820000087ab9 */ /* 0x000fe20000000a00 */
[----:B------:R-:W-:Y:S01]  /*1ea10*/  @!P1 IADD3.X R5, R11, UR61, RZ, P2, !PT ;  /* 0x0000003d0b059c10 */ /* 0x000fe200097fe4ff */
[----:B------:R-:W-:Y:S01]  /*1ea20*/  BSSY B1, `(.L_x_48) ;  /* 0x0000009000017945 */ /* 0x000fe20003800000 */
[----:B--2---:R-:W-:-:S05]  /*1ea30*/  @!P1 IMAD R7, R7, R17, R2 ;  /* 0x0000001107079224 */ /* 0x004fca00078e0202 */
[----:B------:R2:W-:Y:S04]  /*1ea40*/  @!P1 STG.E.U8 desc[UR8][R4.64+0x8], R7 ;  /* 0x0000080704009986 */ /* 0x0005e8000c101108 */
[----:B--2---:R-:W-:Y:S01]  /*1ea50*/  @!P0 IADD3 R4, P1, R10, UR4, RZ ;  /* 0x000000040a048c10 */ /* 0x004fe2000ff3e0ff */
[----:B------:R-:W-:-:S12]  /*1ea60*/  @P0 BRA `(.L_x_49) ;  /* 0x0000000000100947 */ /* 0x000fd80003800000 */
[----:B------:R-:W-:Y:S02]  /*1ea70*/  ULDC.64 UR4, c[0x0][0x208] ;  /* 0x0000820000047ab9 */ /* 0x000fe40000000a00 */
[----:B------:R-:W2:Y:S02]  /*1ea80*/  LDG.E.U8 R16, desc[UR4][R234.64+0x9] ;  /* 0x00000904ea107981 */ /* 0x000ea4000c1e1100 */
[----:B--2---:R-:W-:-:S05]  /*1ea90*/  PRMT R2, R16, 0x8880, RZ ;  /* 0x0000888010027816 */ /* 0x004fca00000000ff */
[----:B------:R-:W-:-:S07]  /*1eaa0*/  IMAD R2, R2, R18, RZ ;  /* 0x0000001202027224 */ /* 0x000fce00078e02ff */
.L_x_49:
[----:B------:R-:W-:Y:S05]  /*1eab0*/  BSYNC B1 ;  /* 0x0000000000017941 */ /* 0x000fea0003800000 */
.L_x_48:
[----:B-----5:R-:W2:Y:S04]  /*1eac0*/  LDL R12, [R1+0x488] ;  /* 0x00048800010c7983 */ /* 0x020ea80000100800 */
[----:B------:R-:W3:Y:S01]  /*1ead0*/  LDL.LU R7, [R1+0x43c] ;  /* 0x00043c0001077983 */ /* 0x000ee20000300800 */
[----:B------:R-:W-:Y:S01]  /*1eae0*/  @!P0 IADD3.X R5, R11, UR61, RZ, P1, !PT ;  /* 0x0000003d0b058c10 */ /* 0x000fe20008ffe4ff */
[----:B------:R-:W-:Y:S01]  /*1eaf0*/  ULDC.64 UR8, c[0x0][0x208] ;  /* 0x0000820000087ab9 */ /* 0x000fe20000000a00 */
[----:B------:R-:W-:Y:S01]  /*1eb00*/  ISETP.GE.AND P4, PT, R6, 0x81, PT ;  /* 0x000000810600780c */ /* 0x000fe20003f86270 */
[----:B------:R-:W-:Y:S01]  /*1eb10*/  BSSY B1, `(.L_x_50) ;  /* 0x0000015000017945 */ /* 0x000fe20003800000 */
[----:B------:R-:W-:Y:S02]  /*1eb20*/  LOP3.LUT R19, R19, 0xfffffff7, RZ, 0xc0, !PT ;  /* 0xfffffff713137812 */ /* 0x000fe400078ec0ff */
[----:B------:R-:W-:-:S02]  /*1eb30*/  ISETP.LT.OR P1, PT, R0, 0x1, !P4 ;  /* 0x000000010000780c */ /* 0x000fc40006721670 */
[----:B------:R-:W-:-:S07]  /*1eb40*/  ISETP.LT.OR P2, PT, R0, 0x2, !P4 ;  /* 0x000000020000780c */ /* 0x000fce0006741670 */
[----:B------:R-:W-:Y:S02]  /*1eb50*/  @P4 LOP3.LUT R19, R19, 0x8, RZ, 0xfc, !PT ;  /* 0x0000000813134812 */ /* 0x000fe400078efcff */
[----:B--2---:R-:W-:Y:S01]  /*1eb60*/  R2UR UR4, R12 ;  /* 0x000000000c0472ca */ /* 0x004fe200000e0000 */
[----:B---3--:R-:W-:-:S05]  /*1eb70*/  @!P0 IMAD R7, R7, R17, R2 ;  /* 0x0000001107078224 */ /* 0x008fca00078e0202 */
[----:B------:R2:W-:Y:S01]  /*1eb80*/  @!P0 STG.E.U8 desc[UR8][R4.64+0x9], R7 ;  /* 0x0000090704008986 */ /* 0x0005e2000c101108 */
[----:B-1----:R-:W-:-:S05]  /*1eb90*/  IADD3 R234, P0, R3, 0x80, RZ ;  /* 0x0000008003ea7810 */ /* 0x002fca0007f1e0ff */
[----:B--2---:R-:W-:-:S04]  /*1eba0*/  IMAD.X R4, RZ, RZ, UR11, P0 ;  /* 0x0000000bff047e24 */ /* 0x004fc800080e06ff */
[-C--:B------:R-:W-:Y:S02]  /*1ebb0*/  IMAD R7, R4, R8.reuse, RZ ;  /* 0x0000000804077224 */ /* 0x080fe400078e02ff */
[----:B------:R-:W-:-:S04]  /*1ebc0*/  IMAD.WIDE.U32 R4, R234, R8, R232 ;  /* 0x00000008ea047225 */ /* 0x000fc800078e00e8 */
[----:B------:R-:W-:Y:S01]  /*1ebd0*/  IMAD R7, R234, R9, R7 ;  /* 0x00000009ea077224 */ /* 0x000fe200078e0207 */
[----:B------:R-:W-:-:S04]  /*1ebe0*/  IADD3 R236, P0, R4, R14, RZ ;  /* 0x0000000e04ec7210 */ /* 0x000fc80007f1e0ff */
[----:B------:R-:W-:Y:S02]  /*1ebf0*/  IADD3.X R237, R15, R5, R7, P0, !PT ;  /* 0x000000050fed7210 */ /* 0x000fe400007fe407 */
[----:B------:R-:W-:Y:S01]  /*1ec00*/  IADD3 R12, P0, R10, UR4, RZ ;  /* 0x000000040a0c7c10 */ /* 0x000fe2000ff1e0ff */
[----:B------:R-:W-:-:S12]  /*1ec10*/  @P1 BRA `(.L_x_51) ;  /* 0x0000000000101947 */ /* 0x000fd80003800000 */
[----:B------:R-:W-:Y:S02]  /*1ec20*/  ULDC.64 UR4, c[0x0][0x208] ;  /* 0x0000820000047ab9 */ /* 0x000fe40000000a00 */
[----:B------:R-:W2:Y:S02]  /*1ec30*/  LDG.E.U8 R16, desc[UR4][R236.64] ;  /* 0x00000004ec107981 */ /* 0x000ea4000c1e1100 */
[----:B--2---:R-:W-:-:S05]  /*1ec40*/  PRMT R2, R16, 0x8880, RZ ;  /* 0x0000888010027816 */ /* 0x004fca00000000ff */
[----:B------:R-:W-:-:S07]  /*1ec50*/  IMAD R2, R2, R18, RZ ;  /* 0x0000001202027224 */ /* 0x000fce00078e02ff */
.L_x_51:
[----:B------:R-:W-:Y:S05]  /*1ec60*/  BSYNC B1 ;  /* 0x0000000000017941 */ /* 0x000fea0003800000 */
.L_x_50:
[----:B------:R-:W2:Y:S04]  /*1ec70*/  LDL R5, [R1+0x480] ;  /* 0x0004800001057983 */ /* 0x000ea80000100800 */
[----:B------:R-:W3:Y:S01]  /*1ec80*/  LDL.LU R4, [R1+0x400] ;  /* 0x0004000001047983 */ /* 0x000ee20000300800 */
[----:B------:R-:W-:Y:S01]  /*1ec90*/  ULDC.64 UR4, c[0x0][0x208] ;  /* 0x0000820000047ab9 */ /* 0x000fe20000000a00 */
[----:B------:R-:W-:Y:S01]  /*1eca0*/  BSSY B1, `(.L_x_52) ;  /* 0x000000a000017945 */ /* 0x000fe20003800000 */
[----:B--2---:R-:W-:Y:S01]  /*1ecb0*/  R2UR UR6, R5 ;  /* 0x00000000050672ca */ /* 0x004fe200000e0000 */
[----:B---3--:R-:W-:-:S12]  /*1ecc0*/  @!P1 IMAD R4, R4, R17, R2 ;  /* 0x0000001104049224 */ /* 0x008fd800078e0202 */
[----:B------:R-:W-:-:S05]  /*1ecd0*/  IADD3.X R13, R11, UR6, RZ, P0, !PT ;  /* 0x000000060b0d7c10 */ /* 0x000fca00087fe4ff */
[----:B------:R1:W-:Y:S01]  /*1ece0*/  @!P1 STG.E.U8 desc[UR4][R12.64], R4 ;  /* 0x000000040c009986 */ /* 0x0003e2000c101104 */
[----:B------:R-:W-:Y:S05]  /*1ecf0*/  @P2 BRA `(.L_x_53) ;  /* 0x0000000000102947 */ /* 0x000fea0003800000 */
[----:B------:R-:W-:Y:S02]  /*1ed00*/  ULDC.64 UR4, c[0x0][0x208] ;  /* 0x0000820000047ab9 */ /* 0x000fe40000000a00 */
[----:B------:R-:W2:Y:S02]  /*1ed10*/  LDG.E.U8 R16, desc[UR4][R236.64+0x1] ;  /* 0x00000104ec107981 */ /* 0x000ea4000c1e1100 */
[----:B--2---:R-:W-:-:S05]  /*1ed20*/  PRMT R2, R16, 0x8880, RZ ;  /* 0x0000888010027816 */ /* 0x004fca00000000ff */
[----:B------:R-:W-:-:S07]  /*1ed30*/  IMAD R2, R2, R18, RZ ;  /* 0x0000001202027224 */ /* 0x000fce00078e02ff */
.L_x_53:
[----:B------:R-:W-:Y:S05]  /*1ed40*/  BSYNC B1 ;  /* 0x0000000000017941 */ /* 0x000fea0003800000 */
.L_x_52:
[----:B-1----:R-:W2:Y:S04]  /*1ed50*/  LDL.LU R4, [R1+0x404] ;  /* 0x0004040001047983 */ /* 0x002ea80000300800 */
[----:B------:R1:W-:Y:S04]  /*1ed60*/  STL.64 [R1+0x498], R10 ;  /* 0x0004980a01007387 */ /* 0x0003e80000100a00 */
[----:B-1----:R-:W3:Y:S01]  /*1ed70*/  LDL.64 R10, [R1+0x460] ;  /* 0x00046000010a7983 */ /* 0x002ee20000100a00 */
[----:B------:R-:W-:Y:S01]  /*1ed80*/  ISETP.GE.AND P3, PT, R6, 0x89, PT ;  /* 0x000000890600780c */ /* 0x000fe20003f66270 */
[----:B------:R-:W-:Y:S01]  /*1ed90*/  @!P2 IMAD.MOV.U32 R5, RZ, RZ, R13 ;  /* 0x000000ffff05a224 */ /* 0x000fe200078e000d */
[----:B------:R-:W-:Y:S01]  /*1eda0*/  R2UR UR4, R23 ;  /* 0x00000000170472ca */ /* 0x000fe200000e0000 */
[----:B------:R-:W-:Y:S01]  /*1edb0*/  ULDC.64 UR8, c[0x0][0x208] ;  /* 0x0000820000087ab9 */ /* 0x000fe20000000a00 */
[----:B------:R-:W-:Y:S01]  /*1edc0*/  ISETP.LT.OR P0, PT, R0, 0x1, !P3 ;  /* 0x000000010000780c */ /* 0x000fe20005f01670 */
[----:B------:R-:W-:Y:S01]  /*1edd0*/  BSSY B1, `(.L_x_54) ;  /* 0x0000010000017945 */ /* 0x000fe20003800000 */
[----:B--2---:R-:W-:-:S02]  /*1ede0*/  @!P2 IMAD R22, R4, R17, R2 ;  /* 0x000000110416a224 */ /* 0x004fc400078e0202 */
[----:B------:R-:W-:-:S05]  /*1edf0*/  @!P2 IMAD.MOV.U32 R4, RZ, RZ, R12 ;  /* 0x000000ffff04a224 */ /* 0x000fca00078e000c */
[----:B------:R1:W-:Y:S01]  /*1ee00*/  @!P2 STG.E.U8 desc[UR8][R4.64+0x1], R22 ;  /* 0x000001160400a986 */ /* 0x0003e2000c101108 */
[----:B---3--:R-:W-:-:S03]  /*1ee10*/  IMAD.WIDE.U32 R234, R234, R8, R10 ;  /* 0x00000008eaea7225 */ /* 0x008fc600078e000a */
[----:B------:R2:W5:Y:S01]  /*1ee20*/  LDL.LU.64 R10, [R1+0x498] ;  /* 0x00049800010a7983 */ /* 0x0005620000300a00 */
[----:B------:R-:W-:Y:S01]  /*1ee30*/  IMAD.IADD R7, R7, 0x1, R235 ;  /* 0x0000000107077824 */ /* 0x000fe200078e02eb */
[----:B------:R-:W-:-:S04]  /*1ee40*/  IADD3 R234, P1, P2, R20, R14, R234 ;  /* 0x0000000e14ea7210 */ /* 0x000fc80007a3e0ea */
[----:B------:R-:W-:Y:S02]  /*1ee50*/  IADD3.X R235, R233, R15, R7, P1, P2 ;  /* 0x0000000fe9eb7210 */ /* 0x000fe40000fe4407 */
[----:B-1----:R-:W-:Y:S02]  /*1ee60*/  @!P0 IADD3 R4, P2, R12, UR4, RZ ;  /* 0x000000040c048c10 */ /* 0x002fe4000ff5e0ff */
[----:B------:R-:W-:Y:S01]  /*1ee70*/  ISETP.LT.OR P1, PT, R0, 0x2, !P3 ;  /* 0x000000020000780c */ /* 0x000fe20005f21670 */
[----:B--2---:R-:W-:-:S12]  /*1ee80*/  @P0 BRA `(.L_x_55) ;  /* 0x0000000000100947 */ /* 0x004fd80003800000 */
[----:B------:R-:W-:Y:S02]  /*1ee90*/  ULDC.64 UR4, c[0x0][0x208] ;  /* 0x0000820000047ab9 */ /* 0x000fe40000000a00 */
[----:B------:R-:W2:Y:S02]  /*1eea0*/  LDG.E.U8 R16, desc[UR4][R234.64] ;  /* 0x00000004ea107981 */ /* 0x000ea4000c1e1100 */
[----:B--2---:R-:W-:-:S05]  /*1eeb0*/  PRMT R2, R16, 0x8880, RZ ;  /* 0x0000888010027816 */ /* 0x004fca00000000ff */
[----:B------:R-:W-:-:S07]  /*1eec0*/  IMAD R2, R2, R18, RZ ;  /* 0x0000001202027224 */ /* 0x000fce00078e02ff */
.L_x_55:
[----:B------:R-:W-:Y:S05]  /*1eed0*/  BSYNC B1 ;  /* 0x0000000000017941 */ /* 0x000fea0003800000 */
.L_x_54:
[----:B------:R-:W2:Y:S01]  /*1eee0*/  LDL.LU R7, [R1+0x408] ;  /* 0x0004080001077983 */ /* 0x000ea20000300800 */
[----:B------:R-:W-:Y:S01]  /*1eef0*/  R2UR UR4, R23 ;  /* 0x00000000170472ca */ /* 0x000fe200000e0000 */
[----:B------:R-:W-:Y:S01]  /*1ef00*/  ULDC.64 UR8, c[0x0][0x208] ;  /* 0x0000820000087ab9 */ /* 0x000fe20000000a00 */
[----:B------:R-:W-:Y:S01]  /*1ef10*/  @!P0 IADD3.X R5, R13, UR61, RZ, P2, !PT ;  /* 0x0000003d0d058c10 */ /* 0x000fe200097fe4ff */
[----:B------:R-:W-:Y:S01]  /*1ef20*/  BSSY B1, `(.L_x_56) ;  /* 0x0000009000017945 */ /* 0x000fe20003800000 */
[----:B--2---:R-:W-:-:S05]  /*1ef30*/  @!P0 IMAD R7, R7, R17, R2 ;  /* 0x0000001107078224 */ /* 0x004fca00078e0202 */
[----:B------:R1:W-:Y:S04]  /*1ef40*/  @!P0 STG.E.U8 desc[UR8][R4.64], R7 ;  /* 0x0000000704008986 */ /* 0x0003e8000c101108 */
[----:B-1----:R-:W-:Y:S01]  /*1ef50*/  @!P1 IADD3 R4, P0, R12, UR4, RZ ;  /* 0x000000040c049c10 */ /* 0x002fe2000ff1e0ff */
[----:B------:R-:W-:-:S12]  /*1ef60*/  @P1 BRA `(.L_x_57) ;  /* 0x0000000000101947 */ /* 0x000fd80003800000 */
[----:B------:R-:W-:Y:S02]  /*1ef70*/  ULDC.64 UR4, c[0x0][0x208] ;  /* 0x0000820000047ab9 */ /* 0x000fe40000000a00 */
[----:B------:R-:W2:Y:S02]  /*1ef80*/  LDG.E.U8 R16, desc[UR4][R234.64+0x1] ;  /* 0x00000104ea107981 */ /* 0x000ea4000c1e1100 */
[----:B--2---:R-:W-:-:S05]  /*1ef90*/  PRMT R2, R16, 0x8880, RZ ;  /* 0x0000888010027816 */ /* 0x004fca00000000ff */
[----:B------:R-:W-:-:S07]  /*1efa0*/  IMAD R2, R2, R18, RZ ;  /* 0x0000001202027224 */ /* 0x000fce00078e02ff */
.L_x_57:
[----:B------:R-:W-:Y:S05]  /*1efb0*/  BSYNC B1 ;  /* 0x0000000000017941 */ /* 0x000fea0003800000 */
.L_x_56:
[----:B------:R-:W2:Y:S01]  /*1efc0*/  LDL.LU R7, [R1+0x40c] ;  /* 0x00040c0001077983 */ /* 0x000ea20000300800 */
[----:B------:R-:W-:Y:S01]  /*1efd0*/  @!P1 IADD3.X R5, R13, UR61, RZ, P0, !PT ;  /* 0x0000003d0d059c10 */ /* 0x000fe200087fe4ff */
[----:B------:R-:W-:Y:S01]  /*1efe0*/  ULDC.64 UR4, c[0x0][0x208] ;  /* 0x0000820000047ab9 */ /* 0x000fe20000000a00 */
[----:B------:R-:W-:Y:S01]  /*1eff0*/  BSSY B1, `(.L_x_58) ;  /* 0x000000b000017945 */ /* 0x000fe20003800000 */
[C---:B------:R-:W-:Y:S02]  /*1f000*/  ISETP.LT.OR P2, PT, R0.reuse, 0xa, !P4 ;  /* 0x0000000a0000780c */ /* 0x040fe40006741670 */
[----:B------:R-:W-:Y:S01]  /*1f010*/  ISETP.LT.OR P0, PT, R0, 0x9, !P3 ;  /* 0x000000090000780c */ /* 0x000fe20005f01670 */
[----:B--2---:R-:W-:-:S05]  /*1f020*/  @!P1 IMAD R7, R7, R17, R2 ;  /* 0x0000001107079224 */ /* 0x004fca00078e0202 */
[----:B------:R1:W-:Y:S01]  /*1f030*/  @!P1 STG.E.U8 desc[UR4][R4.64+0x1], R7 ;  /* 0x0000010704009986 */ /* 0x0003e2000c101104 */
[----:B------:R-:W-:-:S13]  /*1f040*/  ISETP.LT.OR P1, PT, R0, 0x9, !P4 ;  /* 0x000000090000780c */ /* 0x000fda0006721670 */
[----:B-1----:R-:W-:Y:S05]  /*1f050*/  @P1 BRA `(.L_x_59) ;  /* 0x0000000000101947 */ /* 0x002fea0003800000 */
[----:B------:R-:W-:Y:S02]  /*1f060*/  ULDC.64 UR4, c[0x0][0x208] ;  /* 0x0000820000047ab9 */ /* 0x000fe40000000a00 */
[----:B------:R-:W2:Y:S02]  /*1f070*/  LDG.E.U8 R16, desc[UR4][R236.64+0x8] ;  /* 0x00000804ec107981 */ /* 0x000ea4000c1e1100 */
[----:B--2---:R-:W-:-:S05]  /*1f080*/  PRMT R2, R16, 0x8880, RZ ;  /* 0x0000888010027816 */ /* 0x004fca00000000ff */
[----:B------:R-:W-:-:S07]  /*1f090*/  IMAD R2, R2, R18, RZ ;  /* 0x0000001202027224 */ /* 0x000fce00078e02ff */
.L_x_59:
[----:B------:R-:W-:Y:S05]  /*1f0a0*/  BSYNC B1 ;  /* 0x0000000000017941 */ /* 0x000fea0003800000 */
.L_x_58:
[----:B------:R-:W2:Y:S01]  /*1f0b0*/  LDL.LU R4, [R1+0x410] ;  /* 0x0004100001047983 */ /* 0x000ea20000300800 */
        /* <DEDUP_REMOVED lines=8> */
[----:B------:R-:W2:Y:S02]  /*1f140*/  LDG.E.U8 R16, desc[UR4][R236.64+0x9] ;  /* 0x00000904ec107981 */ /* 0x000ea4000c1e1100 */
[----:B--2---:R-:W-:-:S05]  /*1f150*/  PRMT R2, R16, 0x8880, RZ ;  /* 0x0000888010027816 */ /* 0x004fca00000000ff */
[----:B------:R-:W-:-:S07]  /*1f160*/  IMAD R2, R2, R18, RZ ;  /* 0x0000001202027224 */ /* 0x000fce00078e02ff */
.L_x_61:
[----:B------:R-:W-:Y:S05]  /*1f170*/  BSYNC B1 ;  /* 0x0000000000017941 */ /* 0x000fea0003800000 */
.L_x_60:
[----:B-1----:R-:W2:Y:S01]  /*1f180*/  LDL.LU R4, [R1+0x414] ;  /* 0x0004140001047983 */ /* 0x002ea20000300800 */
        /* <DEDUP_REMOVED lines=8> */
[----:B-1----:R-:W-:Y:S01]  /*1f210*/  @!P0 IADD3 R4, P2, R12, UR4, RZ ;  /* 0x000000040c048c10 */ /* 0x002fe2000ff5e0ff */
[----:B------:R-:W-:-:S12]  /*1f220*/  @P0 BRA `(.L_x_63) ;  /* 0x0000000000100947 */ /* 0x000fd80003800000 */
[----:B------:R-:W-:Y:S02]  /*1f230*/  ULDC.64 UR4, c[0x0][0x208] ;  /* 0x0000820000047ab9 */ /* 0x000fe40000000a00 */
[----:B------:R-:W2:Y:S02]  /*1f240*/  LDG.E.U8 R16, desc[UR4][R234.64+0x8] ;  /* 0x00000804ea107981 */ /* 0x000ea4000c1e1100 */
[----:B--2---:R-:W-:-:S05]  /*1f250*/  PRMT R2, R16, 0x8880, RZ ;  /* 0x0000888010027816 */ /* 0x004fca00000000ff */
[----:B------:R-:W-:-:S07]  /*1f260*/  IMAD R2, R2, R18, RZ ;  /* 0x0000001202027224 */ /* 0x000fce00078e02ff */
.L_x_63:
[----:B------:R-:W-:Y:S05]  /*1f270*/  BSYNC B1 ;  /* 0x0000000000017941 */ /* 0x000fea0003800000 */
.L_x_62:
        /* <DEDUP_REMOVED lines=13> */
.L_x_65:
[----:B------:R-:W-:Y:S05]  /*1f350*/  BSYNC B1 ;  /* 0x0000000000017941 */ /* 0x000fea0003800000 */
.L_x_64:
[----:B------:R-:W2:Y:S04]  /*1f360*/  LDL R23, [R1+0x48c] ;  /* 0x00048c0001177983 */ /* 0x000ea80000100800 */
[----:B------:R-:W3:Y:S04]  /*1f370*/  LDL R22, [R1+0x490] ;  /* 0x0004900001167983 */ /* 0x000ee80000100800 */
[----:B------:R-:W4:Y:S01]  /*1f380*/  LDL.LU R7, [R1+0x41c] ;  /* 0x00041c0001077983 */ /* 0x000f220000300800 */
[----:B------:R-:W-:Y:S01]  /*1f390*/  @!P1 IADD3.X R5, R13, UR61, RZ, P0, !PT ;  /* 0x0000003d0d059c10 */ /* 0x000fe200087fe4ff */
[----:B------:R-:W-:Y:S01]  /*1f3a0*/  ULDC.64 UR8, c[0x0][0x208] ;  /* 0x0000820000087ab9 */ /* 0x000fe20000000a00 */
[----:B------:R-:W-:Y:S01]  /*1f3b0*/  ISETP.GE.AND P4, PT, R6, 0x101, PT ;  /* 0x000001010600780c */ /* 0x000fe20003f86270 */
[----:B------:R-:W-:Y:S01]  /*1f3c0*/  BSSY B1, `(.L_x_66) ;  /* 0x0000018000017945 */ /* 0x000fe20003800000 */
[----:B------:R-:W-:-:S11]  /*1f3d0*/  LOP3.LUT R19, R19, 0xfffffffd, RZ, 0xc0, !PT ;  /* 0xfffffffd13137812 */ /* 0x000fd600078ec0ff */
[----:B------:R-:W-:Y:S02]  /*1f3e0*/  @P4 LOP3.LUT R19, R19, 0x2, RZ, 0xfc, !PT ;  /* 0x0000000213134812 */ /* 0x000fe400078efcff */
[----:B--2---:R-:W-:Y:S02]  /*1f3f0*/  R2UR UR5, R23 ;  /* 0x00000000170572ca */ /* 0x004fe400000e0000 */
[----:B---3--:R-:W-:Y:S02]  /*1f400*/  R2UR UR4, R22 ;  /* 0x00000000160472ca */ /* 0x008fe400000e0000 */
[----:B------:R-:W-:Y:S01]  /*1f410*/  IADD3 R22, P0, R3, 0x100, RZ ;  /* 0x0000010003167810 */ /* 0x000fe20007f1e0ff */
[----:B----4-:R-:W-:-:S05]  /*1f420*/  @!P1 IMAD R7, R7, R17, R2 ;  /* 0x0000001107079224 */ /* 0x010fca00078e0202 */
[----:B------:R1:W-:Y:S03]  /*1f430*/  @!P1 STG.E.U8 desc[UR8][R4.64+0x9], R7 ;  /* 0x0000090704009986 */ /* 0x0003e6000c101108 */
[----:B------:R-:W-:Y:S02]  /*1f440*/  IMAD.U32 R23, RZ, RZ, UR5 ;  /* 0x00000005ff177e24 */ /* 0x000fe4000f8e00ff */
[----:B-1----:R-:W-:-:S04]  /*1f450*/  IMAD.X R4, RZ, RZ, UR11, P0 ;  /* 0x0000000bff047e24 */ /* 0x002fc800080e06ff */
[----:B------:R-:W-:-:S04]  /*1f460*/  IMAD R4, R4, R8, RZ ;  /* 0x0000000804047224 */ /* 0x000fc800078e02ff */
[C---:B------:R-:W-:Y:S02]  /*1f470*/  IMAD R7, R22.reuse, R9, R4 ;  /* 0x0000000916077224 */ /* 0x040fe400078e0204 */
[----:B------:R-:W-:-:S03]  /*1f480*/  IMAD.WIDE.U32 R4, R22, R8, R232 ;  /* 0x0000000816047225 */ /* 0x000fc600078e00e8 */
[----:B------:R-:W-:Y:S02]  /*1f490*/  IADD3 R232, P1, R4, R14, RZ ;  /* 0x0000000e04e87210 */ /* 0x000fe40007f3e0ff */
[----:B-----5:R-:W-:Y:S02]  /*1f4a0*/  LEA R4, P0, R23, R10, 0x8 ;  /* 0x0000000a17047211 */ /* 0x020fe400078040ff */
[----:B------:R-:W-:Y:S02]  /*1f4b0*/  IADD3.X R233, R15, R5, R7, P1, !PT ;  /* 0x000000050fe97210 */ /* 0x000fe40000ffe407 */
[C---:B------:R-:W-:Y:S02]  /*1f4c0*/  ISETP.LT.OR P1, PT, R0.reuse, 0x1, !P4 ;  /* 0x000000010000780c */ /* 0x040fe40006721670 */
[----:B------:R-:W-:Y:S02]  /*1f4d0*/  IADD3.X R5, R11, UR4, RZ, P0, !PT ;  /* 0x000000040b057c10 */ /* 0x000fe400087fe4ff */
[----:B------:R-:W-:-:S09]  /*1f4e0*/  ISETP.LT.OR P0, PT, R0, 0x2, !P4 ;  /* 0x000000020000780c */ /* 0x000fd20006701670 */
[----:B------:R-:W-:Y:S05]  /*1f4f0*/  @P1 BRA `(.L_x_67) ;  /* 0x0000000000101947 */ /* 0x000fea0003800000 */
[----:B------:R-:W-:Y:S02]  /*1f500*/  ULDC.64 UR4, c[0x0][0x208] ;  /* 0x0000820000047ab9 */ /* 0x000fe40000000a00 */
[----:B------:R-:W2:Y:S02]  /*1f510*/  LDG.E.U8 R16, desc[UR4][R232.64] ;  /* 0x00000004e8107981 */ /* 0x000ea4000c1e1100 */
[----:B--2---:R-:W-:-:S05]  /*1f520*/  PRMT R2, R16, 0x8880, RZ ;  /* 0x0000888010027816 */ /* 0x004fca00000000ff */
[----:B------:R-:W-:-:S07]  /*1f530*/  IMAD R2, R2, R18, RZ ;  /* 0x0000001202027224 */ /* 0x000fce00078e02ff */
.L_x_67:
[----:B------:R-:W-:Y:S05]  /*1f540*/  BSYNC B1 ;  /* 0x0000000000017941 */ /* 0x000fea0003800000 */
.L_x_66:
[----:B------:R-:W2:Y:S01]  /*1f550*/  LDL.LU R23, [R1+0x3e0] ;  /* 0x0003e00001177983 */ /* 0x000ea20000300800 */
[----:B------:R-:W-:Y:S01]  /*1f560*/  ULDC.64 UR4, c[0x0][0x208] ;  /* 0x0000820000047ab9 */ /* 0x000fe20000000a00 */
[----:B------:R-:W-:Y:S01]  /*1f570*/  BSSY B1, `(.L_x_68) ;  /* 0x0000008000017945 */ /* 0x000fe20003800000 */
[----:B--2---:R-:W-:-:S05]  /*1f580*/  @!P1 IMAD R23, R23, R17, R2 ;  /* 0x0000001117179224 */ /* 0x004fca00078e0202 */
[----:B------:R1:W-:Y:S01]  /*1f590*/  @!P1 STG.E.U8 desc[UR4][R4.64], R23 ;  /* 0x0000001704009986 */ /* 0x0003e2000c101104 */
[----:B------:R-:W-:Y:S05]  /*1f5a0*/  @P0 BRA `(.L_x_69) ;  /* 0x0000000000100947 */ /* 0x000fea0003800000 */
[----:B------:R-:W-:Y:S02]  /*1f5b0*/  ULDC.64 UR4, c[0x0][0x208] ;  /* 0x0000820000047ab9 */ /* 0x000fe40000000a00 */
[----:B------:R-:W2:Y:S02]  /*1f5c0*/  LDG.E.U8 R16, desc[UR4][R232.64+0x1] ;  /* 0x00000104e8107981 */ /* 0x000ea4000c1e1100 */
[----:B--2---:R-:W-:-:S05]  /*1f5d0*/  PRMT R2, R16, 0x8880, RZ ;  /* 0x0000888010027816 */ /* 0x004fca00000000ff */
[----:B------:R-:W-:-:S07]  /*1f5e0*/  IMAD R2, R2, R18, RZ ;  /* 0x0000001202027224 */ /* 0x000fce00078e02ff */
.L_x_69:
[----:B------:R-:W-:Y:S05]  /*1f5f0*/  BSYNC B1 ;  /* 0x0000000000017941 */ /* 0x000fea0003800000 */
.L_x_68:
[----:B------:R-:W2:Y:S04]  /*1f600*/  LDL R21, [R1+0x450] ;  /* 0x0004500001157983 */ /* 0x000ea80000100800 */
[----:B-1----:R-:W3:Y:S04]  /*1f610*/  LDL R23, [R1+0x3e4] ;  /* 0x0003e40001177983 */ /* 0x002ee80000100800 */
[----:B------:R1:W-:Y:S04]  /*1f620*/  STL.64 [R1+0x4a0], R12 ;  /* 0x0004a00c01007387 */ /* 0x0003e80000100a00 */
[----:B-1----:R-:W4:Y:S04]  /*1f630*/  LDL.LU.64 R12, [R1+0x460] ;  /* 0x00046000010c7983 */ /* 0x002f280000300a00 */
[----:B------:R1:W-:Y:S04]  /*1f640*/  STL.64 [R1+0x498], R10 ;  /* 0x0004980a01007387 */ /* 0x0003e80000100a00 */
[----:B-1----:R-:W4:Y:S01]  /*1f650*/  LDL.64 R10, [R1+0x448] ;  /* 0x00044800010a7983 */ /* 0x002f220000100a00 */
[----:B------:R-:W-:Y:S01]  /*1f660*/  ULDC.64 UR8, c[0x0][0x208] ;  /* 0x0000820000087ab9 */ /* 0x000fe20000000a00 */
[----:B------:R-:W-:-:S02]  /*1f670*/  ISETP.GE.AND P2, PT, R6, 0x109, PT ;  /* 0x000001090600780c */ /* 0x000fc40003f46270 */
[----:B--2---:R-:W-:Y:S01]  /*1f680*/  R2UR UR4, R21 ;  /* 0x00000000150472ca */ /* 0x004fe200000e0000 */
[----:B---3--:R-:W-:-:S05]  /*1f690*/  @!P0 IMAD R21, R23, R17, R2 ;  /* 0x0000001117158224 */ /* 0x008fca00078e0202 */
[----:B------:R1:W-:Y:S01]  /*1f6a0*/  @!P0 STG.E.U8 desc[UR8][R4.64+0x1], R21 ;  /* 0x0000011504008986 */ /* 0x0003e2000c101108 */
[----:B------:R-:W-:Y:S01]  /*1f6b0*/  IADD3 R3, P0, R3, 0x180, RZ ;  /* 0x0000018003037810 */ /* 0x000fe20007f1e0ff */
[----:B----4-:R-:W-:-:S04]  /*1f6c0*/  IMAD.WIDE.U32 R22, R22, R8, R12 ;  /* 0x0000000816167225 */ /* 0x010fc800078e000c */
[----:B-1----:R-:W-:Y:S01]  /*1f6d0*/  IMAD.X R21, RZ, RZ, UR11, P0 ;  /* 0x0000000bff157e24 */ /* 0x002fe200080e06ff */
[----:B------:R-:W-:Y:S01]  /*1f6e0*/  IADD3 R22, P0, P1, R20, R14, R22 ;  /* 0x0000000e14167210 */ /* 0x000fe2000791e016 */
[----:B------:R-:W-:Y:S02]  /*1f6f0*/  IMAD.IADD R7, R7, 0x1, R23 ;  /* 0x0000000107077824 */ /* 0x000fe400078e0217 */
[-C--:B------:R-:W-:Y:S02]  /*1f700*/  IMAD R21, R21, R8.reuse, RZ ;  /* 0x0000000815157224 */ /* 0x080fe400078e02ff */
[----:B------:R-:W-:-:S04]  /*1f710*/  IMAD.WIDE.U32 R12, R3, R8, R12 ;  /* 0x00000008030c7225 */ /* 0x000fc800078e000c */
[----:B------:R-:W-:Y:S01]  /*1f720*/  IMAD R9, R3, R9, R21 ;  /* 0x0000000903097224 */ /* 0x000fe200078e0215 */
[----:B------:R-:W-:-:S03]  /*1f730*/  IADD3.X R23, R11, R15, R7, P0, P1 ;  /* 0x0000000f0b177210 */ /* 0x000fc600007e2407 */
[----:B------:R-:W-:Y:S01]  /*1f740*/  IMAD.IADD R7, R9, 0x1, R13 ;  /* 0x0000000109077824 */ /* 0x000fe200078e020d */
[----:B------:R-:W-:Y:S01]  /*1f750*/  IADD3 R20, P0, P1, R20, R14, R12 ;  /* 0x0000000e14147210 */ /* 0x000fe2000791e00c */
[----:B------:R-:W-:Y:S03]  /*1f760*/  STL [R1+0x400], R9 ;  /* 0x0004000901007387 */ /* 0x000fe60000100800 */
[----:B------:R-:W-:Y:S01]  /*1f770*/  IADD3.X R21, R11, R15, R7, P0, P1 ;  /* 0x0000000f0b157210 */ /* 0x000fe200007e2407 */
[----:B------:R1:W5:Y:S01]  /*1f780*/  LDL.LU.64 R12, [R1+0x4a0] ;  /* 0x0004a000010c7983 */ /* 0x0003620000300a00 */
[----:B------:R-:W-:-:S13]  /*1f790*/  ISETP.LT.OR P0, PT, R0, 0x1, !P2 ;  /* 0x000000010000780c */ /* 0x000fda0005701670 */
[----:B------:R-:W-:-:S04]  /*1f7a0*/  @!P0 IADD3 R10, P1, R4, UR4, RZ ;  /* 0x00000004040a8c10 */ /* 0x000fc8000ff3e0ff */
[----:B------:R-:W-:-:S05]  /*1f7b0*/  @!P0 IADD3.X R11, R5, UR61, RZ, P1, !PT ;  /* 0x0000003d050b8c10 */ /* 0x000fca0008ffe4ff */
[----:B------:R2:W-:Y:S04]  /*1f7c0*/  @!P0 STL.64 [R1+0x3e0], R10 ;  /* 0x0003e00a01008387 */ /* 0x0005e80000100a00 */
[----:B--2---:R1:W5:Y:S01]  /*1f7d0*/  LDL.LU.64 R10, [R1+0x498] ;  /* 0x00049800010a7983 */ /* 0x0043620000300a00 */
[----:B------:R-:W-:Y:S04]  /*1f7e0*/  BSSY B1, `(.L_x_70) ;  /* 0x0000006000017945 */ /* 0x000fe80003800000 */
[----:B------:R-:W-:Y:S05]  /*1f7f0*/  @P0 BRA `(.L_x_71) ;  /* 0x0000000000100947 */ /* 0x000fea0003800000 */
[----:B------:R-:W-:Y:S02]  /*1f800*/  ULDC.64 UR4, c[0x0][0x208] ;  /* 0x0000820000047ab9 */ /* 0x000fe40000000a00 */
[----:B------:R-:W2:Y:S02]  /*1f810*/  LDG.E.U8 R16, desc[UR4][R22.64] ;  /* 0x0000000416107981 */ /* 0x000ea4000c1e1100 */
[----:B--2---:R-:W-:-:S05]  /*1f820*/  PRMT R2, R16, 0x8880, RZ ;  /* 0x0000888010027816 */ /* 0x004fca00000000ff */
[----:B------:R-:W-:-:S07]  /*1f830*/  IMAD R2, R2, R18, RZ ;  /* 0x0000001202027224 */ /* 0x000fce00078e02ff */
.L_x_71:
[----:B------:R-:W-:Y:S05]  /*1f840*/  BSYNC B1 ;  /* 0x0000000000017941 */ /* 0x000fea0003800000 */
.L_x_70:
[----:B------:R-:W2:Y:S04]  /*1f850*/  LDL.LU R7, [R1+0x3e8] ;  /* 0x0003e80001077983 */ /* 0x000ea80000300800 */
[----:B-----5:R3:W-:Y:S04]  /*1f860*/  STL.64 [R1+0x498], R10 ;  /* 0x0004980a01007387 */ /* 0x0207e80000100a00 */
[----:B------:R-:W4:Y:S04]  /*1f870*/  LDL R9, [R1+0x450] ;  /* 0x0004500001097983 */ /* 0x000f280000100800 */
[----:B---3--:R-:W3:Y:S01]  /*1f880*/  LDL.64 R10, [R1+0x3e0] ;  /* 0x0003e000010a7983 */ /* 0x008ee20000100a00 */
[----:B------:R-:W-:Y:S01]  /*1f890*/  ULDC.64 UR8, c[0x0][0x208] ;  /* 0x0000820000087ab9 */ /* 0x000fe20000000a00 */
[----:B--2---:R-:W-:Y:S01]  /*1f8a0*/  @!P0 IMAD R7, R7, R17, R2 ;  /* 0x0000001107078224 */ /* 0x004fe200078e0202 */
[----:B----4-:R-:W-:-:S04]  /*1f8b0*/  R2UR UR4, R9 ;  /* 0x00000000090472ca */ /* 0x010fc800000e0000 */
[----:B---3--:R2:W-:Y:S01]  /*1f8c0*/  @!P0 STG.E.U8 desc[UR8][R10.64], R7 ;  /* 0x000000070a008986 */ /* 0x0085e2000c101108 */
[----:B------:R-:W-:-:S13]  /*1f8d0*/  ISETP.LT.OR P0, PT, R0, 0x2, !P2 ;  /* 0x000000020000780c */ /* 0x000fda0005701670 */
[----:B--2---:R-:W-:-:S04]  /*1f8e0*/  @!P0 IADD3 R10, P1, R4, UR4, RZ ;  /* 0x00000004040a8c10 */ /* 0x004fc8000ff3e0ff */
[----:B------:R-:W-:-:S05]  /*1f8f0*/  @!P0 IADD3.X R11, R5, UR61, RZ, P1, !PT ;  /* 0x0000003d050b8c10 */ /* 0x000fca0008ffe4ff */
[----:B------:R2:W-:Y:S04]  /*1f900*/  @!P0 STL.64 [R1+0x3e0], R10 ;  /* 0x0003e00a01008387 */ /* 0x0005e80000100a00 */
[----:B--2---:R2:W5:Y:S01]  /*1f910*/  LDL.LU.64 R10, [R1+0x498] ;  /* 0x00049800010a7983 */ /* 0x0045620000300a00 */
[----:B------:R-:W-:Y:S04]  /*1f920*/  BSSY B1, `(.L_x_72) ;  /* 0x0000006000017945 */ /* 0x000fe80003800000 */
[----:B------:R-:W-:Y:S05]  /*1f930*/  @P0 BRA `(.L_x_73) ;  /* 0x0000000000100947 */ /* 0x000fea0003800000 */
[----:B------:R-:W-:Y:S02]  /*1f940*/  ULDC.64 UR4, c[0x0][0x208] ;  /* 0x0000820000047ab9 */ /* 0x000fe40000000a00 */
[----:B------:R-:W3:Y:S02]  /*1f950*/  LDG.E.U8 R16, desc[UR4][R22.64+0x1] ;  /* 0x0000010416107981 */ /* 0x000ee4000c1e1100 */
[----:B---3--:R-:W-:-:S05]  /*1f960*/  PRMT R2, R16, 0x8880, RZ ;  /* 0x0000888010027816 */ /* 0x008fca00000000ff */
[----:B------:R-:W-:-:S07]  /*1f970*/  IMAD R2, R2, R18, RZ ;  /* 0x0000001202027224 */ /* 0x000fce00078e02ff */
.L_x_73:
[----:B------:R-:W-:Y:S05]  /*1f980*/  BSYNC B1 ;  /* 0x0000000000017941 */ /* 0x000fea0003800000 */
.L_x_72:
[----:B------:R-:W3:Y:S04]  /*1f990*/  LDL.LU R7, [R1+0x3ec] ;  /* 0x0003ec0001077983 */ /* 0x000ee80000300800 */
[----:B------:R4:W-:Y:S04]  /*1f9a0*/  STL.64 [R1+0x498], R4 ;  /* 0x0004980401007387 */ /* 0x0009e80000100a00 */
[----:B----4-:R-:W4:Y:S01]  /*1f9b0*/  LDL.LU.64 R4, [R1+0x3e0] ;  /* 0x0003e00001047983 */ /* 0x010f220000300a00 */
[----:B------:R-:W-:Y:S01]  /*1f9c0*/  ULDC.64 UR4, c[0x0][0x208] ;  /* 0x0000820000047ab9 */ /* 0x000fe20000000a00 */
[----:B---3--:R-:W-:-:S05]  /*1f9d0*/  @!P0 IMAD R7, R7, R17, R2 ;  /* 0x0000001107078224 */ /* 0x008fca00078e0202 */
[----:B----4-:R3:W-:Y:S04]  /*1f9e0*/  @!P0 STG.E.U8 desc[UR4][R4.64+0x1], R7 ;  /* 0x0000010704008986 */ /* 0x0107e8000c101104 */
[----:B---3--:R3:W5:Y:S01]  /*1f9f0*/  LDL.LU.64 R4, [R1+0x498] ;  /* 0x0004980001047983 */ /* 0x0087620000300a00 */
[----:B------:R-:W-:Y:S01]  /*1fa00*/  ISETP.LT.OR P0, PT, R0, 0x9, !P4 ;  /* 0x000000090000780c */ /* 0x000fe20006701670 */
[----:B------:R-:W-:-:S12]  /*1fa10*/  BSSY B1, `(.L_x_74) ;  /* 0x0000006000017945 */ /* 0x000fd80003800000 */
[----:B---3--:R-:W-:Y:S05]  /*1fa20*/  @P0 BRA `(.L_x_75) ;  /* 0x0000000000100947 */ /* 0x008fea0003800000 */
[----:B------:R-:W-:Y:S02]  /*1fa30*/  ULDC.64 UR4, c[0x0][0x208] ;  /* 0x0000820000047ab9 */ /* 0x000fe40000000a00 */
[----:B------:R-:W3:Y:S02]  /*1fa40*/  LDG.E.U8 R16, desc[UR4][R232.64+0x8] ;  /* 0x00000804e8107981 */ /* 0x000ee4000c1e1100 */
[----:B---3--:R-:W-:-:S05]  /*1fa50*/  PRMT R2, R16, 0x8880, RZ ;  /* 0x0000888010027816 */ /* 0x008fca00000000ff */
[----:B------:R-:W-:-:S07]  /*1fa60*/  IMAD R2, R2, R18, RZ ;  /* 0x0000001202027224 */ /* 0x000fce00078e02ff */
.L_x_75:
[----:B------:R-:W-:Y:S05]  /*1fa70*/  BSYNC B1 ;  /* 0x0000000000017941 */ /* 0x000fea0003800000 */
.L_x_74:
[----:B------:R-:W3:Y:S01]  /*1fa80*/  LDL.LU R7, [R1+0x3f0] ;  /* 0x0003f00001077983 */ /* 0x000ee20000300800 */
[----:B------:R-:W-:Y:S01]  /*1fa90*/  ULDC.64 UR4, c[0x0][0x208] ;  /* 0x0000820000047ab9 */ /* 0x000fe20000000a00 */
[----:B------:R-:W-:Y:S01]  /*1faa0*/  BSSY B1, `(.L_x_76) ;  /* 0x0000009000017945 */ /* 0x000fe20003800000 */
[----:B---3--:R-:W-:-:S05]  /*1fab0*/  @!P0 IMAD R7, R7, R17, R2 ;  /* 0x0000001107078224 */ /* 0x008fca00078e0202 */
[----:B-----5:R3:W-:Y:S01]  /*1fac0*/  @!P0 STG.E.U8 desc[UR4][R4.64+0x8], R7 ;  /* 0x0000080704008986 */ /* 0x0207e2000c101104 */
[----:B------:R-:W-:-:S13]  /*1fad0*/  ISETP.LT.OR P0, PT, R0, 0xa, !P4 ;  /* 0x0000000a0000780c */ /* 0x000fda0006701670 */
[----:B---3--:R-:W-:Y:S05]  /*1fae0*/  @P0 BRA `(.L_x_77) ;  /* 0x0000000000100947 */ /* 0x008fea0003800000 */
[----:B------:R-:W-:Y:S02]  /*1faf0*/  ULDC.64 UR4, c[0x0][0x208] ;  /* 0x0000820000047ab9 */ /* 0x000fe40000000a00 */
[----:B------:R-:W3:Y:S02]  /*1fb00*/  LDG.E.U8 R16, desc[UR4][R232.64+0x9] ;  /* 0x00000904e8107981 */ /* 0x000ee4000c1e1100 */
[----:B---3--:R-:W-:-:S05]  /*1fb10*/  PRMT R2, R16, 0x8880, RZ ;  /* 0x0000888010027816 */ /* 0x008fca00000000ff */
[----:B------:R-:W-:-:S07]  /*1fb20*/  IMAD R2, R2, R18, RZ ;  /* 0x0000001202027224 */ /* 0x000fce00078e02ff */
.L_x_77:
[----:B------:R-:W-:Y:S05]  /*1fb30*/  BSYNC B1 ;  /* 0x0000000000017941 */ /* 0x000fea0003800000 */
.L_x_76:
[----:B------:R-:W3:Y:S01]  /*1fb40*/  LDL.LU R7, [R1+0x3f4] ;  /* 0x0003f40001077983 */ /* 0x000ee20000300800 */
[----:B------:R-:W-:Y:S01]  /*1fb50*/  ULDC.64 UR8, c[0x0][0x208] ;  /* 0x0000820000087ab9 */ /* 0x000fe20000000a00 */
[----:B------:R-:W-:Y:S02]  /*1fb60*/  R2UR UR4, R9 ;  /* 0x00000000090472ca */ /* 0x000fe400000e0000 */
[----:B------:R4:W-:Y:S01]  /*1fb70*/  STL.64 [R1+0x498], R10 ;  /* 0x0004980a01007387 */ /* 0x0009e20000100a00 */
[----:B---3--:R-:W-:-:S05]  /*1fb80*/  @!P0 IMAD R7, R7, R17, R2 ;  /* 0x0000001107078224 */ /* 0x008fca00078e0202 */
[----:B------:R-:W-:Y:S01]  /*1fb90*/  @!P0 STG.E.U8 desc[UR8][R4.64+0x9], R7 ;  /* 0x0000090704008986 */ /* 0x000fe2000c101108 */
[----:B------:R-:W-:-:S13]  /*1fba0*/  ISETP.LT.OR P0, PT, R0, 0x9, !P2 ;  /* 0x000000090000780c */ /* 0x000fda0005701670 */
[----:B----4-:R-:W-:-:S04]  /*1fbb0*/  @!P0 IADD3 R10, P1, R4, UR4, RZ ;  /* 0x00000004040a8c10 */ /* 0x010fc8000ff3e0ff */
[----:B------:R-:W-:-:S05]  /*1fbc0*/  @!P0 IADD3.X R11, R5, UR61, RZ, P1, !PT ;  /* 0x0000003d050b8c10 */ /* 0x000fca0008ffe4ff */
[----:B------:R3:W-:Y:S04]  /*1fbd0*/  @!P0 STL.64 [R1+0x3e0], R10 ;  /* 0x0003e00a01008387 */ /* 0x0007e80000100a00 */
[----:B---3--:R3:W5:Y:S01]  /*1fbe0*/  LDL.LU.64 R10, [R1+0x498] ;  /* 0x00049800010a7983 */ /* 0x0087620000300a00 */
[----:B------:R-:W-:Y:S04]  /*1fbf0*/  BSSY B1, `(.L_x_78) ;  /* 0x0000006000017945 */ /* 0x000fe80003800000 */
[----:B------:R-:W-:Y:S05]  /*1fc00*/  @P0 BRA `(.L_x_79) ;  /* 0x0000000000100947 */ /* 0x000fea0003800000 */
[----:B------:R-:W-:Y:S02]  /*1fc10*/  ULDC.64 UR4, c[0x0][0x208] ;  /* 0x0000820000047ab9 */ /* 0x000fe40000000a00 */
[----:B------:R-:W4:Y:S02]  /*1fc20*/  LDG.E.U8 R16, desc[UR4][R22.64+0x8] ;  /* 0x0000080416107981 */ /* 0x000f24000c1e1100 */
[----:B----4-:R-:W-:-:S05]  /*1fc30*/  PRMT R2, R16, 0x8880, RZ ;  /* 0x0000888010027816 */ /* 0x010fca00000000ff */
[----:B------:R-:W-:-:S07]  /*1fc40*/  IMAD R2, R2, R18, RZ ;  /* 0x0000001202027224 */ /* 0x000fce00078e02ff */
.L_x_79:
[----:B------:R-:W-:Y:S05]  /*1fc50*/  BSYNC B1 ;  /* 0x0000000000017941 */ /* 0x000fea0003800000 */
.L_x_78:
[----:B------:R-:W4:Y:S04]  /*1fc60*/  LDL.LU R7, [R1+0x3f8] ;  /* 0x0003f80001077983 */ /* 0x000f280000300800 */
[----:B------:R0:W-:Y:S04]  /*1fc70*/  STL.64 [R1+0x4a0], R12 ;  /* 0x0004a00c01007387 */ /* 0x0001e80000100a00 */
[----:B0-----:R-:W2:Y:S04]  /*1fc80*/  LDL.64 R12, [R1+0x3e0] ;  /* 0x0003e000010c7983 */ /* 0x001ea80000100a00 */
[----:B-----5:R0:W-:Y:S04]  /*1fc90*/  STL.64 [R1+0x498], R10 ;  /* 0x0004980a01007387 */ /* 0x0201e80000100a00 */
[----:B0-----:R-:W3:Y:S01]  /*1fca0*/  LDL.LU.64 R10, [R1+0x448] ;  /* 0x00044800010a7983 */ /* 0x001ee20000300a00 */
[----:B------:R-:W-:Y:S01]  /*1fcb0*/  ULDC.64 UR8, c[0x0][0x208] ;  /* 0x0000820000087ab9 */ /* 0x000fe20000000a00 */
[----:B------:R-:W-:Y:S01]  /*1fcc0*/  R2UR UR4, R9 ;  /* 0x00000000090472ca */ /* 0x000fe200000e0000 */
[----:B----4-:R-:W-:-:S05]  /*1fcd0*/  @!P0 IMAD R7, R7, R17, R2 ;  /* 0x0000001107078224 */ /* 0x010fca00078e0202 */
[----:B--2---:R0:W-:Y:S01]  /*1fce0*/  @!P0 STG.E.U8 desc[UR8][R12.64+0x8], R7 ;  /* 0x000008070c008986 */ /* 0x0041e2000c101108 */
[----:B------:R-:W-:-:S13]  /*1fcf0*/  ISETP.LT.OR P0, PT, R0, 0xa, !P2 ;  /* 0x0000000a0000780c */ /* 0x000fda0005701670 */
[----:B0-----:R-:W-:-:S04]  /*1fd00*/  @!P0 IADD3 R12, P1, R4, UR4, RZ ;  /* 0x00000004040c8c10 */ /* 0x001fc8000ff3e0ff */
[----:B------:R-:W-:Y:S01]  /*1fd10*/  @!P0 IADD3.X R13, R5, UR61, RZ, P1, !PT ;  /* 0x0000003d050d8c10 */ /* 0x000fe20008ffe4ff */
[----:B---3--:R-:W-:-:S04]  /*1fd20*/  IMAD.WIDE.U32 R8, R3, R8, R10 ;  /* 0x0000000803087225 */ /* 0x008fc800078e000a */
[----:B------:R0:W-:Y:S04]  /*1fd30*/  @!P0 STL.64 [R1+0x3e0], R12 ;  /* 0x0003e00c01008387 */ /* 0x0001e80000100a00 */
[----:B0-----:R0:W5:Y:S04]  /*1fd40*/  LDL.LU.64 R12, [R1+0x4a0] ;  /* 0x0004a000010c7983 */ /* 0x0011680000300a00 */
[----:B------:R0:W5:Y:S01]  /*1fd50*/  LDL.LU.64 R10, [R1+0x498] ;  /* 0x00049800010a7983 */ /* 0x0001620000300a00 */
[----:B------:R-:W-:Y:S04]  /*1fd60*/  BSSY B1, `(.L_x_80) ;  /* 0x0000006000017945 */ /* 0x000fe80003800000 */
[----:B------:R-:W-:Y:S05]  /*1fd70*/  @P0 BRA `(.L_x_81) ;  /* 0x0000000000100947 */ /* 0x000fea0003800000 */
[----:B------:R-:W-:Y:S02]  /*1fd80*/  ULDC.64 UR4, c[0x0][0x208] ;  /* 0x0000820000047ab9 */ /* 0x000fe40000000a00 */
[----:B------:R-:W2:Y:S02]  /*1fd90*/  LDG.E.U8 R16, desc[UR4][R22.64+0x9] ;  /* 0x0000090416107981 */ /* 0x000ea4000c1e1100 */
[----:B--2---:R-:W-:-:S05]  /*1fda0*/  PRMT R2, R16, 0x8880, RZ ;  /* 0x0000888010027816 */ /* 0x004fca00000000ff */
[----:B------:R-:W-:-:S07]  /*1fdb0*/  IMAD R2, R2, R18, RZ ;  /* 0x0000001202027224 */ /* 0x000fce00078e02ff */
.L_x_81:
[----:B------:R-:W-:Y:S05]  /*1fdc0*/  BSYNC B1 ;  /* 0x0000000000017941 */ /* 0x000fea0003800000 */
.L_x_80:
[----:B------:R-:W2:Y:S04]  /*1fdd0*/  LDL.LU R3, [R1+0x3fc] ;  /* 0x0003fc0001037983 */ /* 0x000ea80000300800 */
[----:B-----5:R3:W-:Y:S04]  /*1fde0*/  STL.64 [R1+0x4a0], R12 ;  /* 0x0004a00c01007387 */ /* 0x0207e80000100a00 */
[----:B---3--:R-:W3:Y:S04]  /*1fdf0*/  LDL.LU.64 R12, [R1+0x3e0] ;  /* 0x0003e000010c7983 */ /* 0x008ee80000300a00 */
[----:B------:R-:W4:Y:S04]  /*1fe00*/  LDL.LU R7, [R1+0x3c0] ;  /* 0x0003c00001077983 */ /* 0x000f280000300800 */
[----:B------:R0:W-:Y:S04]  /*1fe10*/  STL.64 [R1+0x498], R4 ;  /* 0x0004980401007387 */ /* 0x0001e80000100a00 */
[----:B0-----:R-:W4:Y:S01]  /*1fe20*/  LDL.LU R5, [R1+0x400] ;  /* 0x0004000001057983 */ /* 0x001f220000300800 */
[----:B------:R-:W-:Y:S01]  /*1fe30*/  ULDC.64 UR4, c[0x0][0x208] ;  /* 0x0000820000047ab9 */ /* 0x000fe20000000a00 */
[----:B------:R-:W-:Y:S01]  /*1fe40*/  ISETP.GE.AND P1, PT, R6, 0x181, PT ;  /* 0x000001810600780c */ /* 0x000fe20003f26270 */
[----:B--2---:R-:W-:-:S05]  /*1fe50*/  @!P0 IMAD R3, R3, R17, R2 ;  /* 0x0000001103038224 */ /* 0x004fca00078e0202 */
[----:B---3--:R0:W-:Y:S01]  /*1fe60*/  @!P0 STG.E.U8 desc[UR4][R12.64+0x9], R3 ;  /* 0x000009030c008986 */ /* 0x0081e2000c101104 */
[----:B------:R-:W-:-:S03]  /*1fe70*/  IADD3 R14, P0, R8, R14, RZ ;  /* 0x0000000e080e7210 */ /* 0x000fc60007f1e0ff */
[----:B0-----:R0:W5:Y:S01]  /*1fe80*/  LDL.LU.64 R12, [R1+0x4a0] ;  /* 0x0004a000010c7983 */ /* 0x0011620000300a00 */
[----:B----4-:R-:W-:Y:S02]  /*1fe90*/  IADD3.X R15, R15, R9, R5, P0, !PT ;  /* 0x000000090f0f7210 */ /* 0x010fe400007fe405 */
[----:B------:R-:W-:-:S13]  /*1fea0*/  ISETP.LT.OR P0, PT, R0, 0x1, !P1 ;  /* 0x000000010000780c */ /* 0x000fda0004f01670 */
[----:B------:R-:W2:Y:S01]  /*1feb0*/  @!P0 LDG.E.U8 R16, desc[UR4][R14.64] ;  /* 0x000000040e108981 */ /* 0x000ea2000c1e1100 */
[----:B------:R-:W-:-:S04]  /*1fec0*/  IMAD.U32 R8, RZ, RZ, UR12 ;  /* 0x0000000cff087e24 */ /* 0x000fc8000f8e00ff */
[----:B------:R-:W-:-:S04]  /*1fed0*/  IMAD.WIDE.U32 R8, R8, 0x180, R10 ;  /* 0x0000018008087825 */ /* 0x000fc800078e000a */
[----:B------:R-:W-:Y:S01]  /*1fee0*/  @!P0 IMAD.MOV.U32 R4, RZ, RZ, R8 ;  /* 0x000000ffff048224 */ /* 0x000fe200078e0008 */
[----:B--2---:R-:W-:-:S05]  /*1fef0*/  @!P0 PRMT R3, R16, 0x8880, RZ ;  /* 0x0000888010038816 */ /* 0x004fca00000000ff */
[----:B------:R-:W-:Y:S02]  /*1ff00*/  @!P0 IMAD R2, R3, R18, RZ ;  /* 0x0000001203028224 */ /* 0x000fe400078e02ff */
[----:B------:R-:W-:Y:S02]  /*1ff10*/  IMAD.U32 R3, RZ, RZ, UR13 ;  /* 0x0000000dff037e24 */ /* 0x000fe4000f8e00ff */
[----:B------:R-:W-:Y:S02]  /*1ff20*/  @!P0 IMAD R7, R7, R17, R2 ;  /* 0x0000001107078224 */ /* 0x000fe400078e0202 */
[----:B------:R-:W-:-:S04]  /*1ff30*/  IMAD R3, R3, 0x180, RZ ;  /* 0x0000018003037824 */ /* 0x000fc800078e02ff */
[----:B------:R-:W-:-:S05]  /*1ff40*/  IMAD.IADD R5, R9, 0x1, R3 ;  /* 0x0000000109057824 */ /* 0x000fca00078e0203 */
[----:B------:R-:W-:Y:S04]  /*1ff50*/  STL.64 [R1+0x3e0], R4 ;  /* 0x0003e00401007387 */ /* 0x000fe80000100a00 */
[----:B------:R2:W-:Y:S04]  /*1ff60*/  @!P0 STG.E.U8 desc[UR4][R4.64], R7 ;  /* 0x0000000704008986 */ /* 0x0005e8000c101104 */
[----:B--2---:R0:W5:Y:S01]  /*1ff70*/  LDL.LU.64 R4, [R1+0x498] ;  /* 0x0004980001047983 */ /* 0x0041620000300a00 */
[----:B------:R-:W-:Y:S01]  /*1ff80*/  ISETP.LT.OR P0, PT, R0, 0x2, !P1 ;  /* 0x000000020000780c */ /* 0x000fe20004f01670 */
[----:B------:R-:W-:-:S12]  /*1ff90*/  BSSY B1, `(.L_x_82) ;  /* 0x0000006000017945 */ /* 0x000fd80003800000 */
[----:B0-----:R-:W-:Y:S05]  /*1ffa0*/  @P0 BRA `(.L_x_83) ;  /* 0x0000000000100947 */ /* 0x001fea0003800000 */
[----:B------:R-:W-:Y:S02]  /*1ffb0*/  ULDC.64 UR4, c[0x0][0x208] ;  /* 0x0000820000047ab9 */ /* 0x000fe40000000a00 */
[----:B------:R-:W2:Y:S02]  /*1ffc0*/  LDG.E.U8 R16, desc[UR4][R14.64+0x1] ;  /* 0x000001040e107981 */ /* 0x000ea4000c1e1100 */
[----:B--2---:R-:W-:-:S05]  /*1ffd0*/  PRMT R2, R16, 0x8880, RZ ;  /* 0x0000888010027816 */ /* 0x004fca00000000ff */
[----:B------:R-:W-:-:S07]  /*1ffe0*/  IMAD R2, R2, R18, RZ ;  /* 0x0000001202027224 */ /* 0x000fce00078e02ff */
.L_x_83:
[----:B------:R-:W-:Y:S05]  /*1fff0*/  BSYNC B1 ;  /* 0x0000000000017941 */ /* 0x000fea0003800000 */
.L_x_82:
[----:B------:R-:W2:Y:S04]  /*20000*/  LDL.LU R7, [R1+0x3c4] ;  /* 0x0003c40001077983 */ /* 0x000ea80000300800 */
[----:B------:R0:W-:Y:S04]  /*20010*/  STL.64 [R1+0x4a0], R10 ;  /* 0x0004a00a01007387 */ /* 0x0001e80000100a00 */
[----:B0-----:R-:W3:Y:S04]  /*20020*/  LDL R11, [R1+0x450] ;  /* 0x00045000010b7983 */ /* 0x001ee80000100800 */
[----:B-----5:R0:W-:Y:S04]  /*20030*/  STL.64 [R1+0x498], R4 ;  /* 0x0004980401007387 */ /* 0x0201e80000100a00 */
[----:B0-----:R-:W4:Y:S01]  /*20040*/  LDL.64 R4, [R1+0x3e0] ;  /* 0x0003e00001047983 */ /* 0x001f220000100a00 */
[----:B------:R-:W-:Y:S01]  /*20050*/  @!P0 IMAD.MOV.U32 R10, RZ, RZ, R8 ;  /* 0x000000ffff0a8224 */ /* 0x000fe200078e0008 */
[----:B------:R-:W-:Y:S01]  /*20060*/  ULDC.64 UR8, c[0x0][0x208] ;  /* 0x0000820000087ab9 */ /* 0x000fe20000000a00 */
[----:B--2---:R-:W-:Y:S01]  /*20070*/  @!P0 IMAD R7, R7, R17, R2 ;  /* 0x0000001107078224 */ /* 0x004fe200078e0202 */
[----:B---3--:R-:W-:Y:S01]  /*20080*/  R2UR UR4, R11 ;  /* 0x000000000b0472ca */ /* 0x008fe200000e0000 */
[----:B----4-:R-:W-:-:S05]  /*20090*/  @!P0 IMAD.MOV.U32 R11, RZ, RZ, R5 ;  /* 0x000000ffff0b8224 */ /* 0x010fca00078e0005 */
[----:B------:R0:W-:Y:S01]  /*200a0*/  @!P0 STG.E.U8 desc[UR8][R10.64+0x1], R7 ;  /* 0x000001070a008986 */ /* 0x0001e2000c101108 */
[----:B------:R-:W-:-:S04]  /*200b0*/  ISETP.GE.AND P0, PT, R6, 0x189, PT ;  /* 0x000001890600780c */ /* 0x000fc80003f06270 */
[----:B------:R-:W-:Y:S01]  /*200c0*/  ISETP.LT.OR P4, PT, R0, 0x1, !P0 ;  /* 0x000000010000780c */ /* 0x000fe20004781670 */
[----:B0-----:R0:W5:-:S12]  /*200d0*/  LDL.LU.64 R10, [R1+0x4a0] ;  /* 0x0004a000010a7983 */ /* 0x0011580000300a00 */
[----:B------:R-:W-:-:S04]  /*200e0*/  @!P4 IADD3 R6, P5, R8, UR4, RZ ;  /* 0x000000040806cc10 */ /* 0x000fc8000ffbe0ff */
[----:B------:R-:W-:Y:S02]  /*200f0*/  @!P4 IADD3.X R7, R5, UR61, RZ, P5, !PT ;  /* 0x0000003d0507cc10 */ /* 0x000fe4000affe4ff */
[----:B------:R0:W5:Y:S01]  /*20100*/  LDL.LU.64 R4, [R1+0x498] ;  /* 0x0004980001047983 */ /* 0x0001620000300a00 */
[----:B------:R-:W-:Y:S04]  /*20110*/  BSSY B1, `(.L_x_84) ;  /* 0x0000006000017945 */ /* 0x000fe80003800000 */
[----:B------:R-:W-:Y:S05]  /*20120*/  @P4 BRA `(.L_x_85) ;  /* 0x0000000000104947 */ /* 0x000fea0003800000 */
[----:B------:R-:W-:Y:S02]  /*20130*/  ULDC.64 UR4, c[0x0][0x208] ;  /* 0x0000820000047ab9 */ /* 0x000fe40000000a00 */
[----:B------:R-:W2:Y:S02]  /*20140*/  LDG.E.U8 R16, desc[UR4][R20.64] ;  /* 0x0000000414107981 */ /* 0x000ea4000c1e1100 */
[----:B--2---:R-:W-:-:S05]  /*20150*/  PRMT R2, R16, 0x8880, RZ ;  /* 0x0000888010027816 */ /* 0x004fca00000000ff */
[----:B------:R-:W-:-:S07]  /*20160*/  IMAD R2, R2, R18, RZ ;  /* 0x0000001202027224 */ /* 0x000fce00078e02ff */
.L_x_85:
[----:B------:R-:W-:Y:S05]  /*20170*/  BSYNC B1 ;  /* 0x0000000000017941 */ /* 0x000fea0003800000 */
.L_x_84:
[----:B-----5:R2:W-:Y:S04]  /*20180*/  STL [R1+0x4a4], R10 ;  /* 0x0004a40a01007387 */ /* 0x0205e80000100800 */
[----:B--2---:R-:W2:Y:S04]  /*20190*/  LDL R10, [R1+0x450] ;  /* 0x00045000010a7983 */ /* 0x004ea80000100800 */
[----:B------:R3:W-:Y:S04]  /*201a0*/  STL [R1+0x4a0], R3 ;  /* 0x0004a00301007387 */ /* 0x0007e80000100800 */
[----:B---3--:R-:W3:Y:S04]  /*201b0*/  LDL.LU R3, [R1+0x3c8] ;  /* 0x0003c80001037983 */ /* 0x008ee80000300800 */
[----:B------:R4:W-:Y:S04]  /*201c0*/  STL.64 [R1+0x498], R4 ;  /* 0x0004980401007387 */ /* 0x0009e80000100a00 */
[----:B----4-:R-:W4:Y:S01]  /*201d0*/  LDL.64 R4, [R1+0x3e0] ;  /* 0x0003e00001047983 */ /* 0x010f220000100a00 */
[----:B------:R-:W-:Y:S01]  /*201e0*/  ULDC.64 UR8, c[0x0][0x208] ;  /* 0x0000820000087ab9 */ /* 0x000fe20000000a00 */
[----:B--2---:R-:W-:-:S02]  /*201f0*/  R2UR UR4, R10 ;  /* 0x000000000a0472ca */ /* 0x004fc400000e0000 */
[----:B------:R2:W5:Y:S01]  /*20200*/  LDL.LU R10, [R1+0x4a4] ;  /* 0x0004a400010a7983 */ /* 0x0005620000300800 */
[----:B---3--:R-:W-:-:S05]  /*20210*/  @!P4 IMAD R3, R3, R17, R2 ;  /* 0x000000110303c224 */ /* 0x008fca00078e0202 */
[----:B------:R3:W-:Y:S01]  /*20220*/  @!P4 STG.E.U8 desc[UR8][R6.64], R3 ;  /* 0x000000030600c986 */ /* 0x0007e2000c101108 */
[----:B------:R-:W-:-:S03]  /*20230*/  ISETP.LT.OR P4, PT, R0, 0x2, !P0 ;  /* 0x000000020000780c */ /* 0x000fc60004781670 */
[----:B---3--:R2:W5:Y:S10]  /*20240*/  LDL.LU R3, [R1+0x4a0] ;  /* 0x0004a00001037983 */ /* 0x0085740000300800 */
[----:B------:R-:W-:-:S04]  /*20250*/  @!P4 IADD3 R6, P5, R8, UR4, RZ ;  /* 0x000000040806cc10 */ /* 0x000fc8000ffbe0ff */
[----:B----4-:R-:W-:Y:S02]  /*20260*/  @!P4 IADD3.X R7, R5, UR61, RZ, P5, !PT ;  /* 0x0000003d0507cc10 */ /* 0x010fe4000affe4ff */
[----:B------:R2:W5:Y:S01]  /*20270*/  LDL.LU.64 R4, [R1+0x498] ;  /* 0x0004980001047983 */ /* 0x0005620000300a00 */
[----:B------:R-:W-:Y:S04]  /*20280*/  BSSY B1, `(.L_x_86) ;  /* 0x0000006000017945 */ /* 0x000fe80003800000 */
[----:B------:R-:W-:Y:S05]  /*20290*/  @P4 BRA `(.L_x_87) ;  /* 0x0000000000104947 */ /* 0x000fea0003800000 */
[----:B------:R-:W-:Y:S02]  /*202a0*/  ULDC.64 UR4, c[0x0][0x208] ;  /* 0x0000820000047ab9 */ /* 0x000fe40000000a00 */
[----:B------:R-:W3:Y:S02]  /*202b0*/  LDG.E.U8 R16, desc[UR4][R20.64+0x1] ;  /* 0x0000010414107981 */ /* 0x000ee4000c1e1100 */
[----:B---3--:R-:W-:-:S05]  /*202c0*/  PRMT R2, R16, 0x8880, RZ ;  /* 0x0000888010027816 */ /* 0x008fca00000000ff */
[----:B------:R-:W-:-:S07]  /*202d0*/  IMAD R2, R2, R18, RZ ;  /* 0x0000001202027224 */ /* 0x000fce00078e02ff */
.L_x_87:
[----:B------:R-:W-:Y:S05]  /*202e0*/  BSYNC B1 ;  /* 0x0000000000017941 */ /* 0x000fea0003800000 */
.L_x_86:
[----:B-----5:R3:W-:Y:S04]  /*202f0*/  STL [R1+0x494], R3 ;  /* 0x0004940301007387 */ /* 0x0207e80000100800 */
[----:B---3--:R-:W3:Y:S01]  /*20300*/  LDL.LU R3, [R1+0x3cc] ;  /* 0x0003cc0001037983 */ /* 0x008ee20000300800 */
[----:B------:R-:W-:Y:S01]  /*20310*/  ULDC.64 UR4, c[0x0][0x208] ;  /* 0x0000820000047ab9 */ /* 0x000fe20000000a00 */
[----:B---3--:R-:W-:-:S05]  /*20320*/  @!P4 IMAD R3, R3, R17, R2 ;  /* 0x000000110303c224 */ /* 0x008fca00078e0202 */
[----:B------:R3:W-:Y:S04]  /*20330*/  @!P4 STG.E.U8 desc[UR4][R6.64+0x1], R3 ;  /* 0x000001030600c986 */ /* 0x0007e8000c101104 */
[----:B---3--:R3:W5:Y:S01]  /*20340*/  LDL.LU R3, [R1+0x494] ;  /* 0x0004940001037983 */ /* 0x0087620000300800 */
[----:B------:R-:W-:Y:S01]  /*20350*/  ISETP.LT.OR P4, PT, R0, 0x9, !P1 ;  /* 0x000000090000780c */ /* 0x000fe20004f81670 */
[----:B------:R-:W-:-:S12]  /*20360*/  BSSY B1, `(.L_x_88) ;  /* 0x0000006000017945 */ /* 0x000fd80003800000 */
[----:B---3--:R-:W-:Y:S05]  /*20370*/  @P4 BRA `(.L_x_89) ;  /* 0x0000000000104947 */ /* 0x008fea0003800000 */
[----:B------:R-:W-:Y:S02]  /*20380*/  ULDC.64 UR4, c[0x0][0x208] ;  /* 0x0000820000047ab9 */ /* 0x000fe40000000a00 */
[----:B------:R-:W3:Y:S02]  /*20390*/  LDG.E.U8 R16, desc[UR4][R14.64+0x8] ;  /* 0x000008040e107981 */ /* 0x000ee4000c1e1100 */
[----:B---3--:R-:W-:-:S05]  /*203a0*/  PRMT R2, R16, 0x8880, RZ ;  /* 0x0000888010027816 */ /* 0x008fca00000000ff */
[----:B------:R-:W-:-:S07]  /*203b0*/  IMAD R2, R2, R18, RZ ;  /* 0x0000001202027224 */ /* 0x000fce00078e02ff */
.L_x_89:
[----:B------:R-:W-:Y:S05]  /*203c0*/  BSYNC B1 ;  /* 0x0000000000017941 */ /* 0x000fea0003800000 */
.L_x_88:
[----:B------:R-:W3:Y:S04]  /*203d0*/  LDL.64 R6, [R1+0x3e0] ;  /* 0x0003e00001067983 */ /* 0x000ee80000100a00 */
[----:B-----5:R4:W-:Y:S04]  /*203e0*/  STL [R1+0x494], R3 ;  /* 0x0004940301007387 */ /* 0x0209e80000100800 */
[----:B----4-:R-:W4:Y:S01]  /*203f0*/  LDL.LU R3, [R1+0x3d0] ;  /* 0x0003d00001037983 */ /* 0x010f220000300800 */
[----:B------:R-:W-:Y:S01]  /*20400*/  ULDC.64 UR4, c[0x0][0x208] ;  /* 0x0000820000047ab9 */ /* 0x000fe20000000a00 */
[----:B---3--:R-:W-:-:S02]  /*20410*/  @!P4 IMAD.MOV.U32 R6, RZ, RZ, R8 ;  /* 0x000000ffff06c224 */ /* 0x008fc400078e0008 */
[----:B----4-:R-:W-:-:S05]  /*20420*/  @!P4 IMAD R3, R3, R17, R2 ;  /* 0x000000110303c224 */ /* 0x010fca00078e0202 */
        /* <DEDUP_REMOVED lines=9> */
.L_x_91:
[----:B------:R-:W-:Y:S05]  /*204c0*/  BSYNC B1 ;  /* 0x0000000000017941 */ /* 0x000fea0003800000 */
.L_x_90:
[----:B------:R-:W3:Y:S04]  /*204d0*/  LDL R7, [R1+0x450] ;  /* 0x0004500001077983 */ /* 0x000ee80000100800 */
[----:B------:R-:W4:Y:S04]  /*204e0*/  LDL.LU R6, [R1+0x3d4] ;  /* 0x0003d40001067983 */ /* 0x000f280000300800 */
[----:B-----5:R-:W-:Y:S04]  /*204f0*/  STL [R1+0x4a0], R3 ;  /* 0x0004a00301007387 */ /* 0x020fe80000100800 */
[----:B------:R0:W-:Y:S04]  /*20500*/  STL.64 [R1+0x498], R4 ;  /* 0x0004980401007387 */ /* 0x0001e80000100a00 */
[----:B0-----:R-:W2:Y:S01]  /*20510*/  LDL.64 R4, [R1+0x3e0] ;  /* 0x0003e00001047983 */ /* 0x001ea20000100a00 */
[----:B------:R-:W-:Y:S01]  /*20520*/  ULDC.64 UR8, c[0x0][0x208] ;  /* 0x0000820000087ab9 */ /* 0x000fe20000000a00 */
[----:B---3--:R-:W-:Y:S01]  /*20530*/  R2UR UR4, R7 ;  /* 0x00000000070472ca */ /* 0x008fe200000e0000 */
[----:B----4-:R-:W-:-:S02]  /*20540*/  @!P4 IMAD R3, R6, R17, R2 ;  /* 0x000000110603c224 */ /* 0x010fc400078e0202 */
[----:B------:R-:W-:Y:S02]  /*20550*/  @!P4 IMAD.MOV.U32 R6, RZ, RZ, R8 ;  /* 0x000000ffff06c224 */ /* 0x000fe400078e0008 */
[----:B--2---:R-:W-:-:S05]  /*20560*/  @!P4 IMAD.MOV.U32 R7, RZ, RZ, R5 ;  /* 0x000000ffff07c224 */ /* 0x004fca00078e0005 */
[----:B------:R0:W-:Y:S01]  /*20570*/  @!P4 STG.E.U8 desc[UR8][R6.64+0x9], R3 ;  /* 0x000009030600c986 */ /* 0x0001e2000c101108 */
[----:B------:R-:W-:-:S03]  /*20580*/  ISETP.LT.OR P4, PT, R0, 0x9, !P0 ;  /* 0x000000090000780c */ /* 0x000fc60004781670 */
[----:B0-----:R0:W5:Y:S10]  /*20590*/  LDL.LU R3, [R1+0x4a0] ;  /* 0x0004a00001037983 */ /* 0x0011740000300800 */
        /* <DEDUP_REMOVED lines=9> */
.L_x_93:
[----:B------:R-:W-:Y:S05]  /*20630*/  BSYNC B1 ;  /* 0x0000000000017941 */ /* 0x000fea0003800000 */
.L_x_92:
[----:B------:R2:W-:Y:S04]  /*20640*/  STL [R1+0x4a4], R10 ;  /* 0x0004a40a01007387 */ /* 0x0005e80000100800 */
[----:B--2---:R-:W2:Y:S04]  /*20650*/  LDL R10, [R1+0x450] ;  /* 0x00045000010a7983 */ /* 0x004ea80000100800 */
[----:B-----5:R3:W-:Y:S04]  /*20660*/  STL [R1+0x4a0], R3 ;  /* 0x0004a00301007387 */ /* 0x0207e80000100800 */
[----:B---3--:R-:W3:Y:S04]  /*20670*/  LDL.LU R3, [R1+0x3d8] ;  /* 0x0003d80001037983 */ /* 0x008ee80000300800 */
[----:B------:R4:W-:Y:S04]  /*20680*/  STL.64 [R1+0x498], R4 ;  /* 0x0004980401007387 */ /* 0x0009e80000100a00 */
[----:B----4-:R-:W4:Y:S01]  /*20690*/  LDL.LU.64 R4, [R1+0x3e0] ;  /* 0x0003e00001047983 */ /* 0x010f220000300a00 */
        /* <DEDUP_REMOVED lines=16> */
.L_x_95:
[----:B------:R-:W-:Y:S05]  /*207a0*/  BSYNC B1 ;  /* 0x0000000000017941 */ /* 0x000fea0003800000 */
.L_x_94:
[----:B-----5:R3:W-:Y:S04]  /*207b0*/  STL [R1+0x494], R3 ;  /* 0x0004940301007387 */ /* 0x0207e80000100800 */
[----:B---3--:R-:W3:Y:S01]  /*207c0*/  LDL.LU R3, [R1+0x3dc] ;  /* 0x0003dc0001037983 */ /* 0x008ee20000300800 */
[----:B------:R-:W-:Y:S01]  /*207d0*/  ULDC.64 UR4, c[0x0][0x208] ;  /* 0x0000820000047ab9 */ /* 0x000fe20000000a00 */
[----:B------:R-:W-:Y:S01]  /*207e0*/  LOP3.LUT P5, RZ, R19, 0x4, RZ, 0xc0, !PT ;  /* 0x0000000413ff7812 */ /* 0x000fe200078ac0ff */
[----:B---3--:R-:W-:-:S05]  /*207f0*/  @!P4 IMAD R3, R3, R17, R2 ;  /* 0x000000110303c224 */ /* 0x008fca00078e0202 */
[----:B------:R3:W-:Y:S04]  /*20800*/  @!P4 STG.E.U8 desc[UR4][R6.64+0x9], R3 ;  /* 0x000009030600c986 */ /* 0x0007e8000c101104 */
[----:B---3--:R3:W5:Y:S01]  /*20810*/  LDL.LU R3, [R1+0x494] ;  /* 0x0004940001037983 */ /* 0x0087620000300800 */
[----:B------:R-:W-:Y:S01]  /*20820*/  ISETP.LT.OR P4, PT, R0, 0x11, !P5 ;  /* 0x000000110000780c */ /* 0x000fe20006f81670 */
[----:B------:R-:W-:-:S12]  /*20830*/  BSSY B1, `(.L_x_96) ;  /* 0x0000007000017945 */ /* 0x000fd80003800000 */
[----:B---3--:R-:W-:Y:S05]  /*20840*/  @P4 BRA `(.L_x_97) ;  /* 0x0000000000144947 */ /* 0x008fea0003800000 */
[----:B------:R-:W3:Y:S01]  /*20850*/  LDL.64 R6, [R1+0x440] ;  /* 0x0004400001067983 */ /* 0x000ee20000100a00 */
[----:B------:R-:W-:-:S03]  /*20860*/  ULDC.64 UR4, c[0x0][0x208] ;  /* 0x0000820000047ab9 */ /* 0x000fc60000000a00 */
[----:B---3--:R-:W3:Y:S02]  /*20870*/  LDG.E.U8 R16, desc[UR4][R6.64+0x10] ;  /* 0x0000100406107981 */ /* 0x008ee4000c1e1100 */
[----:B---3--:R-:W-:-:S05]  /*20880*/  PRMT R2, R16, 0x8880, RZ ;  /* 0x0000888010027816 */ /* 0x008fca00000000ff */
[----:B------:R-:W-:-:S07]  /*20890*/  IMAD R2, R2, R18, RZ ;  /* 0x0000001202027224 */ /* 0x000fce00078e02ff */
.L_x_97:
[----:B------:R-:W-:Y:S05]  /*208a0*/  BSYNC B1 ;  /* 0x0000000000017941 */ /* 0x000fea0003800000 */
.L_x_96:
[----:B------:R-:W3:Y:S01]  /*208b0*/  LDL.LU R6, [R1+0x3a0] ;  /* 0x0003a00001067983 */ /* 0x000ee20000300800 */
[----:B------:R-:W-:Y:S01]  /*208c0*/  ULDC.64 UR4, c[0x0][0x208] ;  /* 0x0000820000047ab9 */ /* 0x000fe20000000a00 */
[----:B------:R-:W-:Y:S01]  /*208d0*/  BSSY B1, `(.L_x_98) ;  /* 0x000000a000017945 */ /* 0x000fe20003800000 */
[----:B---3--:R-:W-:-:S05]  /*208e0*/  @!P4 IMAD R6, R6, R17, R2 ;  /* 0x000000110606c224 */ /* 0x008fca00078e0202 */
[----:B------:R3:W-:Y:S01]  /*208f0*/  @!P4 STG.E.U8 desc[UR4][R10.64+0x10], R6 ;  /* 0x000010060a00c986 */ /* 0x0007e2000c101104 */
[----:B------:R-:W-:-:S13]  /*20900*/  ISETP.LT.OR P4, PT, R0, 0x12, !P5 ;  /* 0x000000120000780c */ /* 0x000fda0006f81670 */
[----:B---3--:R-:W-:Y:S05]  /*20910*/  @P4 BRA `(.L_x_99) ;  /* 0x0000000000144947 */ /* 0x008fea0003800000 */
[----:B------:R-:W3:Y:S01]  /*20920*/  LDL.64 R6, [R1+0x440] ;  /* 0x0004400001067983 */ /* 0x000ee20000100a00 */
[----:B------:R-:W-:-:S03]  /*20930*/  ULDC.64 UR4, c[0x0][0x208] ;  /* 0x0000820000047ab9 */ /* 0x000fc60000000a00 */
[----:B---3--:R-:W3:Y:S02]  /*20940*/  LDG.E.U8 R16, desc[UR4][R6.64+0x11] ;  /* 0x0000110406107981 */ /* 0x008ee4000c1e1100 */
[----:B---3--:R-:W-:-:S05]  /*20950*/  PRMT R2, R16, 0x8880, RZ ;  /* 0x0000888010027816 */ /* 0x008fca00000000ff */
[----:B------:R-:W-:-:S07]  /*20960*/  IMAD R2, R2, R18, RZ ;  /* 0x0000001202027224 */ /* 0x000fce00078e02ff */
.L_x_99:
[----:B------:R-:W-:Y:S05]  /*20970*/  BSYNC B1 ;  /* 0x0000000000017941 */ /* 0x000fea0003800000 */
.L_x_98:
[----:B------:R-:W3:Y:S04]  /*20980*/  LDL R7, [R1+0x450] ;  /* 0x0004500001077983 */ /* 0x000ee80000100800 */
[----:B------:R-:W4:Y:S01]  /*20990*/  LDL.LU R6, [R1+0x3a4] ;  /* 0x0003a40001067983 */ /* 0x000f220000300800 */
[----:B------:R-:W-:Y:S01]  /*209a0*/  ULDC.64 UR8, c[0x0][0x208] ;  /* 0x0000820000087ab9 */ /* 0x000fe20000000a00 */
[----:B------:R-:W-:Y:S01]  /*209b0*/  BSSY B1, `(.L_x_100) ;  /* 0x000000f000017945 */ /* 0x000fe20003800000 */
[----:B---3--:R-:W-:Y:S01]  /*209c0*/  R2UR UR4, R7 ;  /* 0x00000000070472ca */ /* 0x008fe200000e0000 */
[----:B----4-:R-:W-:-:S05]  /*209d0*/  @!P4 IMAD R6, R6, R17, R2 ;  /* 0x000000110606c224 */ /* 0x010fca00078e0202 */
[----:B------:R3:W-:Y:S01]  /*209e0*/  @!P4 STG.E.U8 desc[UR8][R10.64+0x11], R6 ;  /* 0x000011060a00c986 */ /* 0x0007e2000c101108 */
[----:B------:R-:W-:-:S13]  /*209f0*/  ISETP.LT.OR P4, PT, R0, 0x11, !P6 ;  /* 0x000000110000780c */ /* 0x000fda0007781670 */
[----:B---3--:R-:W-:-:S04]  /*20a00*/  @!P4 IADD3 R6, P5, R10, UR4, RZ ;  /* 0x000000040a06cc10 */ /* 0x008fc8000ffbe0ff */
[----:B------:R-:W-:Y:S01]  /*20a10*/  @!P4 IADD3.X R7, R11, UR61, RZ, P5, !PT ;  /* 0x0000003d0b07cc10 */ /* 0x000fe2000affe4ff */
[----:B------:R-:W-:Y:S08]  /*20a20*/  @P4 BRA `(.L_x_101) ;  /* 0x00000000001c4947 */ /* 0x000ff00003800000 */
[----:B------:R3:W-:Y:S04]  /*20a30*/  STL.64 [R1+0x498], R4 ;  /* 0x0004980401007387 */ /* 0x0007e80000100a00 */
[----:B---3--:R-:W3:Y:S01]  /*20a40*/  LDL.64 R4, [R1+0x420] ;  /* 0x0004200001047983 */ /* 0x008ee20000100a00 */
[----:B------:R-:W-:-:S03]  /*20a50*/  ULDC.64 UR4, c[0x0][0x208] ;  /* 0x0000820000047ab9 */ /* 0x000fc60000000a00 */
[----:B---3--:R-:W3:Y:S04]  /*20a60*/  LDG.E.U8 R16, desc[UR4][R4.64+0x10] ;  /* 0x0000100404107981 */ /* 0x008ee8000c1e1100 */
[----:B------:R4:W5:Y:S01]  /*20a70*/  LDL.LU.64 R4, [R1+0x498] ;  /* 0x0004980001047983 */ /* 0x0009620000300a00 */
[----:B---3--:R-:W-:-:S05]  /*20a80*/  PRMT R2, R16, 0x8880, RZ ;  /* 0x0000888010027816 */ /* 0x008fca00000000ff */
[----:B----4-:R-:W-:-:S07]  /*20a90*/  IMAD R2, R2, R18, RZ ;  /* 0x0000001202027224 */ /* 0x010fce00078e02ff */
.L_x_101:
[----:B------:R-:W-:Y:S05]  /*20aa0*/  BSYNC B1 ;  /* 0x0000000000017941 */ /* 0x000fea0003800000 */
.L_x_100:
[----:B-----5:R3:W-:Y:S04]  /*20ab0*/  STL [R1+0x498], R4 ;  /* 0x0004980401007387 */ /* 0x0207e80000100800 */
[----:B---3--:R-:W3:Y:S04]  /*20ac0*/  LDL R4, [R1+0x450] ;  /* 0x0004500001047983 */ /* 0x008ee80000100800 */
[----:B------:R4:W-:Y:S04]  /*20ad0*/  STL [R1+0x494], R3 ;  /* 0x0004940301007387 */ /* 0x0009e80000100800 */
[----:B----4-:R-:W4:Y:S01]  /*20ae0*/  LDL.LU R3, [R1+0x3a8] ;  /* 0x0003a80001037983 */ /* 0x010f220000300800 */
[----:B------:R-:W-:Y:S01]  /*20af0*/  ULDC.64 UR8, c[0x0][0x208] ;  /* 0x0000820000087ab9 */ /* 0x000fe20000000a00 */
[----:B---3--:R-:W-:-:S02]  /*20b00*/  R2UR UR4, R4 ;  /* 0x00000000040472ca */ /* 0x008fc400000e0000 */
[----:B------:R3:W5:Y:S01]  /*20b10*/  LDL.LU R4, [R1+0x498] ;  /* 0x0004980001047983 */ /* 0x0007620000300800 */
[----:B----4-:R-:W-:-:S05]  /*20b20*/  @!P4 IMAD R3, R3, R17, R2 ;  /* 0x000000110303c224 */ /* 0x010fca00078e0202 */
[----:B------:R4:W-:Y:S04]  /*20b30*/  @!P4 STG.E.U8 desc[UR8][R6.64+0x10], R3 ;  /* 0x000010030600c986 */ /* 0x0009e8000c101108 */
[----:B----4-:R3:W5:Y:S01]  /*20b40*/  LDL.LU R3, [R1+0x494] ;  /* 0x0004940001037983 */ /* 0x0107620000300800 */
[----:B------:R-:W-:Y:S01]  /*20b50*/  ISETP.LT.OR P4, PT, R0, 0x12, !P6 ;  /* 0x000000120000780c */ /* 0x000fe20007781670 */
[----:B------:R-:W-:-:S12]  /*20b60*/  BSSY B1, `(.L_x_102) ;  /* 0x000000b000017945 */ /* 0x000fd80003800000 */
[----:B------:R-:W-:-:S04]  /*20b70*/  @!P4 IADD3 R6, P5, R10, UR4, RZ ;  /* 0x000000040a06cc10 */ /* 0x000fc8000ffbe0ff */
[----:B------:R-:W-:Y:S01]  /*20b80*/  @!P4 IADD3.X R7, R11, UR61, RZ, P5, !PT ;  /* 0x0000003d0b07cc10 */ /* 0x000fe2000affe4ff */
[----:B---3--:R-:W-:Y:S08]  /*20b90*/  @P4 BRA `(.L_x_103) ;  /* 0x00000000001c4947 */ /* 0x008ff00003800000 */
[----:B-----5:R3:W-:Y:S04]  /*20ba0*/  STL.64 [R1+0x498], R4 ;  /* 0x0004980401007387 */ /* 0x0207e80000100a00 */
[----:B---3--:R-:W3:Y:S01]  /*20bb0*/  LDL.64 R4, [R1+0x420] ;  /* 0x0004200001047983 */ /* 0x008ee20000100a00 */
[----:B------:R-:W-:-:S03]  /*20bc0*/  ULDC.64 UR4, c[0x0][0x208] ;  /* 0x0000820000047ab9 */ /* 0x000fc60000000a00 */
[----:B---3--:R-:W3:Y:S04]  /*20bd0*/  LDG.E.U8 R16, desc[UR4][R4.64+0x11] ;  /* 0x0000110404107981 */ /* 0x008ee8000c1e1100 */
[----:B------:R4:W5:Y:S01]  /*20be0*/  LDL.LU.64 R4, [R1+0x498] ;  /* 0x0004980001047983 */ /* 0x0009620000300a00 */
[----:B---3--:R-:W-:-:S05]  /*20bf0*/  PRMT R2, R16, 0x8880, RZ ;  /* 0x0000888010027816 */ /* 0x008fca00000000ff */
[----:B----4-:R-:W-:-:S07]  /*20c00*/  IMAD R2, R2, R18, RZ ;  /* 0x0000001202027224 */ /* 0x010fce00078e02ff */
.L_x_103:
[----:B------:R-:W-:Y:S05]  /*20c10*/  BSYNC B1 ;  /* 0x0000000000017941 */ /* 0x000fea0003800000 */
.L_x_102:
        /* <DEDUP_REMOVED lines=15> */
.L_x_105:
[----:B------:R-:W-:Y:S05]  /*20d10*/  BSYNC B1 ;  /* 0x0000000000017941 */ /* 0x000fea0003800000 */
.L_x_104:
[----:B------:R-:W3:Y:S01]  /*20d20*/  LDL.LU R6, [R1+0x3b0] ;  /* 0x0003b00001067983 */ /* 0x000ee20000300800 */
[----:B------:R-:W-:Y:S01]  /*20d30*/  ISETP.LT.OR P5, PT, R0, 0x1a, !P5 ;  /* 0x0000001a0000780c */ /* 0x000fe20006fa1670 */
[----:B------:R-:W-:Y:S01]  /*20d40*/  ULDC.64 UR4, c[0x0][0x208] ;  /* 0x0000820000047ab9 */ /* 0x000fe20000000a00 */
[----:B------:R-:W-:Y:S01]  /*20d50*/  BSSY B1, `(.L_x_106) ;  /* 0x0000009000017945 */ /* 0x000fe20003800000 */
[----:B---3--:R-:W-:-:S05]  /*20d60*/  @!P4 IMAD R6, R6, R17, R2 ;  /* 0x000000110606c224 */ /* 0x008fca00078e0202 */
[----:B------:R3:W-:Y:S05]  /*20d70*/  @!P4 STG.E.U8 desc[UR4][R10.64+0x18], R6 ;  /* 0x000018060a00c986 */ /* 0x0007ea000c101104 */
[----:B------:R-:W-:Y:S05]  /*20d80*/  @P5 BRA `(.L_x_107) ;  /* 0x0000000000145947 */ /* 0x000fea0003800000 */
[----:B---3--:R-:W3:Y:S01]  /*20d90*/  LDL.64 R6, [R1+0x440] ;  /* 0x0004400001067983 */ /* 0x008ee20000100a00 */
[----:B------:R-:W-:-:S03]  /*20da0*/  ULDC.64 UR4, c[0x0][0x208] ;  /* 0x0000820000047ab9 */ /* 0x000fc60000000a00 */
[----:B---3--:R-:W3:Y:S02]  /*20db0*/  LDG.E.U8 R16, desc[UR4][R6.64+0x19] ;  /* 0x0000190406107981 */ /* 0x008ee4000c1e1100 */
[----:B---3--:R-:W-:-:S05]  /*20dc0*/  PRMT R2, R16, 0x8880, RZ ;  /* 0x0000888010027816 */ /* 0x008fca00000000ff */
[----:B------:R-:W-:-:S07]  /*20dd0*/  IMAD R2, R2, R18, RZ ;  /* 0x0000001202027224 */ /* 0x000fce00078e02ff */
.L_x_107:
[----:B------:R-:W-:Y:S05]  /*20de0*/  BSYNC B1 ;  /* 0x0000000000017941 */ /* 0x000fea0003800000 */
.L_x_106:
[----:B------:R4:W-:Y:S04]  /*20df0*/  STL.64 [R1+0x498], R4 ;  /* 0x0004980401007387 */ /* 0x0009e80000100a00 */
[----:B---3--:R-:W3:Y:S04]  /*20e00*/  LDL.LU R6, [R1+0x3b4] ;  /* 0x0003b40001067983 */ /* 0x008ee80000300800 */
[----:B------:R-:W2:Y:S01]  /*20e10*/  LDL R7, [R1+0x450] ;  /* 0x0004500001077983 */ /* 0x000ea20000100800 */
[----:B------:R-:W-:Y:S01]  /*20e20*/  ISETP.LT.OR P4, PT, R0, 0x19, !P6 ;  /* 0x000000190000780c */ /* 0x000fe20007781670 */
[----:B------:R-:W-:Y:S01]  /*20e30*/  ULDC.64 UR4, c[0x0][0x208] ;  /* 0x0000820000047ab9 */ /* 0x000fe20000000a00 */
[----:B------:R-:W-:-:S04]  /*20e40*/  LOP3.LUT R19, R19, 0xffffffbf, RZ, 0xc0, !PT ;  /* 0xffffffbf13137812 */ /* 0x000fc800078ec0ff */
[----:B------:R-:W-:Y:S02]  /*20e50*/  @P0 LOP3.LUT R19, R19, 0x40, RZ, 0xfc, !PT ;  /* 0x0000004013130812 */ /* 0x000fe400078efcff */
[----:B--2---:R-:W-:-:S13]  /*20e60*/  R2UR UR6, R7 ;  /* 0x00000000070672ca */ /* 0x004fda00000e0000 */
[----:B----4-:R-:W-:-:S04]  /*20e70*/  @!P4 IADD3 R4, P0, R10, UR6, RZ ;  /* 0x000000060a04cc10 */ /* 0x010fc8000ff1e0ff */
[----:B------:R-:W-:-:S05]  /*20e80*/  @!P4 IADD3.X R5, R11, UR61, RZ, P0, !PT ;  /* 0x0000003d0b05cc10 */ /* 0x000fca00087fe4ff */
[----:B------:R2:W-:Y:S04]  /*20e90*/  @!P4 STL.64 [R1+0x3a0], R4 ;  /* 0x0003a0040100c387 */ /* 0x0005e80000100a00 */
[----:B--2---:R2:W5:Y:S01]  /*20ea0*/  LDL.LU.64 R4, [R1+0x498] ;  /* 0x0004980001047983 */ /* 0x0045620000300a00 */
[----:B---3--:R-:W-:Y:S01]  /*20eb0*/  @!P5 IMAD R6, R6, R17, R2 ;  /* 0x000000110606d224 */ /* 0x008fe200078e0202 */
[----:B------:R-:W-:Y:S01]  /*20ec0*/  BSSY B1, `(.L_x_108) ;  /* 0x000000b000017945 */ /* 0x000fe20003800000 */
[----:B------:R-:W-:-:S03]  /*20ed0*/  LOP3.LUT P0, RZ, R19, 0x40, RZ, 0xc0, !PT ;  /* 0x0000004013ff7812 */ /* 0x000fc6000780c0ff */
[----:B------:R2:W-:Y:S01]  /*20ee0*/  @!P5 STG.E.U8 desc[UR4][R10.64+0x19], R6 ;  /* 0x000019060a00d986 */ /* 0x0005e2000c101104 */
[----:B------:R-:W-:Y:S09]  /*20ef0*/  @P4 BRA `(.L_x_109) ;  /* 0x00000000001c4947 */ /* 0x000ff20003800000 */
[----:B-----5:R3:W-:Y:S04]  /*20f00*/  STL.64 [R1+0x498], R4 ;  /* 0x0004980401007387 */ /* 0x0207e80000100a00 */
[----:B---3--:R-:W3:Y:S01]  /*20f10*/  LDL.64 R4, [R1+0x420] ;  /* 0x0004200001047983 */ /* 0x008ee20000100a00 */
[----:B------:R-:W-:-:S03]  /*20f20*/  ULDC.64 UR4, c[0x0][0x208] ;  /* 0x0000820000047ab9 */ /* 0x000fc60000000a00 */
[----:B---3--:R-:W3:Y:S04]  /*20f30*/  LDG.E.U8 R16, desc[UR4][R4.64+0x18] ;  /* 0x0000180404107981 */ /* 0x008ee8000c1e1100 */
[----:B------:R4:W5:Y:S01]  /*20f40*/  LDL.LU.64 R4, [R1+0x498] ;  /* 0x0004980001047983 */ /* 0x0009620000300a00 */
[----:B---3--:R-:W-:-:S05]  /*20f50*/  PRMT R2, R16, 0x8880, RZ ;  /* 0x0000888010027816 */ /* 0x008fca00000000ff */
[----:B----4-:R-:W-:-:S07]  /*20f60*/  IMAD R2, R2, R18, RZ ;  /* 0x0000001202027224 */ /* 0x010fce00078e02ff */
.L_x_109:
[----:B------:R-:W-:Y:S05]  /*20f70*/  BSYNC B1 ;  /* 0x0000000000017941 */ /* 0x000fea0003800000 */
.L_x_108:
[----:B-----5:R3:W-:Y:S04]  /*20f80*/  STL.64 [R1+0x498], R4 ;  /* 0x0004980401007387 */ /* 0x0207e80000100a00 */
[----:B---3--:R-:W3:Y:S04]  /*20f90*/  LDL.LU.64 R4, [R1+0x3a0] ;  /* 0x0003a00001047983 */ /* 0x008ee80000300a00 */
[----:B------:R4:W-:Y:S04]  /*20fa0*/  STL [R1+0x494], R3 ;  /* 0x0004940301007387 */ /* 0x0009e80000100800 */
[----:B----4-:R-:W4:Y:S01]  /*20fb0*/  LDL.LU R3, [R1+0x3b8] ;  /* 0x0003b80001037983 */ /* 0x010f220000300800 */
[----:B------:R-:W-:Y:S01]  /*20fc0*/  ULDC.64 UR4, c[0x0][0x208] ;  /* 0x0000820000047ab9 */ /* 0x000fe20000000a00 */
[----:B------:R-:W-:-:S02]  /*20fd0*/  R2UR UR6, R7 ;  /* 0x00000000070672ca */ /* 0x000fc400000e0000 */
[----:B------:R-:W-:Y:S02]  /*20fe0*/  ISETP.LT.OR P5, PT, R0, 0x1a, !P6 ;  /* 0x0000001a0000780c */ /* 0x000fe400077a1670 */
[----:B------:R-:W-:Y:S01]  /*20ff0*/  LOP3.LUT R19, R19, 0xffffffbf, RZ, 0xc0, !PT ;  /* 0xffffffbf13137812 */ /* 0x000fe200078ec0ff */
[----:B------:R-:W-:Y:S03]  /*21000*/  BSSY B1, `(.L_x_110) ;  /* 0x0000011000017945 */ /* 0x000fe60003800000 */
[----:B------:R-:W-:-:S07]  /*21010*/  @P0 LOP3.LUT R19, R19, 0x40, RZ, 0xfc, !PT ;  /* 0x0000004013130812 */ /* 0x000fce00078efcff */
[----:B--2---:R-:W-:-:S04]  /*21020*/  @!P5 IADD3 R6, P0, R10, UR6, RZ ;  /* 0x000000060a06dc10 */ /* 0x004fc8000ff1e0ff */
[----:B------:R-:W-:Y:S02]  /*21030*/  @!P5 IADD3.X R7, R11, UR61, RZ, P0, !PT ;  /* 0x0000003d0b07dc10 */ /* 0x000fe400087fe4ff */
[----:B------:R-:W-:Y:S01]  /*21040*/  LOP3.LUT P0, RZ, R19, 0x40, RZ, 0xc0, !PT ;  /* 0x0000004013ff7812 */ /* 0x000fe2000780c0ff */
[----:B----4-:R-:W-:-:S05]  /*21050*/  @!P4 IMAD R3, R3, R17, R2 ;  /* 0x000000110303c224 */ /* 0x010fca00078e0202 */
[----:B---3--:R2:W-:Y:S04]  /*21060*/  @!P4 STG.E.U8 desc[UR4][R4.64+0x18], R3 ;  /* 0x000018030400c986 */ /* 0x0085e8000c101104 */
[----:B--2---:R2:W5:Y:S04]  /*21070*/  LDL.LU.64 R4, [R1+0x498] ;  /* 0x0004980001047983 */ /* 0x0045680000300a00 */
[----:B------:R2:W5:Y:S01]  /*21080*/  LDL.LU R3, [R1+0x494] ;  /* 0x0004940001037983 */ /* 0x0005620000300800 */
[----:B------:R-:W-:Y:S05]  /*21090*/  @P5 BRA `(.L_x_111) ;  /* 0x00000000001c5947 */ /* 0x000fea0003800000 */
[----:B-----5:R3:W-:Y:S04]  /*210a0*/  STL.64 [R1+0x498], R4 ;  /* 0x0004980401007387 */ /* 0x0207e80000100a00 */
[----:B---3--:R-:W3:Y:S01]  /*210b0*/  LDL.64 R4, [R1+0x420] ;  /* 0x0004200001047983 */ /* 0x008ee20000100a00 */
[----:B------:R-:W-:-:S03]  /*210c0*/  ULDC.64 UR4, c[0x0][0x208] ;  /* 0x0000820000047ab9 */ /* 0x000fc60000000a00 */
[----:B---3--:R-:W3:Y:S04]  /*210d0*/  LDG.E.U8 R16, desc[UR4][R4.64+0x19] ;  /* 0x0000190404107981 */ /* 0x008ee8000c1e1100 */
[----:B------:R4:W5:Y:S01]  /*210e0*/  LDL.LU.64 R4, [R1+0x498] ;  /* 0x0004980001047983 */ /* 0x0009620000300a00 */
[----:B---3--:R-:W-:-:S05]  /*210f0*/  PRMT R2, R16, 0x8880, RZ ;  /* 0x0000888010027816 */ /* 0x008fca00000000ff */
[----:B----4-:R-:W-:-:S07]  /*21100*/  IMAD R2, R2, R18, RZ ;  /* 0x0000001202027224 */ /* 0x010fce00078e02ff */
.L_x_111:
[----:B------:R-:W-:Y:S05]  /*21110*/  BSYNC B1 ;  /* 0x0000000000017941 */ /* 0x000fea0003800000 */
.L_x_110:
[----:B-----5:R3:W-:Y:S04]  /*21120*/  STL [R1+0x494], R3 ;  /* 0x0004940301007387 */ /* 0x0207e80000100800 */
[----:B---3--:R-:W3:Y:S01]  /*21130*/  LDL.LU R3, [R1+0x3bc] ;  /* 0x0003bc0001037983 */ /* 0x008ee20000300800 */
[----:B------:R-:W-:Y:S01]  /*21140*/  ULDC.64 UR4, c[0x0][0x208] ;  /* 0x0000820000047ab9 */ /* 0x000fe20000000a00 */
[----:B---3--:R-:W-:-:S05]  /*21150*/  @!P5 IMAD R3, R3, R17, R2 ;  /* 0x000000110303d224 */ /* 0x008fca00078e0202 */
[----:B------:R3:W-:Y:S04]  /*21160*/  @!P5 STG.E.U8 desc[UR4][R6.64+0x19], R3 ;  /* 0x000019030600d986 */ /* 0x0007e8000c101104 */
[----:B---3--:R3:W5:Y:S01]  /*21170*/  LDL.LU R3, [R1+0x494] ;  /* 0x0004940001037983 */ /* 0x0087620000300800 */
[----:B------:R-:W-:Y:S01]  /*21180*/  LOP3.LUT P5, RZ, R19, 0x8, RZ, 0xc0, !PT ;  /* 0x0000000813ff7812 */ /* 0x000fe200078ac0ff */
[----:B------:R-:W-:Y:S03]  /*21190*/  BSSY B1, `(.L_x_112) ;  /* 0x0000007000017945 */ /* 0x000fe60003800000 */
[----:B------:R-:W-:-:S13]  /*211a0*/  ISETP.LT.OR P4, PT, R0, 0x11, !P5 ;  /* 0x000000110000780c */ /* 0x000fda0006f81670 */
[----:B---3--:R-:W-:Y:S05]  /*211b0*/  @P4 BRA `(.L_x_113) ;  /* 0x0000000000104947 */ /* 0x008fea0003800000 */
[----:B------:R-:W-:Y:S02]  /*211c0*/  ULDC.64 UR4, c[0x0][0x208] ;  /* 0x0000820000047ab9 */ /* 0x000fe40000000a00 */
[----:B------:R-:W3:Y:S02]  /*211d0*/  LDG.E.U8 R16, desc[UR4][R236.64+0x10] ;  /* 0x00001004ec107981 */ /* 0x000ee4000c1e1100 */
[----:B---3--:R-:W-:-:S05]  /*211e0*/  PRMT R2, R16, 0x8880, RZ ;  /* 0x0000888010027816 */ /* 0x008fca00000000ff */
[----:B------:R-:W-:-:S07]  /*211f0*/  IMAD R2, R2, R18, RZ ;  /* 0x0000001202027224 */ /* 0x000fce00078e02ff */
.L_x_113:
[----:B------:R-:W-:Y:S05]  /*21200*/  BSYNC B1 ;  /* 0x0000000000017941 */ /* 0x000fea0003800000 */
.L_x_112:
[----:B------:R-:W3:Y:S01]  /*21210*/  LDL.LU R6, [R1+0x380] ;  /* 0x0003800001067983 */ /* 0x000ee20000300800 */
[----:B------:R-:W-:Y:S01]  /*21220*/  ULDC.64 UR4, c[0x0][0x208] ;  /* 0x0000820000047ab9 */ /* 0x000fe20000000a00 */
[----:B------:R-:W-:Y:S01]  /*21230*/  BSSY B1, `(.L_x_114) ;  /* 0x0000009000017945 */ /* 0x000fe20003800000 */
[----:B---3--:R-:W-:-:S05]  /*21240*/  @!P4 IMAD R6, R6, R17, R2 ;  /* 0x000000110606c224 */ /* 0x008fca00078e0202 */
[----:B------:R3:W-:Y:S01]  /*21250*/  @!P4 STG.E.U8 desc[UR4][R12.64+0x10], R6 ;  /* 0x000010060c00c986 */ /* 0x0007e2000c101104 */
[----:B------:R-:W-:-:S13]  /*21260*/  ISETP.LT.OR P4, PT, R0, 0x12, !P5 ;  /* 0x000000120000780c */ /* 0x000fda0006f81670 */
[----:B---3--:R-:W-:Y:S05]  /*21270*/  @P4 BRA `(.L_x_115) ;  /* 0x0000000000104947 */ /* 0x008fea0003800000 */
[----:B------:R-:W-:Y:S02]  /*21280*/  ULDC.64 UR4, c[0x0][0x208] ;  /* 0x0000820000047ab9 */ /* 0x000fe40000000a00 */
[----:B------:R-:W3:Y:S02]  /*21290*/  LDG.E.U8 R16, desc[UR4][R236.64+0x11] ;  /* 0x00001104ec107981 */ /* 0x000ee4000c1e1100 */
[----:B---3--:R-:W-:-:S05]  /*212a0*/  PRMT R2, R16, 0x8880, RZ ;  /* 0x0000888010027816 */ /* 0x008fca00000000ff */
[----:B------:R-:W-:-:S07]  /*212b0*/  IMAD R2, R2, R18, RZ ;  /* 0x0000001202027224 */ /* 0x000fce00078e02ff */
.L_x_115:
[----:B------:R-:W-:Y:S05]  /*212c0*/  BSYNC B1 ;  /* 0x0000000000017941 */ /* 0x000fea0003800000 */
.L_x_114:
[----:B------:R-:W3:Y:S04]  /*212d0*/  LDL R7, [R1+0x450] ;  /* 0x0004500001077983 */ /* 0x000ee80000100800 */
[----:B------:R-:W4:Y:S01]  /*212e0*/  LDL.LU R6, [R1+0x384] ;  /* 0x0003840001067983 */ /* 0x000f220000300800 */
[----:B------:R-:W-:-:S03]  /*212f0*/  ULDC.64 UR4, c[0x0][0x208] ;  /* 0x0000820000047ab9 */ /* 0x000fc60000000a00 */
[----:B------:R-:W-:Y:S04]  /*21300*/  STL.64 [R1+0x4c0], R36 ;  /* 0x0004c02401007387 */ /* 0x000fe80000100a00 */
[----:B------:R-:W-:Y:S04]  /*21310*/  STL.64 [R1+0x4b8], R38 ;  /* 0x0004b82601007387 */ /* 0x000fe80000100a00 */
[----:B------:R0:W-:Y:S04]  /*21320*/  STL.64 [R1+0x4b0], R24 ;  /* 0x0004b01801007387 */ /* 0x0001e80000100a00 */
[----:B0-----:R-:W2:Y:S01]  /*21330*/  LDL.LU R24, [R1+0x388] ;  /* 0x0003880001187983 */ /* 0x001ea20000300800 */
[----:B------:R-:W-:-:S03]  /*21340*/  LOP3.LUT R19, R19, 0xbfffffff, RZ, 0xc0, !PT ;  /* 0xbfffffff13137812 */ /* 0x000fc600078ec0ff */
[----:B------:R0:W-:Y:S01]  /*21350*/  STL.64 [R1+0x4a8], R26 ;  /* 0x0004a81a01007387 */ /* 0x0001e20000100a00 */
[----:B------:R-:W-:Y:S02]  /*21360*/  @P0 LOP3.LUT R19, R19, 0x40000000, RZ, 0xfc, !PT ;  /* 0x4000000013130812 */ /* 0x000fe400078efcff */
[----:B---3--:R-:W-:Y:S01]  /*21370*/  R2UR UR6, R7 ;  /* 0x00000000070672ca */ /* 0x008fe200000e0000 */
[----:B------:R-:W-:Y:S01]  /*21380*/  STL.64 [R1+0x4a0], R28 ;  /* 0x0004a01c01007387 */ /* 0x000fe20000100a00 */
[----:B----4-:R-:W-:Y:S01]  /*21390*/  @!P4 IMAD R6, R6, R17, R2 ;  /* 0x000000110606c224 */ /* 0x010fe200078e0202 */
[C---:B------:R-:W-:Y:S02]  /*213a0*/  ISETP.LT.OR P0, PT, R0.reuse, 0x21, !P6 ;  /* 0x000000210000780c */ /* 0x040fe40007701670 */
[----:B------:R-:W-:Y:S04]  /*213b0*/  STL.64 [R1+0x498], R30 ;  /* 0x0004981e01007387 */ /* 0x000fe80000100a00 */
[----:B------:R3:W-:Y:S01]  /*213c0*/  @!P4 STG.E.U8 desc[UR4][R12.64+0x11], R6 ;  /* 0x000011060c00c986 */ /* 0x0007e2000c101104 */
[----:B------:R-:W-:-:S03]  /*213d0*/  ISETP.LT.OR P4, PT, R0, 0x11, !P3 ;  /* 0x000000110000780c */ /* 0x000fc60005f81670 */
[----:B------:R-:W4:Y:S03]  /*213e0*/  LDL.LU R25, [R1+0x38c] ;  /* 0x00038c0001197983 */ /* 0x000f260000300800 */
[----:B------:R-:W-:Y:S01]  /*213f0*/  @!P0 IADD3 R38, P5, R10, UR6, RZ ;  /* 0x000000060a268c10 */ /* 0x000fe2000ffbe0ff */
[----:B0-----:R-:W4:Y:S06]  /*21400*/  LDL.LU R26, [R1+0x390] ;  /* 0x00039000011a7983 */ /* 0x001f2c0000300800 */
[----:B------:R-:W2:Y:S01]  /*21410*/  @!P4 LDG.E.U8 R16, desc[UR4][R234.64+0x10] ;  /* 0x00001004ea10c981 */ /* 0x000ea2000c1e1100 */
[----:B------:R-:W-:-:S02]  /*21420*/  @!P0 IADD3.X R39, R11, UR61, RZ, P5, !PT ;  /* 0x0000003d0b278c10 */ /* 0x000fc4000affe4ff */
[----:B------:R-:W-:Y:S01]  /*21430*/  ISETP.LT.OR P0, PT, R0, 0x22, !P6 ;  /* 0x000000220000780c */ /* 0x000fe20007701670 */
[----:B------:R-:W4:-:S12]  /*21440*/  LDL.LU R27, [R1+0x394] ;  /* 0x00039400011b7983 */ /* 0x000f180000300800 */
[----:B------:R-:W-:-:S04]  /*21450*/  @!P0 IADD3 R36, P5, R10, UR6, RZ ;  /* 0x000000060a248c10 */ /* 0x000fc8000ffbe0ff */
[----:B------:R-:W-:Y:S02]  /*21460*/  @!P0 IADD3.X R37, R11, UR61, RZ, P5, !PT ;  /* 0x0000003d0b258c10 */ /* 0x000fe4000affe4ff */
[----:B---3--:R-:W-:Y:S02]  /*21470*/  @!P4 IADD3 R6, P5, R12, UR6, RZ ;  /* 0x000000060c06cc10 */ /* 0x008fe4000ffbe0ff */
[----:B------:R-:W-:Y:S02]  /*21480*/  LOP3.LUT P0, RZ, R19, 0x40000000, RZ, 0xc0, !PT ;  /* 0x4000000013ff7812 */ /* 0x000fe4000780c0ff */
[----:B------:R-:W-:Y:S02]  /*21490*/  @!P4 IADD3.X R7, R13, UR61, RZ, P5, !PT ;  /* 0x0000003d0d07cc10 */ /* 0x000fe4000affe4ff */
[----:B--2---:R-:W-:-:S05]  /*214a0*/  @!P4 PRMT R28, R16, 0x8880, RZ ;  /* 0x00008880101cc816 */ /* 0x004fca00000000ff */
[----:B------:R-:W-:-:S04]  /*214b0*/  @!P4 IMAD R2, R28, R18, RZ ;  /* 0x000000121c02c224 */ /* 0x000fc800078e02ff */
[----:B------:R-:W-:-:S05]  /*214c0*/  @!P4 IMAD R24, R24, R17, R2 ;  /* 0x000000111818c224 */ /* 0x000fca00078e0202 */
[----:B------:R0:W-:Y:S01]  /*214d0*/  @!P4 STG.E.U8 desc[UR4][R6.64+0x10], R24 ;  /* 0x000010180600c986 */ /* 0x0001e2000c101104 */
[----:B------:R-:W-:-:S03]  /*214e0*/  ISETP.LT.OR P4, PT, R0, 0x12, !P3 ;  /* 0x000000120000780c */ /* 0x000fc60005f81670 */
[----:B0-----:R-:W2:Y:S10]  /*214f0*/  LDL.LU R24, [R1+0x398] ;  /* 0x0003980001187983 */ /* 0x001eb40000300800 */
[----:B------:R-:W3:Y:S01]  /*21500*/  @!P4 LDG.E.U8 R16, desc[UR4][R234.64+0x11] ;  /* 0x00001104ea10c981 */ /* 0x000ee2000c1e1100 */
[----:B------:R-:W-:-:S04]  /*21510*/  @!P4 IADD3 R6, P5, R12, UR6, RZ ;  /* 0x000000060c06cc10 */ /* 0x000fc8000ffbe0ff */
[----:B------:R-:W-:Y:S02]  /*21520*/  @!P4 IADD3.X R7, R13, UR61, RZ, P5, !PT ;  /* 0x0000003d0d07cc10 */ /* 0x000fe4000affe4ff */
[----:B------:R-:W-:Y:S02]  /*21530*/  LOP3.LUT P5, RZ, R19, 0x8, RZ, 0xc0, !PT ;  /* 0x0000000813ff7812 */ /* 0x000fe400078ac0ff */
[----:B---3--:R-:W-:-:S05]  /*21540*/  @!P4 PRMT R28, R16, 0x8880, RZ ;  /* 0x00008880101cc816 */ /* 0x008fca00000000ff */
[----:B------:R-:W-:-:S04]  /*21550*/  @!P4 IMAD R2, R28, R18, RZ ;  /* 0x000000121c02c224 */ /* 0x000fc800078e02ff */
[----:B----4-:R-:W-:-:S05]  /*21560*/  @!P4 IMAD R25, R25, R17, R2 ;  /* 0x000000111919c224 */ /* 0x010fca00078e0202 */
[----:B------:R0:W-:Y:S01]  /*21570*/  @!P4 STG.E.U8 desc[UR4][R6.64+0x11], R25 ;  /* 0x000011190600c986 */ /* 0x0001e2000c101104 */
[----:B------:R-:W-:-:S03]  /*21580*/  ISETP.LT.OR P4, PT, R0, 0x19, !P5 ;  /* 0x000000190000780c */ /* 0x000fc60006f81670 */
[----:B0-----:R-:W3:Y:S10]  /*21590*/  LDL.LU R25, [R1+0x39c] ;  /* 0x00039c0001197983 */ /* 0x001ef40000300800 */
[----:B------:R-:W4:Y:S01]  /*215a0*/  @!P4 LDG.E.U8 R16, desc[UR4][R236.64+0x18] ;  /* 0x00001804ec10c981 */ /* 0x000f22000c1e1100 */
[----:B------:R-:W-:-:S03]  /*215b0*/  LOP3.LUT R19, R19, 0xefffffff, RZ, 0xc0, !PT ;  /* 0xefffffff13137812 */ /* 0x000fc600078ec0ff */
[----:B------:R-:W3:Y:S01]  /*215c0*/  LDL.LU R28, [R1+0x360] ;  /* 0x00036000011c7983 */ /* 0x000ee20000300800 */
[----:B----4-:R-:W-:-:S05]  /*215d0*/  @!P4 PRMT R6, R16, 0x8880, RZ ;  /* 0x000088801006c816 */ /* 0x010fca00000000ff */
[----:B------:R-:W-:-:S04]  /*215e0*/  @!P4 IMAD R2, R6, R18, RZ ;  /* 0x000000120602c224 */ /* 0x000fc800078e02ff */
[----:B------:R-:W-:-:S05]  /*215f0*/  @!P4 IMAD R6, R26, R17, R2 ;  /* 0x000000111a06c224 */ /* 0x000fca00078e0202 */
[----:B------:R0:W-:Y:S01]  /*21600*/  @!P4 STG.E.U8 desc[UR4][R12.64+0x18], R6 ;  /* 0x000018060c00c986 */ /* 0x0001e2000c101104 */
[----:B------:R-:W-:-:S13]  /*21610*/  ISETP.LT.OR P4, PT, R0, 0x1a, !P5 ;  /* 0x0000001a0000780c */ /* 0x000fda0006f81670 */
[----:B------:R-:W0:Y:S02]  /*21620*/  @!P4 LDG.E.U8 R16, desc[UR4][R236.64+0x19] ;  /* 0x00001904ec10c981 */ /* 0x000e24000c1e1100 */
[----:B0-----:R-:W-:-:S05]  /*21630*/  @!P4 PRMT R6, R16, 0x8880, RZ ;  /* 0x000088801006c816 */ /* 0x001fca00000000ff */
[----:B------:R-:W-:-:S04]  /*21640*/  @!P4 IMAD R2, R6, R18, RZ ;  /* 0x000000120602c224 */ /* 0x000fc800078e02ff */
[----:B------:R-:W-:-:S05]  /*21650*/  @!P4 IMAD R6, R27, R17, R2 ;  /* 0x000000111b06c224 */ /* 0x000fca00078e0202 */
[----:B------:R0:W-:Y:S01]  /*21660*/  @!P4 STG.E.U8 desc[UR4][R12.64+0x19], R6 ;  /* 0x000019060c00c986 */ /* 0x0001e2000c101104 */
[----:B------:R-:W-:-:S13]  /*21670*/  ISETP.LT.OR P4, PT, R0, 0x19, !P3 ;  /* 0x000000190000780c */ /* 0x000fda0005f81670 */
[----:B------:R-:W4:Y:S01]  /*21680*/  @!P4 LDG.E.U8 R16, desc[UR4][R234.64+0x18] ;  /* 0x00001804ea10c981 */ /* 0x000f22000c1e1100 */
[----:B0-----:R-:W-:-:S04]  /*21690*/  @!P4 IADD3 R6, P5, R12, UR6, RZ ;  /* 0x000000060c06cc10 */ /* 0x001fc8000ffbe0ff */
[----:B------:R-:W-:Y:S02]  /*216a0*/  @!P4 IADD3.X R7, R13, UR61, RZ, P5, !PT ;  /* 0x0000003d0d07cc10 */ /* 0x000fe4000affe4ff */
[----:B----4-:R-:W-:-:S05]  /*216b0*/  @!P4 PRMT R26, R16, 0x8880, RZ ;  /* 0x00008880101ac816 */ /* 0x010fca00000000ff */
[----:B------:R-:W-:Y:S01]  /*216c0*/  @!P4 IMAD R2, R26, R18, RZ ;  /* 0x000000121a02c224 */ /* 0x000fe200078e02ff */
[----:B------:R-:W-:Y:S01]  /*216d0*/  @P3 LOP3.LUT R19, R19, 0x10000000, RZ, 0xfc, !PT ;  /* 0x1000000013133812 */ /* 0x000fe200078efcff */
[----:B------:R-:W4:Y:S02]  /*216e0*/  LDL.LU R26, [R1+0x364] ;  /* 0x00036400011a7983 */ /* 0x000f240000300800 */
[----:B--2---:R-:W-:Y:S02]  /*216f0*/  @!P4 IMAD R24, R24, R17, R2 ;  /* 0x000000111818c224 */ /* 0x004fe400078e0202 */
[----:B------:R-:W2:Y:S04]  /*21700*/  LDL.LU R27, [R1+0x368] ;  /* 0x00036800011b7983 */ /* 0x000ea80000300800 */
[----:B------:R0:W-:Y:S01]  /*21710*/  @!P4 STG.E.U8 desc[UR4][R6.64+0x18], R24 ;  /* 0x000018180600c986 */ /* 0x0001e2000c101104 */
[----:B------:R-:W-:-:S13]  /*21720*/  ISETP.LT.OR P4, PT, R0, 0x1a, !P3 ;  /* 0x0000001a0000780c */ /* 0x000fda0005f81670 */
[----:B------:R-:W3:Y:S01]  /*21730*/  @!P4 LDG.E.U8 R16, desc[UR4][R234.64+0x19] ;  /* 0x00001904ea10c981 */ /* 0x000ee2000c1e1100 */
[----:B0-----:R-:W-:Y:S02]  /*21740*/  @!P4 IADD3 R6, P5, R12, UR6, RZ ;  /* 0x000000060c06cc10 */ /* 0x001fe4000ffbe0ff */
[----:B------:R-:W-:Y:S02]  /*21750*/  LOP3.LUT P3, RZ, R19, 0x2, RZ, 0xc0, !PT ;  /* 0x0000000213ff7812 */ /* 0x000fe4000786c0ff */
[----:B------:R-:W-:Y:S02]  /*21760*/  @!P4 IADD3.X R7, R13, UR61, RZ, P5, !PT ;  /* 0x0000003d0d07cc10 */ /* 0x000fe4000affe4ff */
[----:B---3--:R-:W-:-:S05]  /*21770*/  @!P4 PRMT R24, R16, 0x8880, RZ ;  /* 0x000088801018c816 */ /* 0x008fca00000000ff */
[----:B------:R-:W-:-:S04]  /*21780*/  @!P4 IMAD R2, R24, R18, RZ ;  /* 0x000000121802c224 */ /* 0x000fc800078e02ff */
[----:B------:R-:W-:-:S05]  /*21790*/  @!P4 IMAD R24, R25, R17, R2 ;  /* 0x000000111918c224 */ /* 0x000fca00078e0202 */
[----:B------:R0:W-:Y:S01]  /*217a0*/  @!P4 STG.E.U8 desc[UR4][R6.64+0x19], R24 ;  /* 0x000019180600c986 */ /* 0x0001e2000c101104 */
[----:B------:R-:W-:-:S03]  /*217b0*/  ISETP.LT.OR P4, PT, R0, 0x11, !P3 ;  /* 0x000000110000780c */ /* 0x000fc60005f81670 */
[----:B0-----:R-:W3:Y:S10]  /*217c0*/  LDL.LU R24, [R1+0x36c] ;  /* 0x00036c0001187983 */ /* 0x001ef40000300800 */
[----:B------:R-:W4:Y:S04]  /*217d0*/  @!P4 LDG.E.U8 R16, desc[UR4][R232.64+0x10] ;  /* 0x00001004e810c981 */ /* 0x000f28000c1e1100 */
[----:B------:R-:W3:Y:S04]  /*217e0*/  LDL.LU R29, [R1+0x370] ;  /* 0x00037000011d7983 */ /* 0x000ee80000300800 */
        /* <DEDUP_REMOVED lines=16> */
[----:B------:R-:W-:-:S04]  /*218f0*/  @!P4 IMAD R2, R26, R18, RZ ;  /* 0x000000121a02c224 */ /* 0x000fc800078e02ff */
[----:B--2---:R-:W-:-:S05]  /*21900*/  @!P4 IMAD R26, R27, R17, R2 ;  /* 0x000000111b1ac224 */ /* 0x004fca00078e0202 */
[----:B------:R0:W-:Y:S01]  /*21910*/  @!P4 STG.E.U8 desc[UR4][R6.64+0x10], R26 ;  /* 0x0000101a0600c986 */ /* 0x0001e2000c101104 */
[----:B------:R-:W-:-:S03]  /*21920*/  ISETP.LT.OR P4, PT, R0, 0x12, !P2 ;  /* 0x000000120000780c */ /* 0x000fc60005781670 */
[----:B0-----:R-:W2:Y:S10]  /*21930*/  LDL.LU R26, [R1+0x378] ;  /* 0x00037800011a7983 */ /* 0x001eb40000300800 */
[----:B------:R-:W4:Y:S01]  /*21940*/  @!P4 LDG.E.U8 R16, desc[UR4][R22.64+0x11] ;  /* 0x000011041610c981 */ /* 0x000f22000c1e1100 */
[----:B------:R-:W-:-:S04]  /*21950*/  @!P4 IADD3 R6, P5, R4, UR6, RZ ;  /* 0x000000060406cc10 */ /* 0x000fc8000ffbe0ff */
[----:B------:R-:W-:Y:S02]  /*21960*/  @!P4 IADD3.X R7, R5, UR61, RZ, P5, !PT ;  /* 0x0000003d0507cc10 */ /* 0x000fe4000affe4ff */
[----:B----4-:R-:W-:-:S05]  /*21970*/  @!P4 PRMT R27, R16, 0x8880, RZ ;  /* 0x00008880101bc816 */ /* 0x010fca00000000ff */
[----:B------:R-:W-:-:S04]  /*21980*/  @!P4 IMAD R2, R27, R18, RZ ;  /* 0x000000121b02c224 */ /* 0x000fc800078e02ff */
[----:B---3--:R-:W-:-:S05]  /*21990*/  @!P4 IMAD R24, R24, R17, R2 ;  /* 0x000000111818c224 */ /* 0x008fca00078e0202 */
[----:B------:R0:W-:Y:S01]  /*219a0*/  @!P4 STG.E.U8 desc[UR4][R6.64+0x11], R24 ;  /* 0x000011180600c986 */ /* 0x0001e2000c101104 */
[----:B------:R-:W-:-:S03]  /*219b0*/  ISETP.LT.OR P4, PT, R0, 0x19, !P3 ;  /* 0x000000190000780c */ /* 0x000fc60005f81670 */
[----:B0-----:R-:W3:Y:S10]  /*219c0*/  LDL.LU R24, [R1+0x37c] ;  /* 0x00037c0001187983 */ /* 0x001ef40000300800 */
[----:B------:R-:W4:Y:S04]  /*219d0*/  @!P4 LDG.E.U8 R16, desc[UR4][R232.64+0x18] ;  /* 0x00001804e810c981 */ /* 0x000f28000c1e1100 */
        /* <DEDUP_REMOVED lines=16> */
[----:B------:R-:W-:Y:S02]  /*21ae0*/  @!P4 IMAD R2, R25, R18, RZ ;  /* 0x000000121902c224 */ /* 0x000fe400078e02ff */
[----:B------:R-:W4:Y:S02]  /*21af0*/  LDL.LU R25, [R1+0x344] ;  /* 0x0003440001197983 */ /* 0x000f240000300800 */
[----:B--2---:R-:W-:Y:S02]  /*21b00*/  @!P4 IMAD R26, R26, R17, R2 ;  /* 0x000000111a1ac224 */ /* 0x004fe400078e0202 */
[----:B------:R-:W2:Y:S04]  /*21b10*/  LDL.LU R28, [R1+0x348] ;  /* 0x00034800011c7983 */ /* 0x000ea80000300800 */
[----:B------:R0:W-:Y:S01]  /*21b20*/  @!P4 STG.E.U8 desc[UR4][R6.64+0x18], R26 ;  /* 0x0000181a0600c986 */ /* 0x0001e2000c101104 */
[----:B------:R-:W-:-:S03]  /*21b30*/  ISETP.LT.OR P4, PT, R0, 0x1a, !P2 ;  /* 0x0000001a0000780c */ /* 0x000fc60005781670 */
[----:B------:R-:W2:Y:S10]  /*21b40*/  LDL.LU R29, [R1+0x34c] ;  /* 0x00034c00011d7983 */ /* 0x000eb40000300800 */
[----:B------:R-:W3:Y:S01]  /*21b50*/  @!P4 LDG.E.U8 R16, desc[UR4][R22.64+0x19] ;  /* 0x000019041610c981 */ /* 0x000ee2000c1e1100 */
[----:B0-----:R-:W-:-:S04]  /*21b60*/  @!P4 IADD3 R6, P5, R4, UR6, RZ ;  /* 0x000000060406cc10 */ /* 0x001fc8000ffbe0ff */
[----:B------:R-:W-:Y:S02]  /*21b70*/  @!P4 IADD3.X R7, R5, UR61, RZ, P5, !PT ;  /* 0x0000003d0507cc10 */ /* 0x000fe4000affe4ff */
[----:B---3--:R-:W-:-:S05]  /*21b80*/  @!P4 PRMT R26, R16, 0x8880, RZ ;  /* 0x00008880101ac816 */ /* 0x008fca00000000ff */
[----:B------:R-:W-:-:S04]  /*21b90*/  @!P4 IMAD R2, R26, R18, RZ ;  /* 0x000000121a02c224 */ /* 0x000fc800078e02ff */
[----:B------:R-:W-:-:S05]  /*21ba0*/  @!P4 IMAD R24, R24, R17, R2 ;  /* 0x000000111818c224 */ /* 0x000fca00078e0202 */
[----:B------:R0:W-:Y:S01]  /*21bb0*/  @!P4 STG.E.U8 desc[UR4][R6.64+0x19], R24 ;  /* 0x000019180600c986 */ /* 0x0001e2000c101104 */
[----:B------:R-:W-:-:S03]  /*21bc0*/  ISETP.LT.OR P4, PT, R0, 0x11, !P1 ;  /* 0x000000110000780c */ /* 0x000fc60004f81670 */
[----:B0-----:R-:W3:Y:S10]  /*21bd0*/  LDL.LU R24, [R1+0x350] ;  /* 0x0003500001187983 */ /* 0x001ef40000300800 */
[----:B------:R-:W4:Y:S01]  /*21be0*/  @!P4 LDG.E.U8 R16, desc[UR4][R14.64+0x10] ;  /* 0x000010040e10c981 */ /* 0x000f22000c1e1100 */
[----:B-----5:R-:W-:Y:S01]  /*21bf0*/  IMAD.IADD R7, R3, 0x1, R9 ;  /* 0x0000000103077824 */ /* 0x020fe200078e0209 */
[----:B----4-:R-:W-:-:S05]  /*21c00*/  @!P4 PRMT R6, R16, 0x8880, RZ ;  /* 0x000088801006c816 */ /* 0x010fca00000000ff */
[----:B------:R-:W-:Y:S02]  /*21c10*/  @!P4 IMAD R2, R6, R18, RZ ;  /* 0x000000120602c224 */ /* 0x000fe400078e02ff */
[----:B------:R-:W-:Y:S02]  /*21c20*/  @!P4 IMAD.MOV.U32 R6, RZ, RZ, R8 ;  /* 0x000000ffff06c224 */ /* 0x000fe400078e0008 */
[----:B------:R-:W-:-:S05]  /*21c30*/  @!P4 IMAD R3, R27, R17, R2 ;  /* 0x000000111b03c224 */ /* 0x000fca00078e0202 */
[----:B------:R0:W-:Y:S01]  /*21c40*/  @!P4 STG.E.U8 desc[UR4][R6.64+0x10], R3 ;  /* 0x000010030600c986 */ /* 0x0001e2000c101104 */
[----:B------:R-:W-:-:S13]  /*21c50*/  ISETP.LT.OR P4, PT, R0, 0x12, !P1 ;  /* 0x000000120000780c */ /* 0x000fda0004f81670 */
[----:B------:R-:W0:Y:S01]  /*21c60*/  @!P4 LDG.E.U8 R16, desc[UR4][R14.64+0x11] ;  /* 0x000011040e10c981 */ /* 0x000e22000c1e1100 */
[----:B------:R-:W-:Y:S02]  /*21c70*/  @!P4 IMAD.MOV.U32 R26, RZ, RZ, R8 ;  /* 0x000000ffff1ac224 */ /* 0x000fe400078e0008 */
[----:B------:R-:W-:Y:S01]  /*21c80*/  @!P4 IMAD.MOV.U32 R27, RZ, RZ, R7 ;  /* 0x000000ffff1bc224 */ /* 0x000fe200078e0007 */
[----:B0-----:R-:W-:-:S05]  /*21c90*/  @!P4 PRMT R3, R16, 0x8880, RZ ;  /* 0x000088801003c816 */ /* 0x001fca00000000ff */
[----:B------:R-:W-:-:S04]  /*21ca0*/  @!P4 IMAD R2, R3, R18, RZ ;  /* 0x000000120302c224 */ /* 0x000fc800078e02ff */
[----:B------:R-:W-:Y:S02]  /*21cb0*/  @!P4 IMAD R3, R25, R17, R2 ;  /* 0x000000111903c224 */ /* 0x000fe400078e0202 */
[----:B------:R-:W4:Y:S04]  /*21cc0*/  LDL.LU R25, [R1+0x354] ;  /* 0x0003540001197983 */ /* 0x000f280000300800 */
[----:B------:R0:W-:Y:S01]  /*21cd0*/  @!P4 STG.E.U8 desc[UR4][R26.64+0x11], R3 ;  /* 0x000011031a00c986 */ /* 0x0001e2000c101104 */
[----:B------:R-:W-:-:S13]  /*21ce0*/  ISETP.LT.OR P4, PT, R0, 0x11, !P0 ;  /* 0x000000110000780c */ /* 0x000fda0004781670 */
[----:B------:R-:W2:Y:S01]  /*21cf0*/  @!P4 LDG.E.U8 R16, desc[UR4][R20.64+0x10] ;  /* 0x000010041410c981 */ /* 0x000ea2000c1e1100 */
[----:B0-----:R-:W-:-:S04]  /*21d00*/  @!P4 IADD3 R26, P5, R8, UR6, RZ ;  /* 0x00000006081acc10 */ /* 0x001fc8000ffbe0ff */
[----:B------:R-:W-:Y:S02]  /*21d10*/  @!P4 IADD3.X R27, R7, UR61, RZ, P5, !PT ;  /* 0x0000003d071bcc10 */ /* 0x000fe4000affe4ff */
[----:B--2---:R-:W-:-:S05]  /*21d20*/  @!P4 PRMT R3, R16, 0x8880, RZ ;  /* 0x000088801003c816 */ /* 0x004fca00000000ff */
[----:B------:R-:W-:-:S04]  /*21d30*/  @!P4 IMAD R2, R3, R18, RZ ;  /* 0x000000120302c224 */ /* 0x000fc800078e02ff */
[----:B------:R-:W-:-:S05]  /*21d40*/  @!P4 IMAD R3, R28, R17, R2 ;  /* 0x000000111c03c224 */ /* 0x000fca00078e0202 */
        /* <DEDUP_REMOVED lines=11> */
[----:B0-----:R-:W-:Y:S02]  /*21e00*/  @!P4 IMAD.MOV.U32 R26, RZ, RZ, R8 ;  /* 0x000000ffff1ac224 */ /* 0x001fe400078e0008 */
[----:B------:R-:W-:Y:S01]  /*21e10*/  @!P4 IMAD.MOV.U32 R27, RZ, RZ, R7 ;  /* 0x000000ffff1bc224 */ /* 0x000fe200078e0007 */
[----:B--2---:R-:W-:-:S05]  /*21e20*/  @!P4 PRMT R3, R16, 0x8880, RZ ;  /* 0x000088801003c816 */ /* 0x004fca00000000ff */
[----:B------:R-:W-:-:S04]  /*21e30*/  @!P4 IMAD R2, R3, R18, RZ ;  /* 0x000000120302c224 */ /* 0x000fc800078e02ff */
[----:B---3--:R-:W-:Y:S02]  /*21e40*/  @!P4 IMAD R3, R24, R17, R2 ;  /* 0x000000111803c224 */ /* 0x008fe400078e0202 */
[----:B------:R-:W2:Y:S04]  /*21e50*/  LDL.LU R24, [R1+0x320] ;  /* 0x0003200001187983 */ /* 0x000ea80000300800 */
[----:B------:R0:W-:Y:S01]  /*21e60*/  @!P4 STG.E.U8 desc[UR4][R26.64+0x18], R3 ;  /* 0x000018031a00c986 */ /* 0x0001e2000c101104 */
[----:B------:R-:W-:-:S03]  /*21e70*/  ISETP.LT.OR P4, PT, R0, 0x1a, !P1 ;  /* 0x0000001a0000780c */ /* 0x000fc60004f81670 */
[----:B------:R-:W3:Y:S10]  /*21e80*/  LDL.LU.64 R28, [R1+0x440] ;  /* 0x00044000011c7983 */ /* 0x000ef40000300a00 */
[----:B------:R-:W4:Y:S01]  /*21e90*/  @!P4 LDG.E.U8 R16, desc[UR4][R14.64+0x19] ;  /* 0x000019040e10c981 */ /* 0x000f22000c1e1100 */
[----:B0-----:R-:W-:-:S02]  /*21ea0*/  @!P4 IMAD.MOV.U32 R26, RZ, RZ, R8 ;  /* 0x000000ffff1ac224 */ /* 0x001fc400078e0008 */
[----:B------:R-:W-:Y:S01]  /*21eb0*/  @!P4 IMAD.MOV.U32 R27, RZ, RZ, R7 ;  /* 0x000000ffff1bc224 */ /* 0x000fe200078e0007 */
[----:B----4-:R-:W-:-:S05]  /*21ec0*/  @!P4 PRMT R3, R16, 0x8880, RZ ;  /* 0x000088801003c816 */ /* 0x010fca00000000ff */
[----:B------:R-:W-:-:S04]  /*21ed0*/  @!P4 IMAD R2, R3, R18, RZ ;  /* 0x000000120302c224 */ /* 0x000fc800078e02ff */
[----:B------:R-:W-:Y:S02]  /*21ee0*/  @!P4 IMAD R3, R25, R17, R2 ;  /* 0x000000111903c224 */ /* 0x000fe400078e0202 */
[----:B------:R-:W4:Y:S04]  /*21ef0*/  LDL.LU R25, [R1+0x324] ;  /* 0x0003240001197983 */ /* 0x000f280000300800 */
[----:B------:R0:W-:Y:S01]  /*21f00*/  @!P4 STG.E.U8 desc[UR4][R26.64+0x19], R3 ;  /* 0x000019031a00c986 */ /* 0x0001e2000c101104 */
[----:B------:R-:W-:-:S03]  /*21f10*/  ISETP.LT.OR P4, PT, R0, 0x19, !P0 ;  /* 0x000000190000780c */ /* 0x000fc60004781670 */
[----:B------:R-:W4:Y:S10]  /*21f20*/  LDL.LU.64 R30, [R1+0x420] ;  /* 0x00042000011e7983 */ /* 0x000f340000300a00 */
[----:B------:R-:W0:Y:S02]  /*21f30*/  @!P4 LDG.E.U8 R16, desc[UR4][R20.64+0x18] ;  /* 0x000018041410c981 */ /* 0x000e24000c1e1100 */
[----:B0-----:R-:W-:-:S05]  /*21f40*/  @!P4 PRMT R3, R16, 0x8880, RZ ;  /* 0x000088801003c816 */ /* 0x001fca00000000ff */
[----:B------:R-:W-:Y:S02]  /*21f50*/  @!P4 IMAD R2, R3, R18, RZ ;  /* 0x000000120302c224 */ /* 0x000fe400078e02ff */
[----:B------:R-:W2:Y:S01]  /*21f60*/  LDL.LU R3, [R1+0x358] ;  /* 0x0003580001037983 */ /* 0x000ea20000300800 */
[----:B------:R-:W-:-:S04]  /*21f70*/  @!P4 IADD3 R26, P5, R8, UR6, RZ ;  /* 0x00000006081acc10 */ /* 0x000fc8000ffbe0ff */
[----:B------:R-:W-:Y:S01]  /*21f80*/  @!P4 IADD3.X R27, R7, UR61, RZ, P5, !PT ;  /* 0x0000003d071bcc10 */ /* 0x000fe2000affe4ff */
[----:B--2---:R-:W-:-:S05]  /*21f90*/  @!P4 IMAD R3, R3, R17, R2 ;  /* 0x000000110303c224 */ /* 0x004fca00078e0202 */
[----:B------:R0:W-:Y:S01]  /*21fa0*/  @!P4 STG.E.U8 desc[UR4][R26.64+0x18], R3 ;  /* 0x000018031a00c986 */ /* 0x0001e2000c101104 */
[----:B------:R-:W-:-:S13]  /*21fb0*/  ISETP.LT.OR P4, PT, R0, 0x1a, !P0 ;  /* 0x0000001a0000780c */ /* 0x000fda0004781670 */
[----:B------:R-:W0:Y:S02]  /*21fc0*/  @!P4 LDG.E.U8 R16, desc[UR4][R20.64+0x19] ;  /* 0x000019041410c981 */ /* 0x000e24000c1e1100 */
[----:B0-----:R-:W-:-:S05]  /*21fd0*/  @!P4 PRMT R3, R16, 0x8880, RZ ;  /* 0x000088801003c816 */ /* 0x001fca00000000ff */
[----:B------:R-:W-:Y:S02]  /*21fe0*/  @!P4 IMAD R2, R3, R18, RZ ;  /* 0x000000120302c224 */ /* 0x000fe400078e02ff */
[----:B------:R-:W2:Y:S01]  /*21ff0*/  LDL.LU R3, [R1+0x35c] ;  /* 0x00035c0001037983 */ /* 0x000ea20000300800 */
[----:B------:R-:W-:Y:S02]  /*22000*/  @!P4 IADD3 R26, P5, R8, UR6, RZ ;  /* 0x00000006081acc10 */ /* 0x000fe4000ffbe0ff */
[----:B------:R-:W-:Y:S02]  /*22010*/  LOP3.LUT P3, RZ, R19, 0x4, RZ, 0xc0, !PT ;  /* 0x0000000413ff7812 */ /* 0x000fe4000786c0ff */
[----:B------:R-:W-:Y:S01]  /*22020*/  @!P4 IADD3.X R27, R7, UR61, RZ, P5, !PT ;  /* 0x0000003d071bcc10 */ /* 0x000fe2000affe4ff */
[----:B--2---:R-:W-:-:S05]  /*22030*/  @!P4 IMAD R3, R3, R17, R2 ;  /* 0x000000110303c224 */ /* 0x004fca00078e0202 */
[----:B------:R0:W-:Y:S01]  /*22040*/  @!P4 STG.E.U8 desc[UR4][R26.64+0x19], R3 ;  /* 0x000019031a00c986 */ /* 0x0001e2000c101104 */
[----:B------:R-:W-:Y:S02]  /*22050*/  ISETP.LT.OR P4, PT, R0, 0x21, !P3 ;  /* 0x000000210000780c */ /* 0x000fe40005f81670 */
[----:B------:R-:W-:Y:S01]  /*22060*/  LOP3.LUT R19, R19, 0xf7ffffff, RZ, 0xc0, !PT ;  /* 0xf7ffffff13137812 */ /* 0x000fe200078ec0ff */
[----:B0-----:R-:W2:Y:S10]  /*22070*/  LDL.LU R26, [R1+0x330] ;  /* 0x00033000011a7983 */ /* 0x001eb40000300800 */
[----:B---3--:R-:W3:Y:S01]  /*22080*/  @!P4 LDG.E.U8 R16, desc[UR4][R28.64+0x20] ;  /* 0x000020041c10c981 */ /* 0x008ee2000c1e1100 */
[----:B------:R-:W-:-:S03]  /*22090*/  @P2 LOP3.LUT R19, R19, 0x8000000, RZ, 0xfc, !PT ;  /* 0x0800000013132812 */ /* 0x000fc600078efcff */
[----:B------:R-:W2:Y:S01]  /*220a0*/  LDL.LU R27, [R1+0x334] ;  /* 0x00033400011b7983 */ /* 0x000ea20000300800 */
[----:B---3--:R-:W-:-:S05]  /*220b0*/  @!P4 PRMT R3, R16, 0x8880, RZ ;  /* 0x000088801003c816 */ /* 0x008fca00000000ff */
[----:B------:R-:W-:-:S04]  /*220c0*/  @!P4 IMAD R2, R3, R18, RZ ;  /* 0x000000120302c224 */ /* 0x000fc800078e02ff */
[----:B------:R-:W-:-:S05]  /*220d0*/  @!P4 IMAD R3, R24, R17, R2 ;  /* 0x000000111803c224 */ /* 0x000fca00078e0202 */
[----:B------:R0:W-:Y:S01]  /*220e0*/  @!P4 STG.E.U8 desc[UR4][R10.64+0x20], R3 ;  /* 0x000020030a00c986 */ /* 0x0001e2000c101104 */
[----:B------:R-:W-:-:S13]  /*220f0*/  ISETP.LT.OR P4, PT, R0, 0x22, !P3 ;  /* 0x000000220000780c */ /* 0x000fda0005f81670 */
[----:B------:R-:W0:Y:S01]  /*22100*/  @!P4 LDG.E.U8 R16, desc[UR4][R28.64+0x21] ;  /* 0x000021041c10c981 */ /* 0x000e22000c1e1100 */
[----:B------:R-:W-:Y:S02]  /*22110*/  ISETP.LT.OR P2, PT, R0, 0x21, !P6 ;  /* 0x000000210000780c */ /* 0x000fe40007741670 */
[----:B0-----:R-:W-:-:S05]  /*22120*/  @!P4 PRMT R3, R16, 0x8880, RZ ;  /* 0x000088801003c816 */ /* 0x001fca00000000ff */
[----:B------:R-:W-:-:S04]  /*22130*/  @!P4 IMAD R2, R3, R18, RZ ;  /* 0x000000120302c224 */ /* 0x000fc800078e02ff */
[----:B----4-:R-:W-:-:S05]  /*22140*/  @!P4 IMAD R3, R25, R17, R2 ;  /* 0x000000111903c224 */ /* 0x010fca00078e0202 */
[----:B------:R0:W-:Y:S04]  /*22150*/  @!P4 STG.E.U8 desc[UR4][R10.64+0x21], R3 ;  /* 0x000021030a00c986 */ /* 0x0001e8000c101104 */
[----:B------:R-:W0:Y:S02]  /*22160*/  @!P2 LDG.E.U8 R16, desc[UR4][R30.64+0x20] ;  /* 0x000020041e10a981 */ /* 0x000e24000c1e1100 */
[----:B0-----:R-:W-:-:S05]  /*22170*/  @!P2 PRMT R3, R16, 0x8880, RZ ;  /* 0x000088801003a816 */ /* 0x001fca00000000ff */
[----:B------:R-:W-:Y:S02]  /*22180*/  @!P2 IMAD R2, R3, R18, RZ ;  /* 0x000000120302a224 */ /* 0x000fe400078e02ff */
[----:B------:R-:W3:Y:S02]  /*22190*/  LDL.LU R3, [R1+0x328] ;  /* 0x0003280001037983 */ /* 0x000ee40000300800 */
[----:B---3--:R-:W-:-:S05]  /*221a0*/  @!P2 IMAD R3, R3, R17, R2 ;  /* 0x000000110303a224 */ /* 0x008fca00078e0202 */
[----:B------:R0:W-:Y:S01]  /*221b0*/  @!P2 STG.E.U8 desc[UR4][R38.64+0x20], R3 ;  /* 0x000020032600a986 */ /* 0x0001e2000c101104 */
[----:B------:R-:W-:-:S13]  /*221c0*/  ISETP.LT.OR P2, PT, R0, 0x22, !P6 ;  /* 0x000000220000780c */ /* 0x000fda0007741670 */
[----:B------:R-:W0:Y:S01]  /*221d0*/  @!P2 LDG.E.U8 R16, desc[UR4][R30.64+0x21] ;  /* 0x000021041e10a981 */ /* 0x000e22000c1e1100 */
[----:B------:R-:W-:-:S13]  /*221e0*/  ISETP.LT.OR P5, PT, R0, 0x29, !P6 ;  /* 0x000000290000780c */ /* 0x000fda00077a1670 */
[----:B------:R-:W-:-:S04]  /*221f0*/  @!P5 IADD3 R24, P4, R10, UR6, RZ ;  /* 0x000000060a18dc10 */ /* 0x000fc8000ff9e0ff */
[----:B------:R-:W-:Y:S02]  /*22200*/  @!P5 IADD3.X R25, R11, UR61, RZ, P4, !PT ;  /* 0x0000003d0b19dc10 */ /* 0x000fe4000a7fe4ff */
[----:B0-----:R-:W-:-:S05]  /*22210*/  @!P2 PRMT R3, R16, 0x8880, RZ ;  /* 0x000088801003a816 */ /* 0x001fca00000000ff */
[----:B------:R-:W-:Y:S02]  /*22220*/  @!P2 IMAD R2, R3, R18, RZ ;  /* 0x000000120302a224 */ /* 0x000fe400078e02ff */
[----:B------:R-:W3:Y:S01]  /*22230*/  LDL.LU R3, [R1+0x32c] ;  /* 0x00032c0001037983 */ /* 0x000ee20000300800 */
[----:B------:R-:W-:Y:S02]  /*22240*/  ISETP.LT.OR P4, PT, R0, 0x2a, !P6 ;  /* 0x0000002a0000780c */ /* 0x000fe40007781670 */
[----:B------:R-:W-:-:S04]  /*22250*/  LOP3.LUT R19, R19, 0xdfffffff, RZ, 0xc0, !PT ;  /* 0xdfffffff13137812 */ /* 0x000fc800078ec0ff */
[----:B------:R-:W-:-:S07]  /*22260*/  @P1 LOP3.LUT R19, R19, 0x20000000, RZ, 0xfc, !PT ;  /* 0x2000000013131812 */ /* 0x000fce00078efcff */
[----:B------:R-:W-:-:S04]  /*22270*/  @!P4 IADD3 R38, P1, R10, UR6, RZ ;  /* 0x000000060a26cc10 */ /* 0x000fc8000ff3e0ff */
[----:B------:R-:W-:Y:S02]  /*22280*/  @!P4 IADD3.X R39, R11, UR61, RZ, P1, !PT ;  /* 0x0000003d0b27cc10 */ /* 0x000fe40008ffe4ff */
[----:B------:R-:W-:Y:S01]  /*22290*/  ISETP.LT.OR P1, PT, R0, 0x29, !P3 ;  /* 0x000000290000780c */ /* 0x000fe20005f21670 */
[----:B---3--:R-:W-:-:S05]  /*222a0*/  @!P2 IMAD R3, R3, R17, R2 ;  /* 0x000000110303a224 */ /* 0x008fca00078e0202 */
[----:B------:R0:W-:Y:S07]  /*222b0*/  @!P2 STG.E.U8 desc[UR4][R36.64+0x21], R3 ;  /* 0x000021032400a986 */ /* 0x0001ee000c101104 */
[----:B------:R-:W3:Y:S04]  /*222c0*/  @!P1 LDG.E.U8 R16, desc[UR4][R28.64+0x28] ;  /* 0x000028041c109981 */ /* 0x000ee8000c1e1100 */
[----:B0-----:R-:W4:Y:S04]  /*222d0*/  LDL.LU R36, [R1+0x300] ;  /* 0x0003000001247983 */ /* 0x001f280000300800 */
[----:B------:R-:W4:Y:S01]  /*222e0*/  LDL.LU R37, [R1+0x304] ;  /* 0x0003040001257983 */ /* 0x000f220000300800 */
[----:B---3--:R-:W-:-:S05]  /*222f0*/  @!P1 PRMT R3, R16, 0x8880, RZ ;  /* 0x0000888010039816 */ /* 0x008fca00000000ff */
[----:B------:R-:W-:-:S04]  /*22300*/  @!P1 IMAD R2, R3, R18, RZ ;  /* 0x0000001203029224 */ /* 0x000fc800078e02ff */
[----:B--2---:R-:W-:-:S05]  /*22310*/  @!P1 IMAD R3, R26, R17, R2 ;  /* 0x000000111a039224 */ /* 0x004fca00078e0202 */
[----:B------:R0:W-:Y:S01]  /*22320*/  @!P1 STG.E.U8 desc[UR4][R10.64+0x28], R3 ;  /* 0x000028030a009986 */ /* 0x0001e2000c101104 */
[----:B------:R-:W-:-:S13]  /*22330*/  ISETP.LT.OR P1, PT, R0, 0x2a, !P3 ;  /* 0x0000002a0000780c */ /* 0x000fda0005f21670 */
[----:B------:R-:W0:Y:S02]  /*22340*/  @!P1 LDG.E.U8 R16, desc[UR4][R28.64+0x29] ;  /* 0x000029041c109981 */ /* 0x000e24000c1e1100 */
[----:B0-----:R-:W-:-:S05]  /*22350*/  @!P1 PRMT R3, R16, 0x8880, RZ ;  /* 0x0000888010039816 */ /* 0x001fca00000000ff */
[----:B------:R-:W-:-:S04]  /*22360*/  @!P1 IMAD R2, R3, R18, RZ ;  /* 0x0000001203029224 */ /* 0x000fc800078e02ff */
[----:B------:R-:W-:-:S05]  /*22370*/  @!P1 IMAD R3, R27, R17, R2 ;  /* 0x000000111b039224 */ /* 0x000fca00078e0202 */
[----:B------:R0:W-:Y:S04]  /*22380*/  @!P1 STG.E.U8 desc[UR4][R10.64+0x29], R3 ;  /* 0x000029030a009986 */ /* 0x0001e8000c101104 */
[----:B------:R-:W0:Y:S02]  /*22390*/  @!P5 LDG.E.U8 R16, desc[UR4][R30.64+0x28] ;  /* 0x000028041e10d981 */ /* 0x000e24000c1e1100 */
[----:B0-----:R-:W-:-:S05]  /*223a0*/  @!P5 PRMT R3, R16, 0x8880, RZ ;  /* 0x000088801003d816 */ /* 0x001fca00000000ff */
[----:B------:R-:W-:Y:S02]  /*223b0*/  @!P5 IMAD R2, R3, R18, RZ ;  /* 0x000000120302d224 */ /* 0x000fe400078e02ff */
[----:B------:R-:W2:Y:S02]  /*223c0*/  LDL.LU R3, [R1+0x338] ;  /* 0x0003380001037983 */ /* 0x000ea40000300800 */
[----:B--2---:R-:W-:-:S05]  /*223d0*/  @!P5 IMAD R3, R3, R17, R2 ;  /* 0x000000110303d224 */ /* 0x004fca00078e0202 */
[----:B------:R0:W-:Y:S04]  /*223e0*/  @!P5 STG.E.U8 desc[UR4][R24.64+0x28], R3 ;  /* 0x000028031800d986 */ /* 0x0001e8000c101104 */
[----:B------:R-:W0:Y:S02]  /*223f0*/  @!P4 LDG.E.U8 R16, desc[UR4][R30.64+0x29] ;  /* 0x000029041e10c981 */ /* 0x000e24000c1e1100 */
[----:B0-----:R-:W-:-:S05]  /*22400*/  @!P4 PRMT R3, R16, 0x8880, RZ ;  /* 0x000088801003c816 */ /* 0x001fca00000000ff */
[----:B------:R-:W-:Y:S02]  /*22410*/  @!P4 IMAD R2, R3, R18, RZ ;  /* 0x000000120302c224 */ /* 0x000fe400078e02ff */
[----:B------:R-:W2:Y:S01]  /*22420*/  LDL.LU R3, [R1+0x33c] ;  /* 0x00033c0001037983 */ /* 0x000ea20000300800 */
[----:B------:R-:W-:Y:S01]  /*22430*/  LOP3.LUT P2, RZ, R19, 0x8, RZ, 0xc0, !PT ;  /* 0x0000000813ff7812 */ /* 0x000fe2000784c0ff */
[----:B--2---:R-:W-:-:S05]  /*22440*/  @!P4 IMAD R3, R3, R17, R2 ;  /* 0x000000110303c224 */ /* 0x004fca00078e0202 */
[----:B------:R0:W-:Y:S01]  /*22450*/  @!P4 STG.E.U8 desc[UR4][R38.64+0x29], R3 ;  /* 0x000029032600c986 */ /* 0x0001e2000c101104 */
[C---:B------:R-:W-:Y:S02]  /*22460*/  ISETP.LT.OR P4, PT, R0.reuse, 0x21, !P2 ;  /* 0x000000210000780c */ /* 0x040fe40005781670 */
[----:B------:R-:W-:Y:S01]  /*22470*/  ISETP.LT.OR P1, PT, R0, 0x31, !P6 ;  /* 0x000000310000780c */ /* 0x000fe20007721670 */
[----:B0-----:R-:W2:Y:S10]  /*22480*/  LDL.LU R38, [R1+0x310] ;  /* 0x0003100001267983 */ /* 0x001eb40000300800 */
[----:B------:R-:W3:Y:S02]  /*22490*/  @!P4 LDG.E.U8 R16, desc[UR4][R236.64+0x20] ;  /* 0x00002004ec10c981 */ /* 0x000ee4000c1e1100 */
[----:B------:R-:W-:-:S02]  /*224a0*/  @!P1 IADD3 R26, P3, R10, UR6, RZ ;  /* 0x000000060a1a9c10 */ /* 0x000fc4000ff7e0ff */
[----:B------:R-:W2:Y:S01]  /*224b0*/  LDL.LU R39, [R1+0x314] ;  /* 0x0003140001277983 */ /* 0x000ea20000300800 */
[----:B---3--:R-:W-:-:S05]  /*224c0*/  @!P4 PRMT R3, R16, 0x8880, RZ ;  /* 0x000088801003c816 */ /* 0x008fca00000000ff */
[----:B------:R-:W-:-:S04]  /*224d0*/  @!P4 IMAD R2, R3, R18, RZ ;  /* 0x000000120302c224 */ /* 0x000fc800078e02ff */
[----:B----4-:R-:W-:-:S05]  /*224e0*/  @!P4 IMAD R3, R36, R17, R2 ;  /* 0x000000112403c224 */ /* 0x010fca00078e0202 */
[----:B------:R0:W-:Y:S01]  /*224f0*/  @!P4 STG.E.U8 desc[UR4][R12.64+0x20], R3 ;  /* 0x000020030c00c986 */ /* 0x0001e2000c101104 */
[----:B------:R-:W-:-:S13]  /*22500*/  ISETP.LT.OR P4, PT, R0, 0x22, !P2 ;  /* 0x000000220000780c */ /* 0x000fda0005781670 */
[----:B------:R-:W0:Y:S01]  /*22510*/  @!P4 LDG.E.U8 R16, desc[UR4][R236.64+0x21] ;  /* 0x00002104ec10c981 */ /* 0x000e22000c1e1100 */
[----:B------:R-:W-:Y:S02]  /*22520*/  @!P1 IADD3.X R27, R11, UR61, RZ, P3, !PT ;  /* 0x0000003d0b1b9c10 */ /* 0x000fe40009ffe4ff */
[----:B------:R-:W-:-:S13]  /*22530*/  ISETP.LT.OR P3, PT, R0, 0x32, !P6 ;  /* 0x000000320000780c */ /* 0x000fda0007761670 */
[----:B------:R-:W-:-:S04]  /*22540*/  @!P3 IADD3 R24, P5, R10, UR6, RZ ;  /* 0x000000060a18bc10 */ /* 0x000fc8000ffbe0ff */
[----:B------:R-:W-:Y:S02]  /*22550*/  @!P3 IADD3.X R25, R11, UR61, RZ, P5, !PT ;  /* 0x0000003d0b19bc10 */ /* 0x000fe4000affe4ff */
[----:B------:R-:W-:Y:S02]  /*22560*/  LOP3.LUT P3, RZ, R19, 0x10000000, RZ, 0xc0, !PT ;  /* 0x1000000013ff7812 */ /* 0x000fe4000786c0ff */
[----:B0-----:R-:W-:-:S05]  /*22570*/  @!P4 PRMT R3, R16, 0x8880, RZ ;  /* 0x000088801003c816 */ /* 0x001fca00000000ff */
[----:B------:R-:W-:-:S04]  /*22580*/  @!P4 IMAD R2, R3, R18, RZ ;  /* 0x000000120302c224 */ /* 0x000fc800078e02ff */
[----:B------:R-:W-:-:S05]  /*22590*/  @!P4 IMAD R3, R37, R17, R2 ;  /* 0x000000112503c224 */ /* 0x000fca00078e0202 */
[----:B------:R0:W-:Y:S01]  /*225a0*/  @!P4 STG.E.U8 desc[UR4][R12.64+0x21], R3 ;  /* 0x000021030c00c986 */ /* 0x0001e2000c101104 */
[----:B------:R-:W-:-:S13]  /*225b0*/  ISETP.LT.OR P4, PT, R0, 0x21, !P3 ;  /* 0x000000210000780c */ /* 0x000fda0005f81670 */
[----:B------:R-:W0:Y:S02]  /*225c0*/  @!P4 LDG.E.U8 R16, desc[UR4][R234.64+0x20] ;  /* 0x00002004ea10c981 */ /* 0x000e24000c1e1100 */
[----:B0-----:R-:W-:-:S05]  /*225d0*/  @!P4 PRMT R3, R16, 0x8880, RZ ;  /* 0x000088801003c816 */ /* 0x001fca00000000ff */
[----:B------:R-:W-:Y:S02]  /*225e0*/  @!P4 IMAD R2, R3, R18, RZ ;  /* 0x000000120302c224 */ /* 0x000fe400078e02ff */
[----:B------:R-:W3:Y:S01]  /*225f0*/  LDL.LU R3, [R1+0x308] ;  /* 0x0003080001037983 */ /* 0x000ee20000300800 */
[----:B------:R-:W-:-:S04]  /*22600*/  @!P4 IADD3 R36, P5, R12, UR6, RZ ;  /* 0x000000060c24cc10 */ /* 0x000fc8000ffbe0ff */
[----:B------:R-:W-:Y:S01]  /*22610*/  @!P4 IADD3.X R37, R13, UR61, RZ, P5, !PT ;  /* 0x0000003d0d25cc10 */ /* 0x000fe2000affe4ff */
[----:B---3--:R-:W-:-:S05]  /*22620*/  @!P4 IMAD R3, R3, R17, R2 ;  /* 0x000000110303c224 */ /* 0x008fca00078e0202 */
        /* <DEDUP_REMOVED lines=34> */
[----:B------:R-:W0:Y:S01]  /*22850*/  @!P4 LDG.E.U8 R16, desc[UR4][R234.64+0x29] ;  /* 0x00002904ea10c981 */ /* 0x000e22000c1e1100 */
[----:B------:R-:W-:Y:S02]  /*22860*/  LOP3.LUT P1, RZ, R19, 0x20000000, RZ, 0xc0, !PT ;  /* 0x2000000013ff7812 */ /* 0x000fe4000782c0ff */
[----:B0-----:R-:W-:-:S05]  /*22870*/  @!P4 PRMT R3, R16, 0x8880, RZ ;  /* 0x000088801003c816 */ /* 0x001fca00000000ff */
[----:B------:R-:W-:Y:S02]  /*22880*/  @!P4 IMAD R2, R3, R18, RZ ;  /* 0x000000120302c224 */ /* 0x000fe400078e02ff */
[----:B------:R-:W2:Y:S01]  /*22890*/  LDL.LU R3, [R1+0x31c] ;  /* 0x00031c0001037983 */ /* 0x000ea20000300800 */
[C---:B------:R-:W-:Y:S02]  /*228a0*/  LOP3.LUT P2, RZ, R19.reuse, 0x8000000, RZ, 0xc0, !PT ;  /* 0x0800000013ff7812 */ /* 0x040fe4000784c0ff */
[----:B------:R-:W-:Y:S02]  /*228b0*/  LOP3.LUT R19, R19, 0xfdffffff, RZ, 0xc0, !PT ;  /* 0xfdffffff13137812 */ /* 0x000fe400078ec0ff */
[----:B------:R-:W-:Y:S02]  /*228c0*/  @!P4 IADD3 R38, P5, R12, UR6, RZ ;  /* 0x000000060c26cc10 */ /* 0x000fe4000ffbe0ff */
[----:B------:R-:W-:Y:S02]  /*228d0*/  @P3 LOP3.LUT R19, R19, 0x2000000, RZ, 0xfc, !PT ;  /* 0x0200000013133812 */ /* 0x000fe400078efcff */
[----:B------:R-:W-:-:S02]  /*228e0*/  @!P4 IADD3.X R39, R13, UR61, RZ, P5, !PT ;  /* 0x0000003d0d27cc10 */ /* 0x000fc4000affe4ff */
[----:B------:R-:W-:Y:S01]  /*228f0*/  LOP3.LUT P3, RZ, R19, 0x2, RZ, 0xc0, !PT ;  /* 0x0000000213ff7812 */ /* 0x000fe2000786c0ff */
[----:B--2---:R-:W-:-:S05]  /*22900*/  @!P4 IMAD R3, R3, R17, R2 ;  /* 0x000000110303c224 */ /* 0x004fca00078e0202 */
[----:B------:R0:W-:Y:S01]  /*22910*/  @!P4 STG.E.U8 desc[UR4][R38.64+0x29], R3 ;  /* 0x000029032600c986 */ /* 0x0001e2000c101104 */
[----:B------:R-:W-:-:S03]  /*22920*/  ISETP.LT.OR P4, PT, R0, 0x21, !P3 ;  /* 0x000000210000780c */ /* 0x000fc60005f81670 */
[----:B0-----:R-:W2:Y:S10]  /*22930*/  LDL.LU R38, [R1+0x2f0] ;  /* 0x0002f00001267983 */ /* 0x001eb40000300800 */
[----:B------:R-:W4:Y:S04]  /*22940*/  @!P4 LDG.E.U8 R16, desc[UR4][R232.64+0x20] ;  /* 0x00002004e810c981 */ /* 0x000f28000c1e1100 */
[----:B------:R-:W2:Y:S01]  /*22950*/  LDL.LU R39, [R1+0x2f4] ;  /* 0x0002f40001277983 */ /* 0x000ea20000300800 */
[----:B----4-:R-:W-:-:S05]  /*22960*/  @!P4 PRMT R3, R16, 0x8880, RZ ;  /* 0x000088801003c816 */ /* 0x010fca00000000ff */
[----:B------:R-:W-:-:S04]  /*22970*/  @!P4 IMAD R2, R3, R18, RZ ;  /* 0x000000120302c224 */ /* 0x000fc800078e02ff */
[----:B---3--:R-:W-:-:S05]  /*22980*/  @!P4 IMAD R3, R36, R17, R2 ;  /* 0x000000112403c224 */ /* 0x008fca00078e0202 */
        /* <DEDUP_REMOVED lines=66> */
[----:B------:R-:W-:-:S13]  /*22db0*/  ISETP.LT.OR P4, PT, R0, 0x22, !P1 ;  /* 0x000000220000780c */ /* 0x000fda0004f81670 */
[----:B------:R-:W3:Y:S01]  /*22dc0*/  @!P4 LDG.E.U8 R16, desc[UR4][R14.64+0x21] ;  /* 0x000021040e10c981 */ /* 0x000ee2000c1e1100 */
[----:B0-----:R-:W-:Y:S02]  /*22dd0*/  @!P4 IMAD.MOV.U32 R38, RZ, RZ, R8 ;  /* 0x000000ffff26c224 */ /* 0x001fe400078e0008 */
[----:B------:R-:W-:Y:S01]  /*22de0*/  @!P4 IMAD.MOV.U32 R39, RZ, RZ, R7 ;  /* 0x000000ffff27c224 */ /* 0x000fe200078e0007 */
[----:B---3--:R-:W-:-:S05]  /*22df0*/  @!P4 PRMT R3, R16, 0x8880, RZ ;  /* 0x000088801003c816 */ /* 0x008fca00000000ff */
[----:B------:R-:W-:-:S04]  /*22e00*/  @!P4 IMAD R2, R3, R18, RZ ;  /* 0x000000120302c224 */ /* 0x000fc800078e02ff */
[----:B------:R-:W-:Y:S02]  /*22e10*/  @!P4 IMAD R3, R37, R17, R2 ;  /* 0x000000112503c224 */ /* 0x000fe400078e0202 */
[----:B------:R-:W3:Y:S04]  /*22e20*/  LDL.LU R37, [R1+0x2d4] ;  /* 0x0002d40001257983 */ /* 0x000ee80000300800 */
[----:B------:R0:W-:Y:S01]  /*22e30*/  @!P4 STG.E.U8 desc[UR4][R38.64+0x21], R3 ;  /* 0x000021032600c986 */ /* 0x0001e2000c101104 */
[----:B------:R-:W-:-:S13]  /*22e40*/  ISETP.LT.OR P4, PT, R0, 0x21, !P0 ;  /* 0x000000210000780c */ /* 0x000fda0004781670 */
[----:B------:R-:W0:Y:S02]  /*22e50*/  @!P4 LDG.E.U8 R16, desc[UR4][R20.64+0x20] ;  /* 0x000020041410c981 */ /* 0x000e24000c1e1100 */
[----:B0-----:R-:W-:-:S05]  /*22e60*/  @!P4 PRMT R3, R16, 0x8880, RZ ;  /* 0x000088801003c816 */ /* 0x001fca00000000ff */
[----:B------:R-:W-:Y:S02]  /*22e70*/  @!P4 IMAD R2, R3, R18, RZ ;  /* 0x000000120302c224 */ /* 0x000fe400078e02ff */
[----:B------:R-:W4:Y:S01]  /*22e80*/  LDL.LU R3, [R1+0x2c8] ;  /* 0x0002c80001037983 */ /* 0x000f220000300800 */
[----:B------:R-:W-:-:S04]  /*22e90*/  @!P4 IADD3 R38, P5, R8, UR6, RZ ;  /* 0x000000060826cc10 */ /* 0x000fc8000ffbe0ff */
[----:B------:R-:W-:Y:S01]  /*22ea0*/  @!P4 IADD3.X R39, R7, UR61, RZ, P5, !PT ;  /* 0x0000003d0727cc10 */ /* 0x000fe2000affe4ff */
[----:B----4-:R-:W-:-:S05]  /*22eb0*/  @!P4 IMAD R3, R3, R17, R2 ;  /* 0x000000110303c224 */ /* 0x010fca00078e0202 */
        /* <DEDUP_REMOVED lines=11> */
[----:B------:R-:W4:Y:S01]  /*22f70*/  @!P4 LDG.E.U8 R16, desc[UR4][R14.64+0x28] ;  /* 0x000028040e10c981 */ /* 0x000f22000c1e1100 */
[----:B0-----:R-:W-:Y:S02]  /*22f80*/  @!P4 IMAD.MOV.U32 R38, RZ, RZ, R8 ;  /* 0x000000ffff26c224 */ /* 0x001fe400078e0008 */
[----:B------:R-:W-:Y:S01]  /*22f90*/  @!P4 IMAD.MOV.U32 R39, RZ, RZ, R7 ;  /* 0x000000ffff27c224 */ /* 0x000fe200078e0007 */
[----:B----4-:R-:W-:-:S05]  /*22fa0*/  @!P4 PRMT R3, R16, 0x8880, RZ ;  /* 0x000088801003c816 */ /* 0x010fca00000000ff */
[----:B------:R-:W-:-:S04]  /*22fb0*/  @!P4 IMAD R2, R3, R18, RZ ;  /* 0x000000120302c224 */ /* 0x000fc800078e02ff */
[----:B--2---:R-:W-:Y:S02]  /*22fc0*/  @!P4 IMAD R3, R36, R17, R2 ;  /* 0x000000112403c224 */ /* 0x004fe400078e0202 */
[----:B------:R-:W2:Y:S04]  /*22fd0*/  LDL.LU R36, [R1+0x2a0] ;  /* 0x0002a00001247983 */ /* 0x000ea80000300800 */
[----:B------:R0:W-:Y:S01]  /*22fe0*/  @!P4 STG.E.U8 desc[UR4][R38.64+0x28], R3 ;  /* 0x000028032600c986 */ /* 0x0001e2000c101104 */
[----:B------:R-:W-:-:S13]  /*22ff0*/  ISETP.LT.OR P4, PT, R0, 0x2a, !P1 ;  /* 0x0000002a0000780c */ /* 0x000fda0004f81670 */
[----:B------:R-:W4:Y:S01]  /*23000*/  @!P4 LDG.E.U8 R16, desc[UR4][R14.64+0x29] ;  /* 0x000029040e10c981 */ /* 0x000f22000c1e1100 */
[----:B0-----:R-:W-:Y:S02]  /*23010*/  @!P4 IMAD.MOV.U32 R38, RZ, RZ, R8 ;  /* 0x000000ffff26c224 */ /* 0x001fe400078e0008 */
[----:B------:R-:W-:Y:S01]  /*23020*/  @!P4 IMAD.MOV.U32 R39, RZ, RZ, R7 ;  /* 0x000000ffff27c224 */ /* 0x000fe200078e0007 */
[----:B----4-:R-:W-:-:S05]  /*23030*/  @!P4 PRMT R3, R16, 0x8880, RZ ;  /* 0x000088801003c816 */ /* 0x010fca00000000ff */
[----:B------:R-:W-:-:S04]  /*23040*/  @!P4 IMAD R2, R3, R18, RZ ;  /* 0x000000120302c224 */ /* 0x000fc800078e02ff */
[----:B---3--:R-:W-:Y:S02]  /*23050*/  @!P4 IMAD R3, R37, R17, R2 ;  /* 0x000000112503c224 */ /* 0x008fe400078e0202 */
        /* <DEDUP_REMOVED lines=16> */
[----:B------:R-:W-:Y:S02]  /*23160*/  @!P4 IADD3 R38, P5, R8, UR6, RZ ;  /* 0x000000060826cc10 */ /* 0x000fe4000ffbe0ff */
[----:B------:R-:W-:Y:S02]  /*23170*/  LOP3.LUT P3, RZ, R19, 0x4, RZ, 0xc0, !PT ;  /* 0x0000000413ff7812 */ /* 0x000fe4000786c0ff */
[----:B------:R-:W-:Y:S01]  /*23180*/  @!P4 IADD3.X R39, R7, UR61, RZ, P5, !PT ;  /* 0x0000003d0727cc10 */ /* 0x000fe2000affe4ff */
[----:B----4-:R-:W-:-:S05]  /*23190*/  @!P4 IMAD R3, R3, R17, R2 ;  /* 0x000000110303c224 */ /* 0x010fca00078e0202 */
[----:B------:R0:W-:Y:S01]  /*231a0*/  @!P4 STG.E.U8 desc[UR4][R38.64+0x29], R3 ;  /* 0x000029032600c986 */ /* 0x0001e2000c101104 */
[----:B------:R-:W-:Y:S02]  /*231b0*/  ISETP.LT.OR P4, PT, R0, 0x31, !P3 ;  /* 0x000000310000780c */ /* 0x000fe40005f81670 */
[----:B------:R-:W-:Y:S01]  /*231c0*/  LOP3.LUT R19, R19, 0xfeffffff, RZ, 0xc0, !PT ;  /* 0xfeffffff13137812 */ /* 0x000fe200078ec0ff */
[----:B0-----:R-:W4:Y:S10]  /*231d0*/  LDL.LU R38, [R1+0x2b0] ;  /* 0x0002b00001267983 */ /* 0x001f340000300800 */
[----:B------:R-:W2:Y:S01]  /*231e0*/  @!P4 LDG.E.U8 R16, desc[UR4][R28.64+0x30] ;  /* 0x000030041c10c981 */ /* 0x000ea2000c1e1100 */
[----:B------:R-:W-:-:S03]  /*231f0*/  @P2 LOP3.LUT R19, R19, 0x1000000, RZ, 0xfc, !PT ;  /* 0x0100000013132812 */ /* 0x000fc600078efcff */
[----:B------:R-:W4:Y:S01]  /*23200*/  LDL.LU R39, [R1+0x2b4] ;  /* 0x0002b40001277983 */ /* 0x000f220000300800 */
[----:B--2---:R-:W-:-:S05]  /*23210*/  @!P4 PRMT R3, R16, 0x8880, RZ ;  /* 0x000088801003c816 */ /* 0x004fca00000000ff */
        /* <DEDUP_REMOVED lines=8> */
[----:B---3--:R-:W-:-:S05]  /*232a0*/  @!P4 IMAD R3, R37, R17, R2 ;  /* 0x000000112503c224 */ /* 0x008fca00078e0202 */
[----:B------:R0:W-:Y:S04]  /*232b0*/  @!P4 STG.E.U8 desc[UR4][R10.64+0x31], R3 ;  /* 0x000031030a00c986 */ /* 0x0001e8000c101104 */
[----:B------:R-:W0:Y:S02]  /*232c0*/  @!P2 LDG.E.U8 R16, desc[UR4][R30.64+0x30] ;  /* 0x000030041e10a981 */ /* 0x000e24000c1e1100 */
[----:B0-----:R-:W-:-:S05]  /*232d0*/  @!P2 PRMT R3, R16, 0x8880, RZ ;  /* 0x000088801003a816 */ /* 0x001fca00000000ff */
[----:B------:R-:W-:Y:S02]  /*232e0*/  @!P2 IMAD R2, R3, R18, RZ ;  /* 0x000000120302a224 */ /* 0x000fe400078e02ff */
[----:B------:R-:W2:Y:S02]  /*232f0*/  LDL.LU R3, [R1+0x2a8] ;  /* 0x0002a80001037983 */ /* 0x000ea40000300800 */
[----:B--2---:R-:W-:-:S05]  /*23300*/  @!P2 IMAD R3, R3, R17, R2 ;  /* 0x000000110303a224 */ /* 0x004fca00078e0202 */
        /* <DEDUP_REMOVED lines=8> */
[----:B------:R-:W2:Y:S01]  /*23390*/  LDL.LU R3, [R1+0x2ac] ;  /* 0x0002ac0001037983 */ /* 0x000ea20000300800 */
[----:B------:R-:W-:Y:S02]  /*233a0*/  ISETP.LT.OR P4, PT, R0, 0x3a, !P6 ;  /* 0x0000003a0000780c */ /* 0x000fe40007781670 */
[----:B------:R-:W-:-:S04]  /*233b0*/  LOP3.LUT R19, R19, 0xfbffffff, RZ, 0xc0, !PT ;  /* 0xfbffffff13137812 */ /* 0x000fc800078ec0ff */
[----:B------:R-:W-:-:S07]  /*233c0*/  @P1 LOP3.LUT R19, R19, 0x4000000, RZ, 0xfc, !PT ;  /* 0x0400000013131812 */ /* 0x000fce00078efcff */
[----:B------:R-:W-:-:S04]  /*233d0*/  @!P4 IADD3 R26, P1, R10, UR6, RZ ;  /* 0x000000060a1acc10 */ /* 0x000fc8000ff3e0ff */
[----:B------:R-:W-:Y:S02]  /*233e0*/  @!P4 IADD3.X R27, R11, UR61, RZ, P1, !PT ;  /* 0x0000003d0b1bcc10 */ /* 0x000fe40008ffe4ff */
[----:B------:R-:W-:Y:S01]  /*233f0*/  ISETP.LT.OR P1, PT, R0, 0x39, !P3 ;  /* 0x000000390000780c */ /* 0x000fe20005f21670 */
[----:B--2---:R-:W-:-:S05]  /*23400*/  @!P2 IMAD R3, R3, R17, R2 ;  /* 0x000000110303a224 */ /* 0x004fca00078e0202 */
[----:B------:R0:W-:Y:S07]  /*23410*/  @!P2 STG.E.U8 desc[UR4][R24.64+0x31], R3 ;  /* 0x000031031800a986 */ /* 0x0001ee000c101104 */
[----:B------:R-:W2:Y:S04]  /*23420*/  @!P1 LDG.E.U8 R16, desc[UR4][R28.64+0x38] ;  /* 0x000038041c109981 */ /* 0x000ea8000c1e1100 */
[----:B0-----:R-:W3:Y:S04]  /*23430*/  LDL.LU R24, [R1+0x280] ;  /* 0x0002800001187983 */ /* 0x001ee80000300800 */
[----:B------:R-:W3:Y:S01]  /*23440*/  LDL.LU R25, [R1+0x284] ;  /* 0x0002840001197983 */ /* 0x000ee20000300800 */
[----:B--2---:R-:W-:-:S05]  /*23450*/  @!P1 PRMT R3, R16, 0x8880, RZ ;  /* 0x0000888010039816 */ /* 0x004fca00000000ff */
[----:B------:R-:W-:-:S04]  /*23460*/  @!P1 IMAD R2, R3, R18, RZ ;  /* 0x0000001203029224 */ /* 0x000fc800078e02ff */
[----:B----4-:R-:W-:-:S05]  /*23470*/  @!P1 IMAD R3, R38, R17, R2 ;  /* 0x0000001126039224 */ /* 0x010fca00078e0202 */
        /* <DEDUP_REMOVED lines=23> */
[----:B------:R-:W4:Y:S02]  /*235f0*/  @!P4 LDG.E.U8 R16, desc[UR4][R236.64+0x30] ;  /* 0x00003004ec10c981 */ /* 0x000f24000c1e1100 */
[----:B------:R-:W-:-:S02]  /*23600*/  @!P1 IADD3 R38, P3, R10, UR6, RZ ;  /* 0x000000060a269c10 */ /* 0x000fc4000ff7e0ff */
[----:B------:R-:W2:Y:S01]  /*23610*/  LDL.LU R27, [R1+0x294] ;  /* 0x00029400011b7983 */ /* 0x000ea20000300800 */
[----:B----4-:R-:W-:-:S05]  /*23620*/  @!P4 PRMT R3, R16, 0x8880, RZ ;  /* 0x000088801003c816 */ /* 0x010fca00000000ff */
[----:B------:R-:W-:-:S04]  /*23630*/  @!P4 IMAD R2, R3, R18, RZ ;  /* 0x000000120302c224 */ /* 0x000fc800078e02ff */
[----:B---3--:R-:W-:-:S05]  /*23640*/  @!P4 IMAD R3, R24, R17, R2 ;  /* 0x000000111803c224 */ /* 0x008fca00078e0202 */
        /* <DEDUP_REMOVED lines=1285> */
[----:B--2---:R-:W-:-:S05]  /*286a0*/  @!P4 IMAD R3, R24, R17, R2 ;  /* 0x000000111803c224 */ /* 0x004fca00078e0202 */
[----:B------:R0:W-:Y:S01]  /*286b0*/  @!P4 STG.E.U8 desc[UR4][R26.64+0x78], R3 ;  /* 0x000078031a00c986 */ /* 0x0001e2000c101104 */
[----:B------:R-:W-:-:S03]  /*286c0*/  ISETP.LT.OR P4, PT, R0, 0x7a, !P1 ;  /* 0x0000007a0000780c */ /* 0x000fc60004f81670 */
[----:B0-----:R-:W2:Y:S10]  /*286d0*/  LDL.LU R26, [R1+0x20] ;  /* 0x00002000011a7983 */ /* 0x001eb40000300800 */
[----:B------:R-:W4:Y:S01]  /*286e0*/  @!P4 LDG.E.U8 R16, desc[UR4][R14.64+0x79] ;  /* 0x000079040e10c981 */ /* 0x000f22000c1e1100 */
[----:B------:R-:W-:-:S03]  /*286f0*/  @!P4 IMAD.MOV.U32 R24, RZ, RZ, R8 ;  /* 0x000000ffff18c224 */ /* 0x000fc600078e0008 */
[----:B------:R-:W2:Y:S01]  /*28700*/  LDL.LU R27, [R1+0x24] ;  /* 0x00002400011b7983 */ /* 0x000ea20000300800 */
[----:B----4-:R-:W-:-:S05]  /*28710*/  @!P4 PRMT R3, R16, 0x8880, RZ ;  /* 0x000088801003c816 */ /* 0x010fca00000000ff */
[----:B------:R-:W-:-:S04]  /*28720*/  @!P4 IMAD R2, R3, R18, RZ ;  /* 0x000000120302c224 */ /* 0x000fc800078e02ff */
[----:B---3--:R-:W-:Y:S02]  /*28730*/  @!P4 IMAD R3, R25, R17, R2 ;  /* 0x000000111903c224 */ /* 0x008fe400078e0202 */
[----:B------:R-:W-:-:S05]  /*28740*/  @!P4 IMAD.MOV.U32 R25, RZ, RZ, R7 ;  /* 0x000000ffff19c224 */ /* 0x000fca00078e0007 */
        /* <DEDUP_REMOVED lines=15> */
[----:B------:R-:W-:Y:S02]  /*28840*/  @!P4 IADD3 R24, P5, R8, UR6, RZ ;  /* 0x000000060818cc10 */ /* 0x000fe4000ffbe0ff */
[----:B------:R-:W-:Y:S02]  /*28850*/  LOP3.LUT P3, RZ, R19, 0x4, RZ, 0xc0, !PT ;  /* 0x0000000413ff7812 */ /* 0x000fe4000786c0ff */
[----:B------:R-:W-:Y:S01]  /*28860*/  @!P4 IADD3.X R25, R7, UR61, RZ, P5, !PT ;  /* 0x0000003d0719cc10 */ /* 0x000fe2000affe4ff */
[----:B---3--:R-:W-:-:S05]  /*28870*/  @!P4 IMAD R3, R3, R17, R2 ;  /* 0x000000110303c224 */ /* 0x008fca00078e0202 */
[----:B------:R0:W-:Y:S01]  /*28880*/  @!P4 STG.E.U8 desc[UR4][R24.64+0x79], R3 ;  /* 0x000079031800c986 */ /* 0x0001e2000c101104 */
[----:B------:R-:W-:Y:S02]  /*28890*/  ISETP.LT.OR P4, PT, R0, 0x81, !P3 ;  /* 0x000000810000780c */ /* 0x000fe40005f81670 */
[----:B------:R-:W-:Y:S01]  /*288a0*/  LOP3.LUT R19, R19, 0xfffffdff, RZ, 0xc0, !PT ;  /* 0xfffffdff13137812 */ /* 0x000fe200078ec0ff */
[----:B0-----:R-:W3:Y:S10]  /*288b0*/  LDL.LU R24, [R1+0x30] ;  /* 0x0000300001187983 */ /* 0x001ef40000300800 */
[----:B------:R-:W4:Y:S01]  /*288c0*/  @!P4 LDG.E.U8 R16, desc[UR4][R28.64+0x80] ;  /* 0x000080041c10c981 */ /* 0x000f22000c1e1100 */
[----:B------:R-:W-:-:S03]  /*288d0*/  @P2 LOP3.LUT R19, R19, 0x200, RZ, 0xfc, !PT ;  /* 0x0000020013132812 */ /* 0x000fc600078efcff */
[----:B------:R-:W3:Y:S01]  /*288e0*/  LDL.LU R25, [R1+0x34] ;  /* 0x0000340001197983 */ /* 0x000ee20000300800 */
[----:B----4-:R-:W-:-:S05]  /*288f0*/  @!P4 PRMT R3, R16, 0x8880, RZ ;  /* 0x000088801003c816 */ /* 0x010fca00000000ff */
[----:B------:R-:W-:-:S04]  /*28900*/  @!P4 IMAD R2, R3, R18, RZ ;  /* 0x000000120302c224 */ /* 0x000fc800078e02ff */
[----:B--2---:R-:W-:-:S05]  /*28910*/  @!P4 IMAD R3, R26, R17, R2 ;  /* 0x000000111a03c224 */ /* 0x004fca00078e0202 */
[----:B------:R0:W-:Y:S01]  /*28920*/  @!P4 STG.E.U8 desc[UR4][R10.64+0x80], R3 ;  /* 0x000080030a00c986 */ /* 0x0001e2000c101104 */
[----:B------:R-:W-:-:S13]  /*28930*/  ISETP.LT.OR P4, PT, R0, 0x82, !P3 ;  /* 0x000000820000780c */ /* 0x000fda0005f81670 */
[----:B------:R-:W0:Y:S01]  /*28940*/  @!P4 LDG.E.U8 R16, desc[UR4][R28.64+0x81] ;  /* 0x000081041c10c981 */ /* 0x000e22000c1e1100 */
[----:B------:R-:W-:Y:S02]  /*28950*/  ISETP.LT.OR P2, PT, R0, 0x81, !P6 ;  /* 0x000000810000780c */ /* 0x000fe40007741670 */
        /* <DEDUP_REMOVED lines=15> */
[----:B------:R-:W-:Y:S02]  /*28a50*/  ISETP.LT.OR P4, PT, R0, 0x8a, !P6 ;  /* 0x0000008a0000780c */ /* 0x000fe40007781670 */
[----:B0-----:R-:W-:-:S05]  /*28a60*/  @!P2 PRMT R3, R16, 0x8880, RZ ;  /* 0x000088801003a816 */ /* 0x001fca00000000ff */
[----:B------:R-:W-:Y:S02]  /*28a70*/  @!P2 IMAD R2, R3, R18, RZ ;  /* 0x000000120302a224 */ /* 0x000fe400078e02ff */
[----:B------:R-:W2:Y:S01]  /*28a80*/  LDL.LU R3, [R1+0x2c] ;  /* 0x00002c0001037983 */ /* 0x000ea20000300800 */
[----:B------:R-:W-:-:S04]  /*28a90*/  LOP3.LUT R19, R19, 0xfffff7ff, RZ, 0xc0, !PT ;  /* 0xfffff7ff13137812 */ /* 0x000fc800078ec0ff */
[----:B------:R-:W-:Y:S02]  /*28aa0*/  @P1 LOP3.LUT R19, R19, 0x800, RZ, 0xfc, !PT ;  /* 0x0000080013131812 */ /* 0x000fe400078efcff */
[----:B------:R-:W-:-:S04]  /*28ab0*/  @!P4 IADD3 R38, P1, R10, UR6, RZ ;  /* 0x000000060a26cc10 */ /* 0x000fc8000ff3e0ff */
[----:B------:R-:W-:Y:S02]  /*28ac0*/  @!P4 IADD3.X R39, R11, UR61, RZ, P1, !PT ;  /* 0x0000003d0b27cc10 */ /* 0x000fe40008ffe4ff */
[----:B------:R-:W-:Y:S01]  /*28ad0*/  ISETP.LT.OR P1, PT, R0, 0x89, !P3 ;  /* 0x000000890000780c */ /* 0x000fe20005f21670 */
[----:B--2---:R-:W-:-:S05]  /*28ae0*/  @!P2 IMAD R3, R3, R17, R2 ;  /* 0x000000110303a224 */ /* 0x004fca00078e0202 */
[----:B------:R0:W-:Y:S07]  /*28af0*/  @!P2 STG.E.U8 desc[UR4][R36.64+0x81], R3 ;  /* 0x000081032400a986 */ /* 0x0001ee000c101104 */
[----:B------:R-:W2:Y:S04]  /*28b00*/  @!P1 LDG.E.U8 R16, desc[UR4][R28.64+0x88] ;  /* 0x000088041c109981 */ /* 0x000ea8000c1e1100 */
[----:B0-----:R-:W4:Y:S04]  /*28b10*/  LDL.LU R36, [R1] ;  /* 0x0000000001247983 */ /* 0x001f280000300800 */
[----:B------:R-:W4:Y:S01]  /*28b20*/  LDL.LU R37, [R1+0x4] ;  /* 0x0000040001257983 */ /* 0x000f220000300800 */
[----:B--2---:R-:W-:-:S05]  /*28b30*/  @!P1 PRMT R3, R16, 0x8880, RZ ;  /* 0x0000888010039816 */ /* 0x004fca00000000ff */
        /* <DEDUP_REMOVED lines=25> */
[----:B------:R-:W3:Y:S04]  /*28cd0*/  @!P4 LDG.E.U8 R16, desc[UR4][R236.64+0x80] ;  /* 0x00008004ec10c981 */ /* 0x000ee8000c1e1100 */
[----:B------:R-:W2:Y:S01]  /*28ce0*/  LDL.LU R39, [R1+0x14] ;  /* 0x0000140001277983 */ /* 0x000ea20000300800 */
[----:B---3--:R-:W-:-:S05]  /*28cf0*/  @!P4 PRMT R3, R16, 0x8880, RZ ;  /* 0x000088801003c816 */ /* 0x008fca00000000ff */
[----:B------:R-:W-:-:S04]  /*28d00*/  @!P4 IMAD R2, R3, R18, RZ ;  /* 0x000000120302c224 */ /* 0x000fc800078e02ff */
[----:B----4-:R-:W-:-:S05]  /*28d10*/  @!P4 IMAD R3, R36, R17, R2 ;  /* 0x000000112403c224 */ /* 0x010fca00078e0202 */
[----:B------:R0:W-:Y:S01]  /*28d20*/  @!P4 STG.E.U8 desc[UR4][R12.64+0x80], R3 ;  /* 0x000080030c00c986 */ /* 0x0001e2000c101104 */
[----:B------:R-:W-:-:S13]  /*28d30*/  ISETP.LT.OR P4, PT, R0, 0x82, !P2 ;  /* 0x000000820000780c */ /* 0x000fda0005781670 */
[----:B------:R-:W0:Y:S01]  /*28d40*/  @!P4 LDG.E.U8 R16, desc[UR4][R236.64+0x81] ;  /* 0x00008104ec10c981 */ /* 0x000e22000c1e1100 */
[----:B------:R-:W-:-:S04]  /*28d50*/  @!P1 IADD3 R24, P3, R10, UR6, RZ ;  /* 0x000000060a189c10 */ /* 0x000fc8000ff7e0ff */
        /* <DEDUP_REMOVED lines=28> */
[----:B0-----:R-:W3:Y:S10]  /*28f20*/  LDL.LU.64 R36, [R1+0x4c0] ;  /* 0x0004c00001247983 */ /* 0x001ef40000300a00 */
[----:B------:R-:W4:Y:S02]  /*28f30*/  @!P4 LDG.E.U8 R16, desc[UR4][R236.64+0x88] ;  /* 0x00008804ec10c981 */ /* 0x000f24000c1e1100 */
        /* <DEDUP_REMOVED lines=34> */
[----:B0-----:R-:W2:Y:S10]  /*29160*/  LDL.LU.64 R38, [R1+0x4b8] ;  /* 0x0004b80001267983 */ /* 0x001eb40000300a00 */
[----:B------:R-:W4:Y:S02]  /*29170*/  @!P4 LDG.E.U8 R16, desc[UR4][R232.64+0x80] ;  /* 0x00008004e810c981 */ /* 0x000f24000c1e1100 */
[----:B----4-:R-:W-:-:S05]  /*29180*/  @!P4 PRMT R3, R16, 0x8880, RZ ;  /* 0x000088801003c816 */ /* 0x010fca00000000ff */
[----:B------:R-:W-:-:S04]  /*29190*/  @!P4 IMAD R2, R3, R18, RZ ;  /* 0x000000120302c224 */ /* 0x000fc800078e02ff */
[----:B------:R-:W-:-:S05]  /*291a0*/  @!P4 IMAD R224, R224, R17, R2 ;  /* 0x00000011e0e0c224 */ /* 0x000fca00078e0202 */
[----:B------:R0:W-:Y:S01]  /*291b0*/  @!P4 STG.E.U8 desc[UR4][R4.64+0x80], R224 ;  /* 0x000080e00400c986 */ /* 0x0001e2000c101104 */
[----:B------:R-:W-:-:S13]  /*291c0*/  ISETP.LT.OR P4, PT, R0, 0x82, !P3 ;  /* 0x000000820000780c */ /* 0x000fda0005f81670 */
[----:B------:R-:W4:Y:S02]  /*291d0*/  @!P4 LDG.E.U8 R16, desc[UR4][R232.64+0x81] ;  /* 0x00008104e810c981 */ /* 0x000f24000c1e1100 */
[----:B----4-:R-:W-:-:S05]  /*291e0*/  @!P4 PRMT R3, R16, 0x8880, RZ ;  /* 0x000088801003c816 */ /* 0x010fca00000000ff */
[----:B------:R-:W-:-:S04]  /*291f0*/  @!P4 IMAD R2, R3, R18, RZ ;  /* 0x000000120302c224 */ /* 0x000fc800078e02ff */
[----:B------:R-:W-:-:S05]  /*29200*/  @!P4 IMAD R225, R225, R17, R2 ;  /* 0x00000011e1e1c224 */ /* 0x000fca00078e0202 */
[----:B------:R4:W-:Y:S01]  /*29210*/  @!P4 STG.E.U8 desc[UR4][R4.64+0x81], R225 ;  /* 0x000081e10400c986 */ /* 0x0009e2000c101104 */
[----:B------:R-:W-:-:S13]  /*29220*/  ISETP.LT.OR P4, PT, R0, 0x81, !P2 ;  /* 0x000000810000780c */ /* 0x000fda0005781670 */
[----:B------:R-:W3:Y:S01]  /*29230*/  @!P4 LDG.E.U8 R16, desc[UR4][R22.64+0x80] ;  /* 0x000080041610c981 */ /* 0x000ee2000c1e1100 */
[----:B0-----:R-:W-:-:S04]  /*29240*/  @!P4 IADD3 R224, P5, R4, UR6, RZ ;  /* 0x0000000604e0cc10 */ /* 0x001fc8000ffbe0ff */
[----:B----4-:R-:W-:Y:S02]  /*29250*/  @!P4 IADD3.X R225, R5, UR61, RZ, P5, !PT ;  /* 0x0000003d05e1cc10 */ /* 0x010fe4000affe4ff */
[----:B---3--:R-:W-:-:S05]  /*29260*/  @!P4 PRMT R3, R16, 0x8880, RZ ;  /* 0x000088801003c816 */ /* 0x008fca00000000ff */
[----:B------:R-:W-:-:S04]  /*29270*/  @!P4 IMAD R2, R3, R18, RZ ;  /* 0x000000120302c224 */ /* 0x000fc800078e02ff */
[----:B------:R-:W-:-:S05]  /*29280*/  @!P4 IMAD R226, R226, R17, R2 ;  /* 0x00000011e2e2c224 */ /* 0x000fca00078e0202 */
[----:B------:R0:W-:Y:S01]  /*29290*/  @!P4 STG.E.U8 desc[UR4][R224.64+0x80], R226 ;  /* 0x000080e2e000c986 */ /* 0x0001e2000c101104 */
[----:B------:R-:W-:-:S13]  /*292a0*/  ISETP.LT.OR P4, PT, R0, 0x82, !P2 ;  /* 0x000000820000780c */ /* 0x000fda0005781670 */
[----:B------:R-:W3:Y:S01]  /*292b0*/  @!P4 LDG.E.U8 R16, desc[UR4][R22.64+0x81] ;  /* 0x000081041610c981 */ /* 0x000ee2000c1e1100 */
[----:B0-----:R-:W-:-:S04]  /*292c0*/  @!P4 IADD3 R224, P5, R4, UR6, RZ ;  /* 0x0000000604e0cc10 */ /* 0x001fc8000ffbe0ff */
[----:B------:R-:W-:Y:S02]  /*292d0*/  @!P4 IADD3.X R225, R5, UR61, RZ, P5, !PT ;  /* 0x0000003d05e1cc10 */ /* 0x000fe4000affe4ff */
[----:B---3--:R-:W-:-:S05]  /*292e0*/  @!P4 PRMT R3, R16, 0x8880, RZ ;  /* 0x000088801003c816 */ /* 0x008fca00000000ff */
[----:B------:R-:W-:-:S04]  /*292f0*/  @!P4 IMAD R2, R3, R18, RZ ;  /* 0x000000120302c224 */ /* 0x000fc800078e02ff */
[----:B------:R-:W-:-:S05]  /*29300*/  @!P4 IMAD R227, R227, R17, R2 ;  /* 0x00000011e3e3c224 */ /* 0x000fca00078e0202 */
[----:B------:R0:W-:Y:S01]  /*29310*/  @!P4 STG.E.U8 desc[UR4][R224.64+0x81], R227 ;  /* 0x000081e3e000c986 */ /* 0x0001e2000c101104 */
[----:B------:R-:W-:-:S13]  /*29320*/  ISETP.LT.OR P4, PT, R0, 0x89, !P3 ;  /* 0x000000890000780c */ /* 0x000fda0005f81670 */
[----:B------:R-:W3:Y:S02]  /*29330*/  @!P4 LDG.E.U8 R16, desc[UR4][R232.64+0x88] ;  /* 0x00008804e810c981 */ /* 0x000ee4000c1e1100 */
[----:B---3--:R-:W-:-:S05]  /*29340*/  @!P4 PRMT R3, R16, 0x8880, RZ ;  /* 0x000088801003c816 */ /* 0x008fca00000000ff */
[----:B------:R-:W-:-:S04]  /*29350*/  @!P4 IMAD R2, R3, R18, RZ ;  /* 0x000000120302c224 */ /* 0x000fc800078e02ff */
[----:B------:R-:W-:-:S05]  /*29360*/  @!P4 IMAD R228, R228, R17, R2 ;  /* 0x00000011e4e4c224 */ /* 0x000fca00078e0202 */
[----:B------:R-:W-:Y:S01]  /*29370*/  @!P4 STG.E.U8 desc[UR4][R4.64+0x88], R228 ;  /* 0x000088e40400c986 */ /* 0x000fe2000c101104 */
[----:B------:R-:W-:-:S13]  /*29380*/  ISETP.LT.OR P4, PT, R0, 0x8a, !P3 ;  /* 0x0000008a0000780c */ /* 0x000fda0005f81670 */
[----:B------:R-:W3:Y:S02]  /*29390*/  @!P4 LDG.E.U8 R16, desc[UR4][R232.64+0x89] ;  /* 0x00008904e810c981 */ /* 0x000ee4000c1e1100 */
[----:B---3--:R-:W-:-:S05]  /*293a0*/  @!P4 PRMT R3, R16, 0x8880, RZ ;  /* 0x000088801003c816 */ /* 0x008fca00000000ff */
[----:B------:R-:W-:-:S04]  /*293b0*/  @!P4 IMAD R2, R3, R18, RZ ;  /* 0x000000120302c224 */ /* 0x000fc800078e02ff */
[----:B------:R-:W-:-:S05]  /*293c0*/  @!P4 IMAD R229, R229, R17, R2 ;  /* 0x00000011e5e5c224 */ /* 0x000fca00078e0202 */
[----:B------:R-:W-:Y:S01]  /*293d0*/  @!P4 STG.E.U8 desc[UR4][R4.64+0x89], R229 ;  /* 0x000089e50400c986 */ /* 0x000fe2000c101104 */
        /* <DEDUP_REMOVED lines=18> */
[----:B0-----:R-:W-:Y:S02]  /*29500*/  @!P4 IMAD.MOV.U32 R224, RZ, RZ, R8 ;  /* 0x000000ffffe0c224 */ /* 0x001fe400078e0008 */
[----:B------:R-:W-:Y:S01]  /*29510*/  @!P4 IMAD.MOV.U32 R225, RZ, RZ, R7 ;  /* 0x000000ffffe1c224 */ /* 0x000fe200078e0007 */
[----:B---3--:R-:W-:-:S05]  /*29520*/  @!P4 PRMT R3, R16, 0x8880, RZ ;  /* 0x000088801003c816 */ /* 0x008fca00000000ff */
[----:B------:R-:W-:-:S04]  /*29530*/  @!P4 IMAD R2, R3, R18, RZ ;  /* 0x000000120302c224 */ /* 0x000fc800078e02ff */
[----:B------:R-:W-:-:S05]  /*29540*/  @!P4 IMAD R216, R216, R17, R2 ;  /* 0x00000011d8d8c224 */ /* 0x000fca00078e0202 */
[----:B------:R0:W-:Y:S01]  /*29550*/  @!P4 STG.E.U8 desc[UR4][R224.64+0x80], R216 ;  /* 0x000080d8e000c986 */ /* 0x0001e2000c101104 */
[----:B------:R-:W-:-:S13]  /*29560*/  ISETP.LT.OR P4, PT, R0, 0x82, !P1 ;  /* 0x000000820000780c */ /* 0x000fda0004f81670 */
[----:B------:R-:W3:Y:S01]  /*29570*/  @!P4 LDG.E.U8 R16, desc[UR4][R14.64+0x81] ;  /* 0x000081040e10c981 */ /* 0x000ee2000c1e1100 */
[----:B0-----:R-:W-:Y:S01]  /*29580*/  @!P4 IMAD.MOV.U32 R216, RZ, RZ, R8 ;  /* 0x000000ffffd8c224 */ /* 0x001fe200078e0008 */
[----:B---3--:R-:W-:-:S05]  /*29590*/  @!P4 PRMT R3, R16, 0x8880, RZ ;  /* 0x000088801003c816 */ /* 0x008fca00000000ff */
[----:B------:R-:W-:-:S04]  /*295a0*/  @!P4 IMAD R2, R3, R18, RZ ;  /* 0x000000120302c224 */ /* 0x000fc800078e02ff */
[----:B------:R-:W-:Y:S02]  /*295b0*/  @!P4 IMAD R3, R217, R17, R2 ;  /* 0x00000011d903c224 */ /* 0x000fe400078e0202 */
[----:B------:R-:W-:-:S05]  /*295c0*/  @!P4 IMAD.MOV.U32 R217, RZ, RZ, R7 ;  /* 0x000000ffffd9c224 */ /* 0x000fca00078e0007 */
        /* <DEDUP_REMOVED lines=55> */
[----:B------:R0:W-:Y:S01]  /*29940*/  @!P4 STG.E.U8 desc[UR4][R10.64+0x90], R208 ;  /* 0x000090d00a00c986 */ /* 0x0001e2000c101104 */
[----:B------:R-:W-:-:S13]  /*29950*/  ISETP.LT.OR P4, PT, R0, 0x92, !P3 ;  /* 0x000000920000780c */ /* 0x000fda0005f81670 */
[----:B------:R-:W3:Y:S01]  /*29960*/  @!P4 LDG.E.U8 R16, desc[UR4][R28.64+0x91] ;  /* 0x000091041c10c981 */ /* 0x000ee2000c1e1100 */
[----:B------:R-:W-:-:S04]  /*29970*/  LOP3.LUT R19, R19, 0xffffffbf, RZ, 0xc0, !PT ;  /* 0xffffffbf13137812 */ /* 0x000fc800078ec0ff */
[----:B------:R-:W-:Y:S02]  /*29980*/  @P2 LOP3.LUT R19, R19, 0x40, RZ, 0xfc, !PT ;  /* 0x0000004013132812 */ /* 0x000fe400078efcff */
[----:B------:R-:W-:Y:S02]  /*29990*/  ISETP.LT.OR P2, PT, R0, 0x91, !P6 ;  /* 0x000000910000780c */ /* 0x000fe40007741670 */
[----:B---3--:R-:W-:-:S05]  /*299a0*/  @!P4 PRMT R3, R16, 0x8880, RZ ;  /* 0x000088801003c816 */ /* 0x008fca00000000ff */
[----:B------:R-:W-:-:S04]  /*299b0*/  @!P4 IMAD R2, R3, R18, RZ ;  /* 0x000000120302c224 */ /* 0x000fc800078e02ff */
[----:B------:R-:W-:-:S05]  /*299c0*/  @!P4 IMAD R209, R209, R17, R2 ;  /* 0x00000011d1d1c224 */ /* 0x000fca00078e0202 */
[----:B------:R-:W-:Y:S04]  /*299d0*/  @!P4 STG.E.U8 desc[UR4][R10.64+0x91], R209 ;  /* 0x000091d10a00c986 */ /* 0x000fe8000c101104 */
[----:B------:R-:W3:Y:S01]  /*299e0*/  @!P2 LDG.E.U8 R16, desc[UR4][R30.64+0x90] ;  /* 0x000090041e10a981 */ /* 0x000ee2000c1e1100 */
[----:B------:R-:W-:Y:S02]  /*299f0*/  ISETP.LT.OR P5, PT, R0, 0x99, !P6 ;  /* 0x000000990000780c */ /* 0x000fe400077a1670 */
[----:B---3--:R-:W-:-:S05]  /*29a00*/  @!P2 PRMT R3, R16, 0x8880, RZ ;  /* 0x000088801003a816 */ /* 0x008fca00000000ff */
[----:B------:R-:W-:-:S04]  /*29a10*/  @!P2 IMAD R2, R3, R18, RZ ;  /* 0x000000120302a224 */ /* 0x000fc800078e02ff */
[----:B------:R-:W-:-:S05]  /*29a20*/  @!P2 IMAD R210, R210, R17, R2 ;  /* 0x00000011d2d2a224 */ /* 0x000fca00078e0202 */
[----:B------:R3:W-:Y:S01]  /*29a30*/  @!P2 STG.E.U8 desc[UR4][R24.64+0x90], R210 ;  /* 0x000090d21800a986 */ /* 0x0007e2000c101104 */
[----:B------:R-:W-:Y:S02]  /*29a40*/  ISETP.LT.OR P2, PT, R0, 0x92, !P6 ;  /* 0x000000920000780c */ /* 0x000fe40007741670 */
[----:B0-----:R-:W-:Y:S02]  /*29a50*/  @!P5 IADD3 R208, P4, R10, UR6, RZ ;  /* 0x000000060ad0dc10 */ /* 0x001fe4000ff9e0ff */
[----:B------:R-:W-:Y:S01]  /*29a60*/  LOP3.LUT R19, R19, 0xfffffeff, RZ, 0xc0, !PT ;  /* 0xfffffeff13137812 */ /* 0x000fe200078ec0ff */
[----:B---3--:R-:W3:Y:S08]  /*29a70*/  LDL.LU.64 R24, [R1+0x4b0] ;  /* 0x0004b00001187983 */ /* 0x008ef00000300a00 */
[----:B------:R-:W4:Y:S01]  /*29a80*/  @!P2 LDG.E.U8 R16, desc[UR4][R30.64+0x91] ;  /* 0x000091041e10a981 */ /* 0x000f22000c1e1100 */
[----:B------:R-:W-:-:S02]  /*29a90*/  @!P5 IADD3.X R209, R11, UR61, RZ, P4, !PT ;  /* 0x0000003d0bd1dc10 */ /* 0x000fc4000a7fe4ff */
[----:B------:R-:W-:Y:S02]  /*29aa0*/  ISETP.LT.OR P4, PT, R0, 0x9a, !P6 ;  /* 0x0000009a0000780c */ /* 0x000fe40007781670 */
[----:B------:R-:W-:-:S11]  /*29ab0*/  @P1 LOP3.LUT R19, R19, 0x100, RZ, 0xfc, !PT ;  /* 0x0000010013131812 */ /* 0x000fd600078efcff */
[----:B------:R-:W-:-:S04]  /*29ac0*/  @!P4 IADD3 R216, P1, R10, UR6, RZ ;  /* 0x000000060ad8cc10 */ /* 0x000fc8000ff3e0ff */
[----:B------:R-:W-:Y:S02]  /*29ad0*/  @!P4 IADD3.X R217, R11, UR61, RZ, P1, !PT ;  /* 0x0000003d0bd9cc10 */ /* 0x000fe40008ffe4ff */
[----:B------:R-:W-:Y:S02]  /*29ae0*/  ISETP.LT.OR P1, PT, R0, 0x99, !P3 ;  /* 0x000000990000780c */ /* 0x000fe40005f21670 */
[----:B----4-:R-:W-:-:S05]  /*29af0*/  @!P2 PRMT R3, R16, 0x8880, RZ ;  /* 0x000088801003a816 */ /* 0x010fca00000000ff */
[----:B------:R-:W-:-:S04]  /*29b00*/  @!P2 IMAD R2, R3, R18, RZ ;  /* 0x000000120302a224 */ /* 0x000fc800078e02ff */
[----:B------:R-:W-:-:S05]  /*29b10*/  @!P2 IMAD R211, R211, R17, R2 ;  /* 0x00000011d3d3a224 */ /* 0x000fca00078e0202 */
[----:B------:R0:W-:Y:S04]  /*29b20*/  @!P2 STG.E.U8 desc[UR4][R26.64+0x91], R211 ;  /* 0x000091d31a00a986 */ /* 0x0001e8000c101104 */
[----:B------:R-:W4:Y:S04]  /*29b30*/  @!P1 LDG.E.U8 R16, desc[UR4][R28.64+0x98] ;  /* 0x000098041c109981 */ /* 0x000f28000c1e1100 */
[----:B0-----:R-:W3:Y:S01]  /*29b40*/  LDL.LU.64 R26, [R1+0x4a8] ;  /* 0x0004a800011a7983 */ /* 0x001ee20000300a00 */
[----:B----4-:R-:W-:-:S05]  /*29b50*/  @!P1 PRMT R3, R16, 0x8880, RZ ;  /* 0x0000888010039816 */ /* 0x010fca00000000ff */
[----:B------:R-:W-:-:S04]  /*29b60*/  @!P1 IMAD R2, R3, R18, RZ ;  /* 0x0000001203029224 */ /* 0x000fc800078e02ff */
[----:B------:R-:W-:-:S05]  /*29b70*/  @!P1 IMAD R212, R212, R17, R2 ;  /* 0x00000011d4d49224 */ /* 0x000fca00078e0202 */
[----:B------:R-:W-:Y:S01]  /*29b80*/  @!P1 STG.E.U8 desc[UR4][R10.64+0x98], R212 ;  /* 0x000098d40a009986 */ /* 0x000fe2000c101104 */
[----:B------:R-:W-:-:S13]  /*29b90*/  ISETP.LT.OR P1, PT, R0, 0x9a, !P3 ;  /* 0x0000009a0000780c */ /* 0x000fda0005f21670 */
[----:B------:R-:W4:Y:S02]  /*29ba0*/  @!P1 LDG.E.U8 R16, desc[UR4][R28.64+0x99] ;  /* 0x000099041c109981 */ /* 0x000f24000c1e1100 */
[----:B----4-:R-:W-:-:S05]  /*29bb0*/  @!P1 PRMT R3, R16, 0x8880, RZ ;  /* 0x0000888010039816 */ /* 0x010fca00000000ff */
[----:B------:R-:W-:-:S04]  /*29bc0*/  @!P1 IMAD R2, R3, R18, RZ ;  /* 0x0000001203029224 */ /* 0x000fc800078e02ff */
[----:B------:R-:W-:-:S05]  /*29bd0*/  @!P1 IMAD R213, R213, R17, R2 ;  /* 0x00000011d5d59224 */ /* 0x000fca00078e0202 */
[----:B------:R-:W-:Y:S04]  /*29be0*/  @!P1 STG.E.U8 desc[UR4][R10.64+0x99], R213 ;  /* 0x000099d50a009986 */ /* 0x000fe8000c101104 */
[----:B------:R-:W4:Y:S02]  /*29bf0*/  @!P5 LDG.E.U8 R16, desc[UR4][R30.64+0x98] ;  /* 0x000098041e10d981 */ /* 0x000f24000c1e1100 */
[----:B----4-:R-:W-:-:S05]  /*29c00*/  @!P5 PRMT R3, R16, 0x8880, RZ ;  /* 0x000088801003d816 */ /* 0x010fca00000000ff */
[----:B------:R-:W-:-:S04]  /*29c10*/  @!P5 IMAD R2, R3, R18, RZ ;  /* 0x000000120302d224 */ /* 0x000fc800078e02ff */
[----:B------:R-:W-:-:S05]  /*29c20*/  @!P5 IMAD R214, R214, R17, R2 ;  /* 0x00000011d6d6d224 */ /* 0x000fca00078e0202 */
[----:B------:R0:W-:Y:S04]  /*29c30*/  @!P5 STG.E.U8 desc[UR4][R208.64+0x98], R214 ;  /* 0x000098d6d000d986 */ /* 0x0001e8000c101104 */
[----:B------:R-:W4:Y:S01]  /*29c40*/  @!P4 LDG.E.U8 R16, desc[UR4][R30.64+0x99] ;  /* 0x000099041e10c981 */ /* 0x000f22000c1e1100 */
[----:B------:R-:W-:Y:S02]  /*29c50*/  LOP3.LUT P2, RZ, R19, 0x8, RZ, 0xc0, !PT ;  /* 0x0000000813ff7812 */ /* 0x000fe4000784c0ff */
        /* <DEDUP_REMOVED lines=9> */
[----:B------:R4:W-:Y:S01]  /*29cf0*/  @!P4 STG.E.U8 desc[UR4][R12.64+0x90], R200 ;  /* 0x000090c80c00c986 */ /* 0x0009e2000c101104 */
[----:B------:R-:W-:-:S13]  /*29d00*/  ISETP.LT.OR P4, PT, R0, 0x92, !P2 ;  /* 0x000000920000780c */ /* 0x000fda0005781670 */
[----:B------:R-:W2:Y:S01]  /*29d10*/  @!P4 LDG.E.U8 R16, desc[UR4][R236.64+0x91] ;  /* 0x00009104ec10c981 */ /* 0x000ea2000c1e1100 */
[----:B------:R-:W-:-:S13]  /*29d20*/  ISETP.LT.OR P1, PT, R0, 0xa1, !P6 ;  /* 0x000000a10000780c */ /* 0x000fda0007721670 */
[----:B------:R-:W-:-:S04]  /*29d30*/  @!P1 IADD3 R210, P3, R10, UR6, RZ ;  /* 0x000000060ad29c10 */ /* 0x000fc8000ff7e0ff */
[----:B------:R-:W-:Y:S02]  /*29d40*/  @!P1 IADD3.X R211, R11, UR61, RZ, P3, !PT ;  /* 0x0000003d0bd39c10 */ /* 0x000fe40009ffe4ff */
[----:B------:R-:W-:-:S13]  /*29d50*/  ISETP.LT.OR P3, PT, R0, 0xa2, !P6 ;  /* 0x000000a20000780c */ /* 0x000fda0007761670 */
[----:B0-----:R-:W-:-:S04]  /*29d60*/  @!P3 IADD3 R208, P5, R10, UR6, RZ ;  /* 0x000000060ad0bc10 */ /* 0x001fc8000ffbe0ff */
[----:B------:R-:W-:Y:S02]  /*29d70*/  @!P3 IADD3.X R209, R11, UR61, RZ, P5, !PT ;  /* 0x0000003d0bd1bc10 */ /* 0x000fe4000affe4ff */
[----:B------:R-:W-:Y:S02]  /*29d80*/  LOP3.LUT P3, RZ, R19, 0x80, RZ, 0xc0, !PT ;  /* 0x0000008013ff7812 */ /* 0x000fe4000786c0ff */
[----:B--2---:R-:W-:-:S05]  /*29d90*/  @!P4 PRMT R3, R16, 0x8880, RZ ;  /* 0x000088801003c816 */ /* 0x004fca00000000ff */
[----:B------:R-:W-:-:S04]  /*29da0*/  @!P4 IMAD R2, R3, R18, RZ ;  /* 0x000000120302c224 */ /* 0x000fc800078e02ff */
[----:B------:R-:W-:-:S05]  /*29db0*/  @!P4 IMAD R201, R201, R17, R2 ;  /* 0x00000011c9c9c224 */ /* 0x000fca00078e0202 */
[----:B------:R0:W-:Y:S01]  /*29dc0*/  @!P4 STG.E.U8 desc[UR4][R12.64+0x91], R201 ;  /* 0x000091c90c00c986 */ /* 0x0001e2000c101104 */
[----:B------:R-:W-:-:S13]  /*29dd0*/  ISETP.LT.OR P4, PT, R0, 0x91, !P3 ;  /* 0x000000910000780c */ /* 0x000fda0005f81670 */
[----:B------:R-:W2:Y:S01]  /*29de0*/  @!P4 LDG.E.U8 R16, desc[UR4][R234.64+0x90] ;  /* 0x00009004ea10c981 */ /* 0x000ea2000c1e1100 */
[----:B----4-:R-:W-:-:S04]  /*29df0*/  @!P4 IADD3 R200, P5, R12, UR6, RZ ;  /* 0x000000060cc8cc10 */ /* 0x010fc8000ffbe0ff */
[----:B0-----:R-:W-:Y:S02]  /*29e00*/  @!P4 IADD3.X R201, R13, UR61, RZ, P5, !PT ;  /* 0x0000003d0dc9cc10 */ /* 0x001fe4000affe4ff */
        /* <DEDUP_REMOVED lines=13> */
[----:B------:R-:W2:Y:S02]  /*29ee0*/  @!P4 LDG.E.U8 R16, desc[UR4][R236.64+0x98] ;  /* 0x00009804ec10c981 */ /* 0x000ea4000c1e1100 */
[----:B--2---:R-:W-:-:S05]  /*29ef0*/  @!P4 PRMT R3, R16, 0x8880, RZ ;  /* 0x000088801003c816 */ /* 0x004fca00000000ff */
[----:B------:R-:W-:-:S04]  /*29f00*/  @!P4 IMAD R2, R3, R18, RZ ;  /* 0x000000120302c224 */ /* 0x000fc800078e02ff */
[----:B------:R-:W-:-:S05]  /*29f10*/  @!P4 IMAD R204, R204, R17, R2 ;  /* 0x00000011ccccc224 */ /* 0x000fca00078e0202 */
[----:B------:R-:W-:Y:S01]  /*29f20*/  @!P4 STG.E.U8 desc[UR4][R12.64+0x98], R204 ;  /* 0x000098cc0c00c986 */ /* 0x000fe2000c101104 */
[----:B------:R-:W-:-:S13]  /*29f30*/  ISETP.LT.OR P4, PT, R0, 0x9a, !P2 ;  /* 0x0000009a0000780c */ /* 0x000fda0005781670 */
[----:B------:R-:W2:Y:S02]  /*29f40*/  @!P4 LDG.E.U8 R16, desc[UR4][R236.64+0x99] ;  /* 0x00009904ec10c981 */ /* 0x000ea4000c1e1100 */
[----:B--2---:R-:W-:-:S05]  /*29f50*/  @!P4 PRMT R3, R16, 0x8880, RZ ;  /* 0x000088801003c816 */ /* 0x004fca00000000ff */
[----:B------:R-:W-:-:S04]  /*29f60*/  @!P4 IMAD R2, R3, R18, RZ ;  /* 0x000000120302c224 */ /* 0x000fc800078e02ff */
[----:B------:R-:W-:-:S05]  /*29f70*/  @!P4 IMAD R205, R205, R17, R2 ;  /* 0x00000011cdcdc224 */ /* 0x000fca00078e0202 */
[----:B------:R-:W-:Y:S01]  /*29f80*/  @!P4 STG.E.U8 desc[UR4][R12.64+0x99], R205 ;  /* 0x000099cd0c00c986 */ /* 0x000fe2000c101104 */
        /* <DEDUP_REMOVED lines=10> */
[----:B0-----:R-:W-:Y:S02]  /*2a030*/  @!P4 IADD3 R200, P5, R12, UR6, RZ ;  /* 0x000000060cc8cc10 */ /* 0x001fe4000ffbe0ff */
[----:B------:R-:W-:Y:S02]  /*2a040*/  P2R R3, PR, RZ, 0x8 ;  /* 0x00000008ff037803 */ /* 0x000fe40000000000 */
[----:B------:R-:W-:Y:S02]  /*2a050*/  LOP3.LUT P3, RZ, R19, 0x2, RZ, 0xc0, !PT ;  /* 0x0000000213ff7812 */ /* 0x000fe4000786c0ff */
        /* <DEDUP_REMOVED lines=10> */
[----:B------:R2:W-:Y:S01]  /*2a100*/  @!P4 STG.E.U8 desc[UR4][R4.64+0x90], R203 ;  /* 0x000090cb0400c986 */ /* 0x0005e2000c101104 */
[----:B------:R-:W-:-:S13]  /*2a110*/  ISETP.LT.OR P4, PT, R0, 0x92, !P3 ;  /* 0x000000920000780c */ /* 0x000fda0005f81670 */
[----:B------:R-:W4:Y:S01]  /*2a120*/  @!P4 LDG.E.U8 R16, desc[UR4][R232.64+0x91] ;  /* 0x00009104e810c981 */ /* 0x000f22000c1e1100 */
[----:B------:R-:W-:Y:S02]  /*2a130*/  LOP3.LUT P2, RZ, R19, 0x40, RZ, 0xc0, !PT ;  /* 0x0000004013ff7812 */ /* 0x000fe4000784c0ff */
[----:B----4-:R-:W-:-:S05]  /*2a140*/  @!P4 PRMT R192, R16, 0x8880, RZ ;  /* 0x0000888010c0c816 */ /* 0x010fca00000000ff */
[----:B0-----:R-:W-:-:S04]  /*2a150*/  @!P4 IMAD.MOV.U32 R201, RZ, RZ, R192 ;  /* 0x000000ffffc9c224 */ /* 0x001fc800078e00c0 */
[----:B------:R-:W-:-:S04]  /*2a160*/  @!P4 IMAD R2, R201, R18, RZ ;  /* 0x00000012c902c224 */ /* 0x000fc800078e02ff */
[----:B------:R-:W-:-:S05]  /*2a170*/  @!P4 IMAD R201, R193, R17, R2 ;  /* 0x00000011c1c9c224 */ /* 0x000fca00078e0202 */
[----:B------:R-:W-:Y:S01]  /*2a180*/  @!P4 STG.E.U8 desc[UR4][R4.64+0x91], R201 ;  /* 0x000091c90400c986 */ /* 0x000fe2000c101104 */
[----:B------:R-:W-:-:S13]  /*2a190*/  ISETP.LT.OR P4, PT, R0, 0x91, !P2 ;  /* 0x000000910000780c */ /* 0x000fda0005781670 */
[----:B------:R-:W2:Y:S01]  /*2a1a0*/  @!P4 LDG.E.U8 R16, desc[UR4][R22.64+0x90] ;  /* 0x000090041610c981 */ /* 0x000ea2000c1e1100 */
[----:B------:R-:W-:-:S04]  /*2a1b0*/  @!P4 IADD3 R192, P5, R4, UR6, RZ ;  /* 0x0000000604c0cc10 */ /* 0x000fc8000ffbe0ff */
        /* <DEDUP_REMOVED lines=37> */
[----:B------:R-:W-:Y:S02]  /*2a410*/  LOP3.LUT P1, RZ, R19, 0x100, RZ, 0xc0, !PT ;  /* 0x0000010013ff7812 */ /* 0x000fe4000782c0ff */
        /* <DEDUP_REMOVED lines=11> */
[----:B------:R-:W-:-:S05]  /*2a4d0*/  @!P4 IMAD R195, R184, R17, R2 ;  /* 0x00000011b8c3c224 */ /* 0x000fca00078e0202 */
[----:B------:R-:W-:Y:S01]  /*2a4e0*/  @!P4 STG.E.U8 desc[UR4][R192.64+0x90], R195 ;  /* 0x000090c3c000c986 */ /* 0x000fe2000c101104 */
[----:B------:R-:W-:-:S13]  /*2a4f0*/  ISETP.LT.OR P4, PT, R0, 0x92, !P1 ;  /* 0x000000920000780c */ /* 0x000fda0004f81670 */
[----:B------:R-:W2:Y:S01]  /*2a500*/  @!P4 LDG.E.U8 R16, desc[UR4][R14.64+0x91] ;  /* 0x000091040e10c981 */ /* 0x000ea2000c1e1100 */
[----:B------:R-:W-:Y:S01]  /*2a510*/  @!P4 IMAD.MOV.U32 R184, RZ, RZ, R8 ;  /* 0x000000ffffb8c224 */ /* 0x000fe200078e0008 */
[----:B--2---:R-:W-:-:S05]  /*2a520*/  @!P4 PRMT R197, R16, 0x8880, RZ ;  /* 0x0000888010c5c816 */ /* 0x004fca00000000ff */
[----:B------:R-:W-:-:S04]  /*2a530*/  @!P4 IMAD R2, R197, R18, RZ ;  /* 0x00000012c502c224 */ /* 0x000fc800078e02ff */
[----:B------:R-:W-:Y:S02]  /*2a540*/  @!P4 IMAD R197, R185, R17, R2 ;  /* 0x00000011b9c5c224 */ /* 0x000fe400078e0202 */
[----:B------:R-:W-:-:S05]  /*2a550*/  @!P4 IMAD.MOV.U32 R185, RZ, RZ, R7 ;  /* 0x000000ffffb9c224 */ /* 0x000fca00078e0007 */
        /* <DEDUP_REMOVED lines=58> */
[----:B------:R-:W-:Y:S02]  /*2a900*/  P2R R194, PR, RZ, 0x4 ;  /* 0x00000004ffc27803 */ /* 0x000fe40000000000 */
[----:B------:R-:W-:Y:S02]  /*2a910*/  ISETP.LT.OR P2, PT, R0, 0xa1, !P6 ;  /* 0x000000a10000780c */ /* 0x000fe40007741670 */
[----:B----4-:R-:W-:-:S05]  /*2a920*/  @!P4 PRMT R176, R16, 0x8880, RZ ;  /* 0x0000888010b0c816 */ /* 0x010fca00000000ff */
[----:B0-----:R-:W-:-:S04]  /*2a930*/  @!P4 IMAD.MOV.U32 R185, RZ, RZ, R176 ;  /* 0x000000ffffb9c224 */ /* 0x001fc800078e00b0 */
[----:B------:R-:W-:-:S04]  /*2a940*/  @!P4 IMAD R2, R185, R18, RZ ;  /* 0x00000012b902c224 */ /* 0x000fc800078e02ff */
[----:B------:R-:W-:-:S05]  /*2a950*/  @!P4 IMAD R185, R177, R17, R2 ;  /* 0x00000011b1b9c224 */ /* 0x000fca00078e0202 */
[----:B------:R0:W-:Y:S04]  /*2a960*/  @!P4 STG.E.U8 desc[UR4][R10.64+0xa1], R185 ;  /* 0x0000a1b90a00c986 */ /* 0x0001e8000c101104 */
[----:B------:R-:W2:Y:S01]  /*2a970*/  @!P2 LDG.E.U8 R16, desc[UR4][R30.64+0xa0] ;  /* 0x0000a0041e10a981 */ /* 0x000ea2000c1e1100 */
[----:B------:R-:W-:Y:S02]  /*2a980*/  ISETP.LT.OR P5, PT, R0, 0xa9, !P6 ;  /* 0x000000a90000780c */ /* 0x000fe400077a1670 */
[----:B--2---:R-:W-:-:S05]  /*2a990*/  @!P2 PRMT R187, R16, 0x8880, RZ ;  /* 0x0000888010bba816 */ /* 0x004fca00000000ff */
[----:B------:R-:W-:-:S04]  /*2a9a0*/  @!P2 IMAD R2, R187, R18, RZ ;  /* 0x00000012bb02a224 */ /* 0x000fc800078e02ff */
[----:B------:R-:W-:-:S05]  /*2a9b0*/  @!P2 IMAD R187, R178, R17, R2 ;  /* 0x00000011b2bba224 */ /* 0x000fca00078e0202 */
[----:B------:R2:W-:Y:S01]  /*2a9c0*/  @!P2 STG.E.U8 desc[UR4][R210.64+0xa0], R187 ;  /* 0x0000a0bbd200a986 */ /* 0x0005e2000c101104 */
[----:B------:R-:W-:-:S13]  /*2a9d0*/  ISETP.LT.OR P2, PT, R0, 0xa2, !P6 ;  /* 0x000000a20000780c */ /* 0x000fda0007741670 */
[----:B------:R-:W4:Y:S01]  /*2a9e0*/  @!P2 LDG.E.U8 R16, desc[UR4][R30.64+0xa1] ;  /* 0x0000a1041e10a981 */ /* 0x000f22000c1e1100 */
[----:B------:R-:W-:-:S04]  /*2a9f0*/  @!P5 IADD3 R176, P4, R10, UR6, RZ ;  /* 0x000000060ab0dc10 */ /* 0x000fc8000ff9e0ff */
[----:B------:R-:W-:Y:S02]  /*2aa00*/  @!P5 IADD3.X R177, R11, UR61, RZ, P4, !PT ;  /* 0x0000003d0bb1dc10 */ /* 0x000fe4000a7fe4ff */
[----:B------:R-:W-:Y:S02]  /*2aa10*/  ISETP.LT.OR P4, PT, R0, 0xaa, !P6 ;  /* 0x000000aa0000780c */ /* 0x000fe40007781670 */
[----:B------:R-:W-:-:S11]  /*2aa20*/  P2R R186, PR, RZ, 0x2 ;  /* 0x00000002ffba7803 */ /* 0x000fd60000000000 */
[----:B------:R-:W-:-:S04]  /*2aa30*/  @!P4 IADD3 R184, P1, R10, UR6, RZ ;  /* 0x000000060ab8cc10 */ /* 0x000fc8000ff3e0ff */
[----:B0-----:R-:W-:Y:S02]  /*2aa40*/  @!P4 IADD3.X R185, R11, UR61, RZ, P1, !PT ;  /* 0x0000003d0bb9cc10 */ /* 0x001fe40008ffe4ff */
[----:B------:R-:W-:Y:S02]  /*2aa50*/  ISETP.LT.OR P1, PT, R0, 0xa9, !P3 ;  /* 0x000000a90000780c */ /* 0x000fe40005f21670 */
[----:B----4-:R-:W-:-:S05]  /*2aa60*/  @!P2 PRMT R189, R16, 0x8880, RZ ;  /* 0x0000888010bda816 */ /* 0x010fca00000000ff */
[----:B------:R-:W-:-:S04]  /*2aa70*/  @!P2 IMAD R2, R189, R18, RZ ;  /* 0x00000012bd02a224 */ /* 0x000fc800078e02ff */
[----:B------:R-:W-:-:S05]  /*2aa80*/  @!P2 IMAD R179, R179, R17, R2 ;  /* 0x00000011b3b3a224 */ /* 0x000fca00078e0202 */
[----:B------:R0:W-:Y:S04]  /*2aa90*/  @!P2 STG.E.U8 desc[UR4][R208.64+0xa1], R179 ;  /* 0x0000a1b3d000a986 */ /* 0x0001e8000c101104 */
[----:B------:R-:W2:Y:S02]  /*2aaa0*/  @!P1 LDG.E.U8 R16, desc[UR4][R28.64+0xa8] ;  /* 0x0000a8041c109981 */ /* 0x000ea4000c1e1100 */
[----:B--2---:R-:W-:-:S05]  /*2aab0*/  @!P1 PRMT R187, R16, 0x8880, RZ ;  /* 0x0000888010bb9816 */ /* 0x004fca00000000ff */
[----:B------:R-:W-:-:S04]  /*2aac0*/  @!P1 IMAD R2, R187, R18, RZ ;  /* 0x00000012bb029224 */ /* 0x000fc800078e02ff */
[----:B------:R-:W-:-:S05]  /*2aad0*/  @!P1 IMAD R187, R180, R17, R2 ;  /* 0x00000011b4bb9224 */ /* 0x000fca00078e0202 */
[----:B------:R2:W-:Y:S01]  /*2aae0*/  @!P1 STG.E.U8 desc[UR4][R10.64+0xa8], R187 ;  /* 0x0000a8bb0a009986 */ /* 0x0005e2000c101104 */
[----:B------:R-:W-:-:S13]  /*2aaf0*/  ISETP.LT.OR P1, PT, R0, 0xaa, !P3 ;  /* 0x000000aa0000780c */ /* 0x000fda0005f21670 */
[----:B------:R-:W4:Y:S02]  /*2ab00*/  @!P1 LDG.E.U8 R16, desc[UR4][R28.64+0xa9] ;  /* 0x0000a9041c109981 */ /* 0x000f24000c1e1100 */
[----:B----4-:R-:W-:-:S05]  /*2ab10*/  @!P1 PRMT R178, R16, 0x8880, RZ ;  /* 0x0000888010b29816 */ /* 0x010fca00000000ff */
[----:B0-----:R-:W-:-:S04]  /*2ab20*/  @!P1 IMAD.MOV.U32 R179, RZ, RZ, R178 ;  /* 0x000000ffffb39224 */ /* 0x001fc800078e00b2 */
[----:B------:R-:W-:-:S04]  /*2ab30*/  @!P1 IMAD R2, R179, R18, RZ ;  /* 0x00000012b3029224 */ /* 0x000fc800078e02ff */
[----:B------:R-:W-:-:S05]  /*2ab40*/  @!P1 IMAD R181, R181, R17, R2 ;  /* 0x00000011b5b59224 */ /* 0x000fca00078e0202 */
[----:B------:R-:W-:Y:S04]  /*2ab50*/  @!P1 STG.E.U8 desc[UR4][R10.64+0xa9], R181 ;  /* 0x0000a9b50a009986 */ /* 0x000fe8000c101104 */
[----:B------:R-:W2:Y:S01]  /*2ab60*/  @!P5 LDG.E.U8 R16, desc[UR4][R30.64+0xa8] ;  /* 0x0000a8041e10d981 */ /* 0x000ea2000c1e1100 */
[----:B------:R-:W-:Y:S02]  /*2ab70*/  ISETP.LT.OR P1, PT, R0, 0xb1, !P6 ;  /* 0x000000b10000780c */ /* 0x000fe40007721670 */
[----:B--2---:R-:W-:-:S05]  /*2ab80*/  @!P5 PRMT R187, R16, 0x8880, RZ ;  /* 0x0000888010bbd816 */ /* 0x004fca00000000ff */
[----:B------:R-:W-:-:S04]  /*2ab90*/  @!P5 IMAD R2, R187, R18, RZ ;  /* 0x00000012bb02d224 */ /* 0x000fc800078e02ff */
[----:B------:R-:W-:-:S05]  /*2aba0*/  @!P5 IMAD R187, R182, R17, R2 ;  /* 0x00000011b6bbd224 */ /* 0x000fca00078e0202 */
[----:B------:R0:W-:Y:S04]  /*2abb0*/  @!P5 STG.E.U8 desc[UR4][R176.64+0xa8], R187 ;  /* 0x0000a8bbb000d986 */ /* 0x0001e8000c101104 */
[----:B------:R-:W2:Y:S01]  /*2abc0*/  @!P4 LDG.E.U8 R16, desc[UR4][R30.64+0xa9] ;  /* 0x0000a9041e10c981 */ /* 0x000ea2000c1e1100 */
[----:B------:R-:W-:-:S04]  /*2abd0*/  @!P1 IADD3 R178, P3, R10, UR6, RZ ;  /* 0x000000060ab29c10 */ /* 0x000fc8000ff7e0ff */
[----:B------:R-:W-:Y:S02]  /*2abe0*/  @!P1 IADD3.X R179, R11, UR61, RZ, P3, !PT ;  /* 0x0000003d0bb39c10 */ /* 0x000fe40009ffe4ff */
[----:B------:R-:W-:-:S13]  /*2abf0*/  ISETP.LT.OR P3, PT, R0, 0xb2, !P6 ;  /* 0x000000b20000780c */ /* 0x000fda0007761670 */
[----:B0-----:R-:W-:-:S04]  /*2ac00*/  @!P3 IADD3 R176, P5, R10, UR6, RZ ;  /* 0x000000060ab0bc10 */ /* 0x001fc8000ffbe0ff */
[----:B------:R-:W-:Y:S02]  /*2ac10*/  @!P3 IADD3.X R177, R11, UR61, RZ, P5, !PT ;  /* 0x0000003d0bb1bc10 */ /* 0x000fe4000affe4ff */
[----:B------:R-:W-:Y:S02]  /*2ac20*/  ISETP.NE.AND P3, PT, R3, RZ, PT ;  /* 0x000000ff0300720c */ /* 0x000fe40003f65270 */
[----:B------:R-:W-:Y:S02]  /*2ac30*/  LOP3.LUT P2, RZ, R19, 0x8, RZ, 0xc0, !PT ;  /* 0x0000000813ff7812 */ /* 0x000fe4000784c0ff */
        /* <DEDUP_REMOVED lines=17> */
[----:B------:R-:W0:Y:S01]  /*2ad50*/  @!P4 LDG.E.U8 R16, desc[UR4][R234.64+0xa0] ;  /* 0x0000a004ea10c981 */ /* 0x000e22000c1e1100 */
[----:B------:R-:W-:-:S04]  /*2ad60*/  @!P4 IADD3 R168, P5, R12, UR6, RZ ;  /* 0x000000060ca8cc10 */ /* 0x000fc8000ffbe0ff */
[----:B------:R-:W-:Y:S02]  /*2ad70*/  @!P4 IADD3.X R169, R13, UR61, RZ, P5, !PT ;  /* 0x0000003d0da9cc10 */ /* 0x000fe4000affe4ff */
[----:B0-----:R-:W-:-:S05]  /*2ad80*/  @!P4 PRMT R3, R16, 0x8880, RZ ;  /* 0x000088801003c816 */ /* 0x001fca00000000ff */
[----:B------:R-:W-:-:S04]  /*2ad90*/  @!P4 IMAD R2, R3, R18, RZ ;  /* 0x000000120302c224 */ /* 0x000fc800078e02ff */
[----:B------:R-:W-:-:S05]  /*2ada0*/  @!P4 IMAD R3, R170, R17, R2 ;  /* 0x00000011aa03c224 */ /* 0x000fca00078e0202 */
[----:B------:R0:W-:Y:S01]  /*2adb0*/  @!P4 STG.E.U8 desc[UR4][R168.64+0xa0], R3 ;  /* 0x0000a003a800c986 */ /* 0x0001e2000c101104 */
[----:B------:R-:W-:-:S13]  /*2adc0*/  ISETP.LT.OR P4, PT, R0, 0xa2, !P3 ;  /* 0x000000a20000780c */ /* 0x000fda0005f81670 */
[----:B------:R-:W4:Y:S01]  /*2add0*/  @!P4 LDG.E.U8 R16, desc[UR4][R234.64+0xa1] ;  /* 0x0000a104ea10c981 */ /* 0x000f22000c1e1100 */
[----:B------:R-:W-:-:S04]  /*2ade0*/  @!P4 IADD3 R180, P5, R12, UR6, RZ ;  /* 0x000000060cb4cc10 */ /* 0x000fc8000ffbe0ff */
[----:B--2---:R-:W-:Y:S02]  /*2adf0*/  @!P4 IADD3.X R181, R13, UR61, RZ, P5, !PT ;  /* 0x0000003d0db5cc10 */ /* 0x004fe4000affe4ff */
[----:B----4-:R-:W-:-:S05]  /*2ae00*/  @!P4 PRMT R183, R16, 0x8880, RZ ;  /* 0x0000888010b7c816 */ /* 0x010fca00000000ff */
[----:B------:R-:W-:-:S04]  /*2ae10*/  @!P4 IMAD R2, R183, R18, RZ ;  /* 0x00000012b702c224 */ /* 0x000fc800078e02ff */
[----:B------:R-:W-:-:S05]  /*2ae20*/  @!P4 IMAD R171, R171, R17, R2 ;  /* 0x00000011ababc224 */ /* 0x000fca00078e0202 */
[----:B------:R-:W-:Y:S01]  /*2ae30*/  @!P4 STG.E.U8 desc[UR4][R180.64+0xa1], R171 ;  /* 0x0000a1abb400c986 */ /* 0x000fe2000c101104 */
[----:B------:R-:W-:-:S13]  /*2ae40*/  ISETP.LT.OR P4, PT, R0, 0xa9, !P2 ;  /* 0x000000a90000780c */ /* 0x000fda0005781670 */
[----:B------:R-:W0:Y:S02]  /*2ae50*/  @!P4 LDG.E.U8 R16, desc[UR4][R236.64+0xa8] ;  /* 0x0000a804ec10c981 */ /* 0x000e24000c1e1100 */
[----:B0-----:R-:W-:-:S05]  /*2ae60*/  @!P4 PRMT R3, R16, 0x8880, RZ ;  /* 0x000088801003c816 */ /* 0x001fca00000000ff */
        /* <DEDUP_REMOVED lines=18> */
[----:B------:R-:W2:Y:S01]  /*2af90*/  @!P4 LDG.E.U8 R16, desc[UR4][R234.64+0xa9] ;  /* 0x0000a904ea10c981 */ /* 0x000ea2000c1e1100 */
[----:B------:R-:W-:Y:S02]  /*2afa0*/  @!P4 IADD3 R170, P5, R12, UR6, RZ ;  /* 0x000000060caacc10 */ /* 0x000fe4000ffbe0ff */
[----:B0-----:R-:W-:Y:S02]  /*2afb0*/  P2R R3, PR, RZ, 0x8 ;  /* 0x00000008ff037803 */ /* 0x001fe40000000000 */
        /* <DEDUP_REMOVED lines=14> */
[----:B------:R-:W-:Y:S02]  /*2b0a0*/  ISETP.NE.AND P2, PT, R194, RZ, PT ;  /* 0x000000ffc200720c */ /* 0x000fe40003f45270 */
[----:B----4-:R-:W-:-:S05]  /*2b0b0*/  @!P4 PRMT R160, R16, 0x8880, RZ ;  /* 0x0000888010a0c816 */ /* 0x010fca00000000ff */
[----:B0-----:R-:W-:-:S04]  /*2b0c0*/  @!P4 IMAD.MOV.U32 R171, RZ, RZ, R160 ;  /* 0x000000ffffabc224 */ /* 0x001fc800078e00a0 */
[----:B------:R-:W-:-:S04]  /*2b0d0*/  @!P4 IMAD R2, R171, R18, RZ ;  /* 0x00000012ab02c224 */ /* 0x000fc800078e02ff */
[----:B------:R-:W-:-:S05]  /*2b0e0*/  @!P4 IMAD R171, R161, R17, R2 ;  /* 0x00000011a1abc224 */ /* 0x000fca00078e0202 */
[----:B------:R0:W-:Y:S01]  /*2b0f0*/  @!P4 STG.E.U8 desc[UR4][R4.64+0xa1], R171 ;  /* 0x0000a1ab0400c986 */ /* 0x0001e2000c101104 */
        /* <DEDUP_REMOVED lines=39> */
[----:B------:R-:W-:Y:S02]  /*2b370*/  ISETP.NE.AND P1, PT, R186, RZ, PT ;  /* 0x000000ffba00720c */ /* 0x000fe40003f25270 */
[----:B------:R-:W-:Y:S02]  /*2b380*/  @!P4 IADD3.X R163, R5, UR61, RZ, P5, !PT ;  /* 0x0000003d05a3cc10 */ /* 0x000fe4000affe4ff */
[----:B--2---:R-:W-:-:S05]  /*2b390*/  @!P4 PRMT R165, R16, 0x8880, RZ ;  /* 0x0000888010a5c816 */ /* 0x004fca00000000ff */
[----:B------:R-:W-:-:S04]  /*2b3a0*/  @!P4 IMAD R2, R165, R18, RZ ;  /* 0x00000012a502c224 */ /* 0x000fc800078e02ff */
[----:B------:R-:W-:-:S05]  /*2b3b0*/  @!P4 IMAD R167, R167, R17, R2 ;  /* 0x00000011a7a7c224 */ /* 0x000fca00078e0202 */
[----:B------:R2:W-:Y:S01]  /*2b3c0*/  @!P4 STG.E.U8 desc[UR4][R162.64+0xa9], R167 ;  /* 0x0000a9a7a200c986 */ /* 0x0005e2000c101104 */
[----:B------:R-:W-:-:S13]  /*2b3d0*/  ISETP.LT.OR P4, PT, R0, 0xa1, !P1 ;  /* 0x000000a10000780c */ /* 0x000fda0004f81670 */
[----:B------:R-:W4:Y:S01]  /*2b3e0*/  @!P4 LDG.E.U8 R16, desc[UR4][R14.64+0xa0] ;  /* 0x0000a0040e10c981 */ /* 0x000f22000c1e1100 */
[----:B0-----:R-:W-:Y:S01]  /*2b3f0*/  @!P4 IMAD.MOV.U32 R160, RZ, RZ, R8 ;  /* 0x000000ffffa0c224 */ /* 0x001fe200078e0008 */
[----:B----4-:R-:W-:-:S05]  /*2b400*/  @!P4 PRMT R161, R16, 0x8880, RZ ;  /* 0x0000888010a1c816 */ /* 0x010fca00000000ff */
[----:B------:R-:W-:Y:S02]  /*2b410*/  @!P4 IMAD R2, R161, R18, RZ ;  /* 0x00000012a102c224 */ /* 0x000fe400078e02ff */
[----:B------:R-:W-:Y:S02]  /*2b420*/  @!P4 IMAD.MOV.U32 R161, RZ, RZ, R7 ;  /* 0x000000ffffa1c224 */ /* 0x000fe400078e0007 */
[----:B------:R-:W-:-:S05]  /*2b430*/  @!P4 IMAD R165, R152, R17, R2 ;  /* 0x0000001198a5c224 */ /* 0x000fca00078e0202 */
[----:B------:R0:W-:Y:S01]  /*2b440*/  @!P4 STG.E.U8 desc[UR4][R160.64+0xa0], R165 ;  /* 0x0000a0a5a000c986 */ /* 0x0001e2000c101104 */
        /* <DEDUP_REMOVED lines=15> */
[----:B------:R-:W-:Y:S01]  /*2b540*/  @!P4 STG.E.U8 desc[UR4][R162.64+0xa0], R161 ;  /* 0x0000a0a1a200c986 */ /* 0x000fe2000c101104 */
[----:B------:R-:W-:-:S13]  /*2b550*/  ISETP.LT.OR P4, PT, R0, 0xa2, !P0 ;  /* 0x000000a20000780c */ /* 0x000fda0004781670 */
[----:B------:R-:W4:Y:S01]  /*2b560*/  @!P4 LDG.E.U8 R16, desc[UR4][R20.64+0xa1] ;  /* 0x0000a1041410c981 */ /* 0x000f22000c1e1100 */
[----:B--2---:R-:W-:-:S04]  /*2b570*/  @!P4 IADD3 R152, P5, R8, UR6, RZ ;  /* 0x000000060898cc10 */ /* 0x004fc8000ffbe0ff */
[----:B------:R-:W-:Y:S02]  /*2b580*/  @!P4 IADD3.X R153, R7, UR61, RZ, P5, !PT ;  /* 0x0000003d0799cc10 */ /* 0x000fe4000affe4ff */
[----:B----4-:R-:W-:-:S05]  /*2b590*/  @!P4 PRMT R165, R16, 0x8880, RZ ;  /* 0x0000888010a5c816 */ /* 0x010fca00000000ff */
        /* <DEDUP_REMOVED lines=28> */
[----:B------:R-:W4:Y:S01]  /*2b760*/  @!P4 LDG.E.U8 R16, desc[UR4][R20.64+0xa9] ;  /* 0x0000a9041410c981 */ /* 0x000f22000c1e1100 */
[----:B0-----:R-:W-:Y:S02]  /*2b770*/  @!P4 IADD3 R152, P5, R8, UR6, RZ ;  /* 0x000000060898cc10 */ /* 0x001fe4000ffbe0ff */
[----:B------:R-:W-:Y:S02]  /*2b780*/  LOP3.LUT P3, RZ, R19, 0x4, RZ, 0xc0, !PT ;  /* 0x0000000413ff7812 */ /* 0x000fe4000786c0ff */
[----:B------:R-:W-:Y:S02]  /*2b790*/  @!P4 IADD3.X R153, R7, UR61, RZ, P5, !PT ;  /* 0x0000003d0799cc10 */ /* 0x000fe4000affe4ff */
[----:B----4-:R-:W-:-:S05]  /*2b7a0*/  @!P4 PRMT R157, R16, 0x8880, RZ ;  /* 0x00008880109dc816 */ /* 0x010fca00000000ff */
        /* <DEDUP_REMOVED lines=28> */
[----:B------:R-:W-:Y:S02]  /*2b970*/  ISETP.LT.OR P4, PT, R0, 0xba, !P6 ;  /* 0x000000ba0000780c */ /* 0x000fe40007781670 */
[----:B------:R-:W-:-:S11]  /*2b980*/  P2R R156, PR, RZ, 0x2 ;  /* 0x00000002ff9c7803 */ /* 0x000fd60000000000 */
[----:B------:R-:W-:-:S04]  /*2b990*/  @!P4 IADD3 R154, P1, R10, UR6, RZ ;  /* 0x000000060a9acc10 */ /* 0x000fc8000ff3e0ff */
[----:B------:R-:W-:Y:S02]  /*2b9a0*/  @!P4 IADD3.X R155, R11, UR61, RZ, P1, !PT ;  /* 0x0000003d0b9bcc10 */ /* 0x000fe40008ffe4ff */
[----:B------:R-:W-:Y:S02]  /*2b9b0*/  ISETP.LT.OR P1, PT, R0, 0xb9, !P3 ;  /* 0x000000b90000780c */ /* 0x000fe40005f21670 */
[----:B0-----:R-:W-:-:S05]  /*2b9c0*/  @!P2 PRMT R145, R16, 0x8880, RZ ;  /* 0x000088801091a816 */ /* 0x001fca00000000ff */
[----:B------:R-:W-:-:S04]  /*2b9d0*/  @!P2 IMAD R2, R145, R18, RZ ;  /* 0x000000129102a224 */ /* 0x000fc800078e02ff */
[----:B------:R-:W-:-:S05]  /*2b9e0*/  @!P2 IMAD R147, R147, R17, R2 ;  /* 0x000000119393a224 */ /* 0x000fca00078e0202 */
[----:B------:R0:W-:Y:S04]  /*2b9f0*/  @!P2 STG.E.U8 desc[UR4][R176.64+0xb1], R147 ;  /* 0x0000b193b000a986 */ /* 0x0001e8000c101104 */
[----:B------:R-:W4:Y:S02]  /*2ba00*/  @!P1 LDG.E.U8 R16, desc[UR4][R28.64+0xb8] ;  /* 0x0000b8041c109981 */ /* 0x000f24000c1e1100 */
[----:B----4-:R-:W-:-:S05]  /*2ba10*/  @!P1 PRMT R145, R16, 0x8880, RZ ;  /* 0x0000888010919816 */ /* 0x010fca00000000ff */
[----:B------:R-:W-:-:S04]  /*2ba20*/  @!P1 IMAD R2, R145, R18, RZ ;  /* 0x0000001291029224 */ /* 0x000fc800078e02ff */
[----:B--2---:R-:W-:-:S05]  /*2ba30*/  @!P1 IMAD R157, R148, R17, R2 ;  /* 0x00000011949d9224 */ /* 0x004fca00078e0202 */
[----:B------:R2:W-:Y:S01]  /*2ba40*/  @!P1 STG.E.U8 desc[UR4][R10.64+0xb8], R157 ;  /* 0x0000b89d0a009986 */ /* 0x0005e2000c101104 */
[----:B------:R-:W-:-:S13]  /*2ba50*/  ISETP.LT.OR P1, PT, R0, 0xba, !P3 ;  /* 0x000000ba0000780c */ /* 0x000fda0005f21670 */
[----:B------:R-:W4:Y:S02]  /*2ba60*/  @!P1 LDG.E.U8 R16, desc[UR4][R28.64+0xb9] ;  /* 0x0000b9041c109981 */ /* 0x000f24000c1e1100 */
[----:B----4-:R-:W-:-:S05]  /*2ba70*/  @!P1 PRMT R145, R16, 0x8880, RZ ;  /* 0x0000888010919816 */ /* 0x010fca00000000ff */
[----:B------:R-:W-:-:S04]  /*2ba80*/  @!P1 IMAD R2, R145, R18, RZ ;  /* 0x0000001291029224 */ /* 0x000fc800078e02ff */
[----:B------:R-:W-:-:S05]  /*2ba90*/  @!P1 IMAD R149, R149, R17, R2 ;  /* 0x0000001195959224 */ /* 0x000fca00078e0202 */
[----:B------:R4:W-:Y:S04]  /*2baa0*/  @!P1 STG.E.U8 desc[UR4][R10.64+0xb9], R149 ;  /* 0x0000b9950a009986 */ /* 0x0009e8000c101104 */
[----:B------:R-:W0:Y:S01]  /*2bab0*/  @!P5 LDG.E.U8 R16, desc[UR4][R30.64+0xb8] ;  /* 0x0000b8041e10d981 */ /* 0x000e22000c1e1100 */
[----:B------:R-:W-:Y:S02]  /*2bac0*/  ISETP.LT.OR P1, PT, R0, 0xc1, !P6 ;  /* 0x000000c10000780c */ /* 0x000fe40007721670 */
[----:B0-----:R-:W-:-:S05]  /*2bad0*/  @!P5 PRMT R147, R16, 0x8880, RZ ;  /* 0x000088801093d816 */ /* 0x001fca00000000ff */
[----:B------:R-:W-:-:S04]  /*2bae0*/  @!P5 IMAD R2, R147, R18, RZ ;  /* 0x000000129302d224 */ /* 0x000fc800078e02ff */
[----:B--2---:R-:W-:-:S05]  /*2baf0*/  @!P5 IMAD R157, R150, R17, R2 ;  /* 0x00000011969dd224 */ /* 0x004fca00078e0202 */
[----:B------:R-:W-:Y:S04]  /*2bb00*/  @!P5 STG.E.U8 desc[UR4][R152.64+0xb8], R157 ;  /* 0x0000b89d9800d986 */ /* 0x000fe8000c101104 */
[----:B------:R-:W2:Y:S01]  /*2bb10*/  @!P4 LDG.E.U8 R16, desc[UR4][R30.64+0xb9] ;  /* 0x0000b9041e10c981 */ /* 0x000ea2000c1e1100 */
[----:B------:R-:W-:-:S04]  /*2bb20*/  @!P1 IADD3 R144, P3, R10, UR6, RZ ;  /* 0x000000060a909c10 */ /* 0x000fc8000ff7e0ff */
[----:B------:R-:W-:Y:S02]  /*2bb30*/  @!P1 IADD3.X R145, R11, UR61, RZ, P3, !PT ;  /* 0x0000003d0b919c10 */ /* 0x000fe40009ffe4ff */
[----:B------:R-:W-:-:S13]  /*2bb40*/  ISETP.LT.OR P3, PT, R0, 0xc2, !P6 ;  /* 0x000000c20000780c */ /* 0x000fda0007761670 */
[----:B------:R-:W-:-:S04]  /*2bb50*/  @!P3 IADD3 R146, P5, R10, UR6, RZ ;  /* 0x000000060a92bc10 */ /* 0x000fc8000ffbe0ff */
        /* <DEDUP_REMOVED lines=58> */
[----:B------:R-:W-:Y:S02]  /*2bf00*/  P2R R140, PR, RZ, 0x8 ;  /* 0x00000008ff8c7803 */ /* 0x000fe40000000000 */
[----:B------:R-:W-:Y:S02]  /*2bf10*/  LOP3.LUT P3, RZ, R19, 0x2, RZ, 0xc0, !PT ;  /* 0x0000000213ff7812 */ /* 0x000fe4000786c0ff */
[----:B------:R-:W-:Y:S02]  /*2bf20*/  @!P4 IADD3.X R139, R13, UR61, RZ, P5, !PT ;  /* 0x0000003d0d8bcc10 */ /* 0x000fe4000affe4ff */
[----:B--2---:R-:W-:-:S05]  /*2bf30*/  @!P4 PRMT R141, R16, 0x8880, RZ ;  /* 0x00008880108dc816 */ /* 0x004fca00000000ff */
        /* <DEDUP_REMOVED lines=10> */
[----:B------:R-:W2:Y:S01]  /*2bfe0*/  @!P4 LDG.E.U8 R16, desc[UR4][R232.64+0xb1] ;  /* 0x0000b104e810c981 */ /* 0x000ea2000c1e1100 */
[----:B------:R-:W-:Y:S02]  /*2bff0*/  ISETP.NE.AND P2, PT, R164, RZ, PT ;  /* 0x000000ffa400720c */ /* 0x000fe40003f45270 */
        /* <DEDUP_REMOVED lines=51> */
[----:B0-----:R-:W-:Y:S02]  /*2c330*/  @!P4 IMAD.MOV.U32 R128, RZ, RZ, R8 ;  /* 0x000000ffff80c224 */ /* 0x001fe400078e0008 */
[----:B------:R-:W-:Y:S01]  /*2c340*/  @!P4 IMAD.MOV.U32 R129, RZ, RZ, R7 ;  /* 0x000000ffff81c224 */ /* 0x000fe200078e0007 */
[----:B----4-:R-:W-:-:S05]  /*2c350*/  @!P4 PRMT R3, R16, 0x8880, RZ ;  /* 0x000088801003c816 */ /* 0x010fca00000000ff */
[----:B------:R-:W-:-:S04]  /*2c360*/  @!P4 IMAD R2, R3, R18, RZ ;  /* 0x000000120302c224 */ /* 0x000fc800078e02ff */
        /* <DEDUP_REMOVED lines=92> */
[----:B------:R-:W-:Y:S04]  /*2c930*/  @!P2 STG.E.U8 desc[UR4][R146.64+0xc1], R115 ;  /* 0x0000c1739200a986 */ /* 0x000fe8000c101104 */
        /* <DEDUP_REMOVED lines=10> */
[----:B------:R2:W-:Y:S04]  /*2c9e0*/  @!P1 STG.E.U8 desc[UR4][R10.64+0xc9], R117 ;  /* 0x0000c9750a009986 */ /* 0x0005e8000c101104 */
[----:B------:R-:W0:Y:S02]  /*2c9f0*/  @!P5 LDG.E.U8 R16, desc[UR4][R30.64+0xc8] ;  /* 0x0000c8041e10d981 */ /* 0x000e24000c1e1100 */
[----:B0-----:R-:W-:-:S05]  /*2ca00*/  @!P5 PRMT R3, R16, 0x8880, RZ ;  /* 0x000088801003d816 */ /* 0x001fca00000000ff */
[----:B------:R-:W-:-:S04]  /*2ca10*/  @!P5 IMAD R2, R3, R18, RZ ;  /* 0x000000120302d224 */ /* 0x000fc800078e02ff */
[----:B------:R-:W-:-:S05]  /*2ca20*/  @!P5 IMAD R3, R118, R17, R2 ;  /* 0x000000117603d224 */ /* 0x000fca00078e0202 */
[----:B------:R0:W-:Y:S04]  /*2ca30*/  @!P5 STG.E.U8 desc[UR4][R120.64+0xc8], R3 ;  /* 0x0000c8037800d986 */ /* 0x0001e8000c101104 */
[----:B------:R-:W2:Y:S01]  /*2ca40*/  @!P4 LDG.E.U8 R16, desc[UR4][R30.64+0xc9] ;  /* 0x0000c9041e10c981 */ /* 0x000ea2000c1e1100 */
[----:B------:R-:W-:Y:S02]  /*2ca50*/  LOP3.LUT P2, RZ, R19, 0x8, RZ, 0xc0, !PT ;  /* 0x0000000813ff7812 */ /* 0x000fe4000784c0ff */
        /* <DEDUP_REMOVED lines=16> */
[----:B------:R-:W-:-:S04]  /*2cb60*/  @!P3 IADD3 R114, P5, R10, UR6, RZ ;  /* 0x000000060a72bc10 */ /* 0x000fc8000ffbe0ff */
[----:B------:R-:W-:Y:S02]  /*2cb70*/  @!P3 IADD3.X R115, R11, UR61, RZ, P5, !PT ;  /* 0x0000003d0b73bc10 */ /* 0x000fe4000affe4ff */
        /* <DEDUP_REMOVED lines=248> */
[----:B------:R-:W-:-:S13]  /*2db00*/  ISETP.LT.OR P1, PT, R0, 0xe2, !P6 ;  /* 0x000000e20000780c */ /* 0x000fda0007721670 */
[----:B------:R-:W-:-:S04]  /*2db10*/  @!P1 IADD3 R82, P5, R10, UR6, RZ ;  /* 0x000000060a529c10 */ /* 0x000fc8000ffbe0ff */
[----:B------:R-:W-:Y:S02]  /*2db20*/  @!P1 IADD3.X R83, R11, UR61, RZ, P5, !PT ;  /* 0x0000003d0b539c10 */ /* 0x000fe4000affe4ff */
        /* <DEDUP_REMOVED lines=160> */
[----:B------:R-:W-:Y:S02]  /*2e530*/  P2R R60, PR, RZ, 0x2 ;  /* 0x00000002ff3c7803 */ /* 0x000fe40000000000 */
        /* <DEDUP_REMOVED lines=27> */
[----:B------:R-:W0:Y:S01]  /*2e6f0*/  @!P2 LDG.E.U8 R16, desc[UR4][R30.64+0xe1] ;  /* 0x0000e1041e10a981 */ /* 0x000e22000c1e1100 */
[C---:B------:R-:W-:Y:S02]  /*2e700*/  ISETP.LT.OR P4, PT, R0.reuse, 0xe9, !P6 ;  /* 0x000000e90000780c */ /* 0x040fe40007781670 */
[----:B------:R-:W-:-:S11]  /*2e710*/  ISETP.LT.OR P6, PT, R0, 0xea, !P6 ;  /* 0x000000ea0000780c */ /* 0x000fd600077c1670 */
[----:B------:R-:W-:-:S04]  /*2e720*/  @!P4 IADD3 R56, P5, R10, UR6, RZ ;  /* 0x000000060a38cc10 */ /* 0x000fc8000ffbe0ff */
[----:B------:R-:W-:Y:S02]  /*2e730*/  @!P4 IADD3.X R57, R11, UR61, RZ, P5, !PT ;  /* 0x0000003d0b39cc10 */ /* 0x000fe4000affe4ff */
        /* <DEDUP_REMOVED lines=13> */
[----:B------:R-:W2:Y:S01]  /*2e810*/  @!P5 LDG.E.U8 R16, desc[UR4][R28.64+0xe9] ;  /* 0x0000e9041c10d981 */ /* 0x000ea2000c1e1100 */
[----:B------:R-:W-:-:S03]  /*2e820*/  LOP3.LUT P2, RZ, R19, 0x8, RZ, 0xc0, !PT ;  /* 0x0000000813ff7812 */ /* 0x000fc6000784c0ff */
[----:B------:R-:W4:Y:S01]  /*2e830*/  LDL.LU.64 R28, [R1+0x4a0] ;  /* 0x0004a000011c7983 */ /* 0x000f220000300a00 */
[----:B--2---:R-:W-:-:S05]  /*2e840*/  @!P5 PRMT R49, R16, 0x8880, RZ ;  /* 0x000088801031d816 */ /* 0x004fca00000000ff */
[----:B------:R-:W-:-:S04]  /*2e850*/  @!P5 IMAD R2, R49, R18, RZ ;  /* 0x000000123102d224 */ /* 0x000fc800078e02ff */
[----:B------:R-:W-:-:S05]  /*2e860*/  @!P5 IMAD R53, R53, R17, R2 ;  /* 0x000000113535d224 */ /* 0x000fca00078e0202 */
[----:B------:R-:W-:Y:S04]  /*2e870*/  @!P5 STG.E.U8 desc[UR4][R10.64+0xe9], R53 ;  /* 0x0000e9350a00d986 */ /* 0x000fe8000c101104 */
[----:B------:R-:W0:Y:S02]  /*2e880*/  @!P4 LDG.E.U8 R16, desc[UR4][R30.64+0xe8] ;  /* 0x0000e8041e10c981 */ /* 0x000e24000c1e1100 */
[----:B0-----:R-:W-:-:S05]  /*2e890*/  @!P4 PRMT R3, R16, 0x8880, RZ ;  /* 0x000088801003c816 */ /* 0x001fca00000000ff */
[----:B------:R-:W-:-:S04]  /*2e8a0*/  @!P4 IMAD R2, R3, R18, RZ ;  /* 0x000000120302c224 */ /* 0x000fc800078e02ff */
[----:B------:R-:W-:-:S05]  /*2e8b0*/  @!P4 IMAD R3, R54, R17, R2 ;  /* 0x000000113603c224 */ /* 0x000fca00078e0202 */
[----:B------:R0:W-:Y:S04]  /*2e8c0*/  @!P4 STG.E.U8 desc[UR4][R56.64+0xe8], R3 ;  /* 0x0000e8033800c986 */ /* 0x0001e8000c101104 */
[----:B------:R-:W2:Y:S01]  /*2e8d0*/  @!P6 LDG.E.U8 R16, desc[UR4][R30.64+0xe9] ;  /* 0x0000e9041e10e981 */ /* 0x000ea2000c1e1100 */
[C---:B------:R-:W-:Y:S02]  /*2e8e0*/  ISETP.LT.OR P5, PT, R0.reuse, 0xe1, !P3 ;  /* 0x000000e10000780c */ /* 0x040fe40005fa1670 */
[----:B------:R-:W-:Y:S01]  /*2e8f0*/  ISETP.LT.OR P4, PT, R0, 0xe2, !P3 ;  /* 0x000000e20000780c */ /* 0x000fe20005f81670 */
[----:B------:R-:W4:Y:S01]  /*2e900*/  LDL.LU.64 R30, [R1+0x498] ;  /* 0x00049800011e7983 */ /* 0x000f220000300a00 */
        /* <DEDUP_REMOVED lines=16> */
[----:B------:R-:W3:Y:S01]  /*2ea10*/  @!P5 LDG.E.U8 R16, desc[UR4][R234.64+0xe0] ;  /* 0x0000e004ea10d981 */ /* 0x000ee2000c1e1100 */
[----:B------:R-:W-:-:S04]  /*2ea20*/  @!P5 IADD3 R48, P1, R12, UR6, RZ ;  /* 0x000000060c30dc10 */ /* 0x000fc8000ff3e0ff */
[----:B------:R-:W-:Y:S02]  /*2ea30*/  @!P5 IADD3.X R49, R13, UR61, RZ, P1, !PT ;  /* 0x0000003d0d31dc10 */ /* 0x000fe40008ffe4ff */
[----:B---3--:R-:W-:-:S05]  /*2ea40*/  @!P5 PRMT R51, R16, 0x8880, RZ ;  /* 0x000088801033d816 */ /* 0x008fca00000000ff */
[----:B------:R-:W-:-:S04]  /*2ea50*/  @!P5 IMAD R2, R51, R18, RZ ;  /* 0x000000123302d224 */ /* 0x000fc800078e02ff */
[----:B0-----:R-:W-:-:S05]  /*2ea60*/  @!P5 IMAD R3, R42, R17, R2 ;  /* 0x000000112a03d224 */ /* 0x001fca00078e0202 */
[----:B------:R0:W-:Y:S04]  /*2ea70*/  @!P5 STG.E.U8 desc[UR4][R48.64+0xe0], R3 ;  /* 0x0000e0033000d986 */ /* 0x0001e8000c101104 */
[----:B------:R-:W3:Y:S01]  /*2ea80*/  @!P4 LDG.E.U8 R16, desc[UR4][R234.64+0xe1] ;  /* 0x0000e104ea10c981 */ /* 0x000ee2000c1e1100 */
[----:B------:R-:W-:-:S04]  /*2ea90*/  @!P4 IADD3 R10, P1, R12, UR6, RZ ;  /* 0x000000060c0acc10 */ /* 0x000fc8000ff3e0ff */
[----:B------:R-:W-:Y:S02]  /*2eaa0*/  @!P4 IADD3.X R11, R13, UR61, RZ, P1, !PT ;  /* 0x0000003d0d0bcc10 */ /* 0x000fe40008ffe4ff */
[----:B---3--:R-:W-:-:S05]  /*2eab0*/  @!P4 PRMT R51, R16, 0x8880, RZ ;  /* 0x000088801033c816 */ /* 0x008fca00000000ff */
[----:B------:R-:W-:-:S04]  /*2eac0*/  @!P4 IMAD R2, R51, R18, RZ ;  /* 0x000000123302c224 */ /* 0x000fc800078e02ff */
[----:B------:R-:W-:-:S05]  /*2ead0*/  @!P4 IMAD R43, R43, R17, R2 ;  /* 0x000000112b2bc224 */ /* 0x000fca00078e0202 */
[----:B------:R3:W-:Y:S01]  /*2eae0*/  @!P4 STG.E.U8 desc[UR4][R10.64+0xe1], R43 ;  /* 0x0000e12b0a00c986 */ /* 0x0007e2000c101104 */
[----:B------:R-:W-:-:S13]  /*2eaf0*/  ISETP.LT.OR P4, PT, R0, 0xe9, !P2 ;  /* 0x000000e90000780c */ /* 0x000fda0005781670 */
[----:B------:R-:W2:Y:S01]  /*2eb00*/  @!P4 LDG.E.U8 R16, desc[UR4][R236.64+0xe8] ;  /* 0x0000e804ec10c981 */ /* 0x000ea2000c1e1100 */
[----:B------:R-:W-:Y:S02]  /*2eb10*/  ISETP.LT.OR P5, PT, R0, 0xea, !P2 ;  /* 0x000000ea0000780c */ /* 0x000fe400057a1670 */
[----:B--2---:R-:W-:-:S05]  /*2eb20*/  @!P4 PRMT R41, R16, 0x8880, RZ ;  /* 0x000088801029c816 */ /* 0x004fca00000000ff */
[----:B------:R-:W-:-:S04]  /*2eb30*/  @!P4 IMAD R2, R41, R18, RZ ;  /* 0x000000122902c224 */ /* 0x000fc800078e02ff */
[----:B0-----:R-:W-:-:S05]  /*2eb40*/  @!P4 IMAD R3, R44, R17, R2 ;  /* 0x000000112c03c224 */ /* 0x001fca00078e0202 */
[----:B------:R0:W-:Y:S04]  /*2eb50*/  @!P4 STG.E.U8 desc[UR4][R12.64+0xe8], R3 ;  /* 0x0000e8030c00c986 */ /* 0x0001e8000c101104 */
[----:B------:R-:W2:Y:S01]  /*2eb60*/  @!P5 LDG.E.U8 R16, desc[UR4][R236.64+0xe9] ;  /* 0x0000e904ec10d981 */ /* 0x000ea2000c1e1100 */
[----:B------:R-:W-:Y:S02]  /*2eb70*/  ISETP.LT.OR P4, PT, R0, 0xe9, !P3 ;  /* 0x000000e90000780c */ /* 0x000fe40005f81670 */
[----:B--2---:R-:W-:-:S05]  /*2eb80*/  @!P5 PRMT R40, R16, 0x8880, RZ ;  /* 0x000088801028d816 */ /* 0x004fca00000000ff */
[----:B---3--:R-:W-:-:S04]  /*2eb90*/  @!P5 IMAD.MOV.U32 R11, RZ, RZ, R40 ;  /* 0x000000ffff0bd224 */ /* 0x008fc800078e0028 */
[----:B------:R-:W-:-:S04]  /*2eba0*/  @!P5 IMAD R2, R11, R18, RZ ;  /* 0x000000120b02d224 */ /* 0x000fc800078e02ff */
[----:B------:R-:W-:-:S05]  /*2ebb0*/  @!P5 IMAD R45, R45, R17, R2 ;  /* 0x000000112d2dd224 */ /* 0x000fca00078e0202 */
[----:B------:R2:W-:Y:S04]  /*2ebc0*/  @!P5 STG.E.U8 desc[UR4][R12.64+0xe9], R45 ;  /* 0x0000e92d0c00d986 */ /* 0x0005e8000c101104 */
[----:B------:R-:W3:Y:S01]  /*2ebd0*/  @!P4 LDG.E.U8 R16, desc[UR4][R234.64+0xe8] ;  /* 0x0000e804ea10c981 */ /* 0x000ee2000c1e1100 */
[----:B------:R-:W-:Y:S02]  /*2ebe0*/  ISETP.LT.OR P3, PT, R0, 0xea, !P3 ;  /* 0x000000ea0000780c */ /* 0x000fe40005f61670 */
[----:B------:R-:W-:Y:S02]  /*2ebf0*/  @!P4 IADD3 R10, P5, R12, UR6, RZ ;  /* 0x000000060c0acc10 */ /* 0x000fe4000ffbe0ff */
[----:B---3--:R-:W-:-:S05]  /*2ec00*/  @!P4 PRMT R11, R16, 0x8880, RZ ;  /* 0x00008880100bc816 */ /* 0x008fca00000000ff */
[----:B------:R-:W-:Y:S01]  /*2ec10*/  @!P4 IMAD R2, R11, R18, RZ ;  /* 0x000000120b02c224 */ /* 0x000fe200078e02ff */
[----:B------:R-:W-:-:S03]  /*2ec20*/  @!P4 IADD3.X R11, R13, UR61, RZ, P5, !PT ;  /* 0x0000003d0d0bcc10 */ /* 0x000fc6000affe4ff */
[----:B0-----:R-:W-:-:S05]  /*2ec30*/  @!P4 IMAD R3, R46, R17, R2 ;  /* 0x000000112e03c224 */ /* 0x001fca00078e0202 */
[----:B------:R0:W-:Y:S04]  /*2ec40*/  @!P4 STG.E.U8 desc[UR4][R10.64+0xe8], R3 ;  /* 0x0000e8030a00c986 */ /* 0x0001e8000c101104 */
[----:B------:R-:W3:Y:S01]  /*2ec50*/  @!P3 LDG.E.U8 R16, desc[UR4][R234.64+0xe9] ;  /* 0x0000e904ea10b981 */ /* 0x000ee2000c1e1100 */
[----:B------:R-:W-:Y:S02]  /*2ec60*/  LOP3.LUT P6, RZ, R19, 0x2, RZ, 0xc0, !PT ;  /* 0x0000000213ff7812 */ /* 0x000fe400078cc0ff */
[----:B--2---:R-:W-:Y:S02]  /*2ec70*/  @!P3 IADD3 R12, P5, R12, UR6, RZ ;  /* 0x000000060c0cbc10 */ /* 0x004fe4000ffbe0ff */
[----:B------:R-:W-:Y:S02]  /*2ec80*/  ISETP.LT.OR P4, PT, R0, 0xe1, !P6 ;  /* 0x000000e10000780c */ /* 0x000fe40007781670 */
[----:B------:R-:W-:-:S02]  /*2ec90*/  @!P3 IADD3.X R13, R13, UR61, RZ, P5, !PT ;  /* 0x0000003d0d0dbc10 */ /* 0x000fc4000affe4ff */
[----:B---3--:R-:W-:-:S05]  /*2eca0*/  @!P3 PRMT R41, R16, 0x8880, RZ ;  /* 0x000088801029b816 */ /* 0x008fca00000000ff */
[----:B------:R-:W-:-:S04]  /*2ecb0*/  @!P3 IMAD R2, R41, R18, RZ ;  /* 0x000000122902b224 */ /* 0x000fc800078e02ff */
[----:B------:R-:W-:-:S05]  /*2ecc0*/  @!P3 IMAD R47, R47, R17, R2 ;  /* 0x000000112f2fb224 */ /* 0x000fca00078e0202 */
[----:B------:R-:W-:Y:S04]  /*2ecd0*/  @!P3 STG.E.U8 desc[UR4][R12.64+0xe9], R47 ;  /* 0x0000e92f0c00b986 */ /* 0x000fe8000c101104 */
[----:B------:R-:W0:Y:S01]  /*2ece0*/  @!P4 LDG.E.U8 R16, desc[UR4][R232.64+0xe0] ;  /* 0x0000e004e810c981 */ /* 0x000e22000c1e1100 */
[----:B------:R-:W-:Y:S02]  /*2ecf0*/  ISETP.LT.OR P3, PT, R0, 0xe2, !P6 ;  /* 0x000000e20000780c */ /* 0x000fe40007761670 */
[----:B0-----:R-:W-:-:S05]  /*2ed00*/  @!P4 PRMT R3, R16, 0x8880, RZ ;  /* 0x000088801003c816 */ /* 0x001fca00000000ff */
[----:B------:R-:W-:-:S04]  /*2ed10*/  @!P4 IMAD R2, R3, R18, RZ ;  /* 0x000000120302c224 */ /* 0x000fc800078e02ff */
[----:B------:R-:W-:-:S05]  /*2ed20*/  @!P4 IMAD R3, R32, R17, R2 ;  /* 0x000000112003c224 */ /* 0x000fca00078e0202 */
[----:B------:R0:W-:Y:S04]  /*2ed30*/  @!P4 STG.E.U8 desc[UR4][R4.64+0xe0], R3 ;  /* 0x0000e0030400c986 */ /* 0x0001e8000c101104 */
[----:B------:R-:W2:Y:S01]  /*2ed40*/  @!P3 LDG.E.U8 R16, desc[UR4][R232.64+0xe1] ;  /* 0x0000e104e810b981 */ /* 0x000ea2000c1e1100 */
[----:B------:R-:W-:-:S04]  /*2ed50*/  ISETP.NE.AND P2, PT, R68, RZ, PT ;  /* 0x000000ff4400720c */ /* 0x000fc80003f45270 */
[----:B------:R-:W-:Y:S02]  /*2ed60*/  ISETP.LT.OR P4, PT, R0, 0xe1, !P2 ;  /* 0x000000e10000780c */ /* 0x000fe40005781670 */
[----:B--2---:R-:W-:-:S05]  /*2ed70*/  @!P3 PRMT R11, R16, 0x8880, RZ ;  /* 0x00008880100bb816 */ /* 0x004fca00000000ff */
[----:B------:R-:W-:-:S04]  /*2ed80*/  @!P3 IMAD R2, R11, R18, RZ ;  /* 0x000000120b02b224 */ /* 0x000fc800078e02ff */
[----:B------:R-:W-:-:S05]  /*2ed90*/  @!P3 IMAD R33, R33, R17, R2 ;  /* 0x000000112121b224 */ /* 0x000fca00078e0202 */
[----:B------:R-:W-:Y:S04]  /*2eda0*/  @!P3 STG.E.U8 desc[UR4][R4.64+0xe1], R33 ;  /* 0x0000e1210400b986 */ /* 0x000fe8000c101104 */
[----:B------:R-:W2:Y:S01]  /*2edb0*/  @!P4 LDG.E.U8 R16, desc[UR4][R22.64+0xe0] ;  /* 0x0000e0041610c981 */ /* 0x000ea2000c1e1100 */
[----:B------:R-:W-:Y:S02]  /*2edc0*/  ISETP.LT.OR P3, PT, R0, 0xe2, !P2 ;  /* 0x000000e20000780c */ /* 0x000fe40005761670 */
[----:B------:R-:W-:Y:S02]  /*2edd0*/  @!P4 IADD3 R10, P5, R4, UR6, RZ ;  /* 0x00000006040acc10 */ /* 0x000fe4000ffbe0ff */
[----:B--2---:R-:W-:-:S05]  /*2ede0*/  @!P4 PRMT R11, R16, 0x8880, RZ ;  /* 0x00008880100bc816 */ /* 0x004fca00000000ff */
[----:B------:R-:W-:Y:S01]  /*2edf0*/  @!P4 IMAD R2, R11, R18, RZ ;  /* 0x000000120b02c224 */ /* 0x000fe200078e02ff */
[----:B------:R-:W-:-:S03]  /*2ee00*/  @!P4 IADD3.X R11, R5, UR61, RZ, P5, !PT ;  /* 0x0000003d050bcc10 */ /* 0x000fc6000affe4ff */
[----:B0-----:R-:W-:-:S05]  /*2ee10*/  @!P4 IMAD R3, R34, R17, R2 ;  /* 0x000000112203c224 */ /* 0x001fca00078e0202 */
[----:B------:R0:W-:Y:S04]  /*2ee20*/  @!P4 STG.E.U8 desc[UR4][R10.64+0xe0], R3 ;  /* 0x0000e0030a00c986 */ /* 0x0001e8000c101104 */
[----:B------:R-:W2:Y:S01]  /*2ee30*/  @!P3 LDG.E.U8 R16, desc[UR4][R22.64+0xe1] ;  /* 0x0000e1041610b981 */ /* 0x000ea2000c1e1100 */
[----:B------:R-:W-:Y:S02]  /*2ee40*/  ISETP.LT.OR P4, PT, R0, 0xe9, !P6 ;  /* 0x000000e90000780c */ /* 0x000fe40007781670 */
[----:B------:R-:W-:Y:S02]  /*2ee50*/  @!P3 IADD3 R12, P5, R4, UR6, RZ ;  /* 0x00000006040cbc10 */ /* 0x000fe4000ffbe0ff */
[----:B--2---:R-:W-:-:S05]  /*2ee60*/  @!P3 PRMT R13, R16, 0x8880, RZ ;  /* 0x00008880100db816 */ /* 0x004fca00000000ff */
[----:B------:R-:W-:Y:S01]  /*2ee70*/  @!P3 IMAD R2, R13, R18, RZ ;  /* 0x000000120d02b224 */ /* 0x000fe200078e02ff */
[----:B------:R-:W-:-:S03]  /*2ee80*/  @!P3 IADD3.X R13, R5, UR61, RZ, P5, !PT ;  /* 0x0000003d050dbc10 */ /* 0x000fc6000affe4ff */
        /* <DEDUP_REMOVED lines=21> */
[----:B------:R-:W-:Y:S04]  /*2efe0*/  @!P4 STG.E.U8 desc[UR4][R10.64+0xe8], R3 ;  /* 0x0000e8030a00c986 */ /* 0x000fe8000c101104 */
[----:B------:R-:W3:Y:S01]  /*2eff0*/  @!P2 LDG.E.U8 R16, desc[UR4][R22.64+0xe9] ;  /* 0x0000e9041610a981 */ /* 0x000ee2000c1e1100 */
[----:B------:R-:W-:Y:S02]  /*2f000*/  ISETP.NE.AND P1, PT, R60, RZ, PT ;  /* 0x000000ff3c00720c */ /* 0x000fe40003f25270 */
[----:B--2---:R-:W-:Y:S02]  /*2f010*/  @!P2 IADD3 R4, P4, R4, UR6, RZ ;  /* 0x000000060404ac10 */ /* 0x004fe4000ff9e0ff */
[----:B------:R-:W-:Y:S02]  /*2f020*/  ISETP.LT.OR P3, PT, R0, 0xe1, !P1 ;  /* 0x000000e10000780c */ /* 0x000fe40004f61670 */
[----:B------:R-:W-:-:S02]  /*2f030*/  @!P2 IADD3.X R5, R5, UR61, RZ, P4, !PT ;  /* 0x0000003d0505ac10 */ /* 0x000fc4000a7fe4ff */
[----:B---3--:R-:W-:-:S05]  /*2f040*/  @!P2 PRMT R13, R16, 0x8880, RZ ;  /* 0x00008880100da816 */ /* 0x008fca00000000ff */
[----:B------:R-:W-:-:S04]  /*2f050*/  @!P2 IMAD R2, R13, R18, RZ ;  /* 0x000000120d02a224 */ /* 0x000fc800078e02ff */
[----:B------:R-:W-:-:S05]  /*2f060*/  @!P2 IMAD R39, R39, R17, R2 ;  /* 0x000000112727a224 */ /* 0x000fca00078e0202 */
[----:B------:R0:W-:Y:S04]  /*2f070*/  @!P2 STG.E.U8 desc[UR4][R4.64+0xe9], R39 ;  /* 0x0000e9270400a986 */ /* 0x0001e8000c101104 */
[----:B------:R-:W2:Y:S01]  /*2f080*/  @!P3 LDG.E.U8 R16, desc[UR4][R14.64+0xe0] ;  /* 0x0000e0040e10b981 */ /* 0x000ea2000c1e1100 */
[----:B------:R-:W-:Y:S01]  /*2f090*/  ISETP.LT.OR P2, PT, R0, 0xe2, !P1 ;  /* 0x000000e20000780c */ /* 0x000fe20004f41670 */
[----:B0-----:R-:W-:Y:S02]  /*2f0a0*/  @!P3 IMAD.MOV.U32 R4, RZ, RZ, R8 ;  /* 0x000000ffff04b224 */ /* 0x001fe400078e0008 */
[----:B------:R-:W-:Y:S01]  /*2f0b0*/  @!P3 IMAD.MOV.U32 R5, RZ, RZ, R7 ;  /* 0x000000ffff05b224 */ /* 0x000fe200078e0007 */
[----:B--2---:R-:W-:-:S05]  /*2f0c0*/  @!P3 PRMT R3, R16, 0x8880, RZ ;  /* 0x000088801003b816 */ /* 0x004fca00000000ff */
        /* <DEDUP_REMOVED lines=12> */
[----:B------:R-:W-:Y:S02]  /*2f190*/  ISETP.LT.OR P2, PT, R0, 0xe2, !P0 ;  /* 0x000000e20000780c */ /* 0x000fe40004741670 */
[----:B--2---:R-:W-:-:S05]  /*2f1a0*/  @!P3 PRMT R10, R16, 0x8880, RZ ;  /* 0x00008880100ab816 */ /* 0x004fca00000000ff */
[----:B------:R-:W-:Y:S01]  /*2f1b0*/  @!P3 IMAD.MOV.U32 R3, RZ, RZ, R10 ;  /* 0x000000ffff03b224 */ /* 0x000fe200078e000a */
[----:B------:R-:W-:-:S03]  /*2f1c0*/  @!P3 IADD3 R10, P4, R8, UR6, RZ ;  /* 0x00000006080abc10 */ /* 0x000fc6000ff9e0ff */
[----:B------:R-:W-:Y:S01]  /*2f1d0*/  @!P3 IMAD R2, R3, R18, RZ ;  /* 0x000000120302b224 */ /* 0x000fe200078e02ff */
[----:B------:R-:W-:-:S03]  /*2f1e0*/  @!P3 IADD3.X R11, R7, UR61, RZ, P4, !PT ;  /* 0x0000003d070bbc10 */ /* 0x000fc6000a7fe4ff */
[----:B------:R-:W-:-:S05]  /*2f1f0*/  @!P3 IMAD R3, R26, R17, R2 ;  /* 0x000000111a03b224 */ /* 0x000fca00078e0202 */
[----:B------:R-:W-:Y:S04]  /*2f200*/  @!P3 STG.E.U8 desc[UR4][R10.64+0xe0], R3 ;  /* 0x0000e0030a00b986 */ /* 0x000fe8000c101104 */
[----:B------:R-:W2:Y:S01]  /*2f210*/  @!P2 LDG.E.U8 R16, desc[UR4][R20.64+0xe1] ;  /* 0x0000e1041410a981 */ /* 0x000ea2000c1e1100 */
[----:B------:R-:W-:Y:S02]  /*2f220*/  ISETP.LT.OR P3, PT, R0, 0xe9, !P1 ;  /* 0x000000e90000780c */ /* 0x000fe40004f61670 */
[----:B0-----:R-:W-:Y:S02]  /*2f230*/  @!P2 IADD3 R4, P4, R8, UR6, RZ ;  /* 0x000000060804ac10 */ /* 0x001fe4000ff9e0ff */
[----:B--2---:R-:W-:-:S05]  /*2f240*/  @!P2 PRMT R5, R16, 0x8880, RZ ;  /* 0x000088801005a816 */ /* 0x004fca00000000ff */
[----:B------:R-:W-:Y:S01]  /*2f250*/  @!P2 IMAD R2, R5, R18, RZ ;  /* 0x000000120502a224 */ /* 0x000fe200078e02ff */
[----:B------:R-:W-:-:S03]  /*2f260*/  @!P2 IADD3.X R5, R7, UR61, RZ, P4, !PT ;  /* 0x0000003d0705ac10 */ /* 0x000fc6000a7fe4ff */
        /* <DEDUP_REMOVED lines=8> */
[----:B----4-:R-:W-:-:S05]  /*2f2f0*/  @!P3 IMAD R3, R28, R17, R2 ;  /* 0x000000111c03b224 */ /* 0x010fca00078e0202 */
        /* <DEDUP_REMOVED lines=17> */
[----:B------:R2:W-:Y:S04]  /*2f410*/  @!P2 STG.E.U8 desc[UR4][R10.64+0xe8], R3 ;  /* 0x0000e8030a00a986 */ /* 0x0005e8000c101104 */
[----:B------:R-:W0:Y:S02]  /*2f420*/  @!P0 LDG.E.U8 R16, desc[UR4][R20.64+0xe9] ;  /* 0x0000e90414108981 */ /* 0x000e24000c1e1100 */
[----:B0-----:R-:W-:-:S05]  /*2f430*/  @!P0 PRMT R5, R16, 0x8880, RZ ;  /* 0x0000888010058816 */ /* 0x001fca00000000ff */
[----:B------:R-:W-:-:S04]  /*2f440*/  @!P0 IMAD R2, R5, R18, RZ ;  /* 0x0000001205028224 */ /* 0x000fc800078e02ff */
[----:B------:R-:W-:Y:S01]  /*2f450*/  IMAD R31, R31, R17, R2 ;  /* 0x000000111f1f7224 */ /* 0x000fe200078e0202 */
[----:B--2---:R-:W-:Y:S06]  /*2f460*/  @P0 BRA `(.L_x_116) ;  /* 0x0000009000180947 */ /* 0x004fec0003800000 */
[----:B------:R-:W2:Y:S01]  /*2f470*/  LDL R226, [R1+0x450] ;  /* 0x0004500001e27983 */ /* 0x000ea20000100800 */
[----:B------:R-:W-:Y:S01]  /*2f480*/  ULDC.64 UR4, c[0x0][0x208] ;  /* 0x0000820000047ab9 */ /* 0x000fe20000000a00 */
[----:B--2---:R-:W-:-:S13]  /*2f490*/  R2UR UR6, R226 ;  /* 0x00000000e20672ca */ /* 0x004fda00000e0000 */
[----:B------:R-:W-:-:S04]  /*2f4a0*/  IADD3 R8, P0, R8, UR6, RZ ;  /* 0x0000000608087c10 */ /* 0x000fc8000ff1e0ff */
[----:B------:R-:W-:-:S05]  /*2f4b0*/  IADD3.X R9, R7, UR61, RZ, P0, !PT ;  /* 0x0000003d07097c10 */ /* 0x000fca00087fe4ff */
[----:B------:R0:W-:Y:S01]  /*2f4c0*/  STG.E.U8 desc[UR4][R8.64+0xe9], R31 ;  /* 0x0000e91f08007986 */ /* 0x0001e2000c101104 */
[----:B------:R-:W-:Y:S05]  /*2f4d0*/  BRA `(.L_x_116) ;  /* 0x0000008c00fc7947 */ /* 0x000fea0003800000 */
.L_x_33:
[----:B------:R-:W2:Y:S04]  /*2f4e0*/  LDL R2, [R1+0x450] ;  /* 0x0004500001027983 */ /* 0x000ea80000100800 */
[----:B------:R-:W3:Y:S04]  /*2f4f0*/  LDL R8, [R1+0x488] ;  /* 0x0004880001087983 */ /* 0x000ee80000100800 */
[----:B------:R-:W4:Y:S01]  /*2f500*/  LDL R5, [R1+0x480] ;  /* 0x0004800001057983 */ /* 0x000f220000100800 */
[----:B------:R-:W-:Y:S01]  /*2f510*/  ISETP.GE.AND P5, PT, R6, 0x1, PT ;  /* 0x000000010600780c */ /* 0x000fe20003fa6270 */
[----:B------:R-:W-:-:S02]  /*2f520*/  ULDC.64 UR4, c[0x0][0x5c0] ;  /* 0x0001700000047ab9 */ /* 0x000fc40000000a00 */
[----:B------:R-:W5:Y:S01]  /*2f530*/  LDL.LU R3, [R1+0x420] ;  /* 0x0004200001037983 */ /* 0x000f620000300800 */
[----:B------:R-:W-:Y:S01]  /*2f540*/  ISETP.LT.OR P1, PT, R0, 0x1, !P5 ;  /* 0x000000010000780c */ /* 0x000fe20006f21670 */
[----:B--2---:R-:W-:Y:S02]  /*2f550*/  IMAD.MOV.U32 R4, RZ, RZ, R2 ;  /* 0x000000ffff047224 */ /* 0x004fe400078e0002 */
[----:B------:R-:W2:Y:S04]  /*2f560*/  LDL.LU R2, [R1+0x424] ;  /* 0x0004240001027983 */ /* 0x000ea80000300800 */
[----:B------:R-:W2:Y:S04]  /*2f570*/  LDL.LU R20, [R1+0x428] ;  /* 0x0004280001147983 */ /* 0x000ea80000300800 */
[----:B------:R-:W2:Y:S01]  /*2f580*/  LDL.LU R15, [R1+0x42c] ;  /* 0x00042c00010f7983 */ /* 0x000ea20000300800 */
[----:B------:R-:W-:-:S03]  /*2f590*/  R2UR UR6, R4 ;  /* 0x00000000040672ca */ /* 0x000fc600000e0000 */
[----:B------:R-:W2:Y:S04]  /*2f5a0*/  LDL.LU R4, [R1+0x430] ;  /* 0x0004300001047983 */ /* 0x000ea80000300800 */
[----:B------:R-:W2:Y:S04]  /*2f5b0*/  LDL.LU R14, [R1+0x434] ;  /* 0x00043400010e7983 */ /* 0x000ea80000300800 */
[----:B------:R-:W2:Y:S01]  /*2f5c0*/  LDL.LU R9, [R1+0x438] ;  /* 0x0004380001097983 */ /* 0x000ea20000300800 */
[----:B---3--:R-:W-:-:S03]  /*2f5d0*/  R2UR UR16, R8 ;  /* 0x00000000081072ca */ /* 0x008fc600000e0000 */
[----:B------:R-:W3:Y:S04]  /*2f5e0*/  LDL.LU R8, [R1+0x43c] ;  /* 0x00043c0001087983 */ /* 0x000ee80000300800 */
[----:B------:R-:W3:Y:S01]  /*2f5f0*/  LDL.LU R232, [R1+0x400] ;  /* 0x0004000001e87983 */ /* 0x000ee20000300800 */
[----:B----4-:R-:W-:-:S03]  /*2f600*/  R2UR UR14, R5 ;  /* 0x00000000050e72ca */ /* 0x010fc600000e0000 */
[----:B------:R-:W4:Y:S01]  /*2f610*/  LDL.LU R5, [R1+0x404] ;  /* 0x0004040001057983 */ /* 0x000f220000300800 */
[----:B------:R-:W-:Y:S02]  /*2f620*/  ISETP.LT.OR P2, PT, R0, 0x2, !P5 ;  /* 0x000000020000780c */ /* 0x000fe40006f41670 */
[----:B------:R-:W-:Y:S02]  /*2f630*/  IADD3 R10, P0, R10, UR4, RZ ;  /* 0x000000040a0a7c10 */ /* 0x000fe4000ff1e0ff */
[----:B------:R-:W-:Y:S01]  /*2f640*/  ISETP.GE.AND P6, PT, R6, 0x9, PT ;  /* 0x000000090600780c */ /* 0x000fe20003fc6270 */
[----:B-----5:R-:W-:Y:S01]  /*2f650*/  @!P1 IMAD R3, R3, R17, RZ ;  /* 0x0000001103039224 */ /* 0x020fe200078e02ff */
[----:B------:R-:W-:Y:S01]  /*2f660*/  IADD3.X R11, R7, UR5, RZ, P0, !PT ;  /* 0x00000005070b7c10 */ /* 0x000fe200087fe4ff */
[----:B------:R-:W5:Y:S01]  /*2f670*/  LDL.LU R23, [R1+0x408] ;  /* 0x0004080001177983 */ /* 0x000f620000300800 */
[----:B------:R-:W-:Y:S01]  /*2f680*/  ISETP.LT.OR P0, PT, R0, 0x1, !P6 ;  /* 0x000000010000780c */ /* 0x000fe20007701670 */
[----:B------:R-:W-:-:S02]  /*2f690*/  ULDC.64 UR8, c[0x0][0x208] ;  /* 0x0000820000087ab9 */ /* 0x000fc40000000a00 */
[----:B------:R-:W-:Y:S01]  /*2f6a0*/  @!P1 STG.E.U8 desc[UR8][R10.64], R3 ;  /* 0x000000030a009986 */ /* 0x000fe2000c101108 */
[----:B------:R-:W-:Y:S02]  /*2f6b0*/  ISETP.LT.OR P1, PT, R0, 0x2, !P6 ;  /* 0x000000020000780c */ /* 0x000fe40007721670 */
[----:B------:R-:W-:Y:S01]  /*2f6c0*/  IADD3 R12, P4, R10, UR6, RZ ;  /* 0x000000060a0c7c10 */ /* 0x000fe2000ff9e0ff */
[----:B------:R-:W5:Y:S03]  /*2f6d0*/  LDL.LU R22, [R1+0x40c] ;  /* 0x00040c0001167983 */ /* 0x000f660000300800 */
[----:B------:R-:W-:Y:S02]  /*2f6e0*/  IADD3.X R13, R11, UR61, RZ, P4, !PT ;  /* 0x0000003d0b0d7c10 */ /* 0x000fe4000a7fe4ff */
[C---:B------:R-:W-:Y:S02]  /*2f6f0*/  ISETP.LT.OR P3, PT, R0.reuse, 0xa, !P5 ;  /* 0x0000000a0000780c */ /* 0x040fe40006f61670 */
[----:B------:R-:W-:Y:S01]  /*2f700*/  ISETP.LT.OR P4, PT, R0, 0x9, !P6 ;  /* 0x000000090000780c */ /* 0x000fe20007781670 */
[----:B--2---:R-:W-:-:S05]  /*2f710*/  @!P2 IMAD R2, R2, R17, RZ ;  /* 0x000000110202a224 */ /* 0x004fca00078e02ff */
[----:B------:R1:W-:Y:S02]  /*2f720*/  @!P2 STG.E.U8 desc[UR8][R10.64+0x1], R2 ;  /* 0x000001020a00a986 */ /* 0x0003e4000c101108 */
[----:B-1----:R-:W-:-:S05]  /*2f730*/  @!P0 IMAD R2, R20, R17, RZ ;  /* 0x0000001114028224 */ /* 0x002fca00078e02ff */
[----:B------:R1:W-:Y:S02]  /*2f740*/  @!P0 STG.E.U8 desc[UR8][R12.64], R2 ;  /* 0x000000020c008986 */ /* 0x0003e4000c101108 */
[-C--:B-1----:R-:W-:Y:S02]  /*2f750*/  @!P1 IMAD R2, R15, R17.reuse, RZ ;  /* 0x000000110f029224 */ /* 0x082fe400078e02ff */
[----:B------:R-:W2:Y:S01]  /*2f760*/  LDL.LU R15, [R1+0x410] ;  /* 0x00041000010f7983 */ /* 0x000ea20000300800 */
[----:B------:R-:W-:-:S03]  /*2f770*/  @!P3 IMAD R3, R14, R17, RZ ;  /* 0x000000110e03b224 */ /* 0x000fc600078e02ff */
[----:B------:R-:W2:Y:S04]  /*2f780*/  LDL.LU R14, [R1+0x414] ;  /* 0x00041400010e7983 */ /* 0x000ea80000300800 */
[----:B------:R1:W-:Y:S01]  /*2f790*/  @!P1 STG.E.U8 desc[UR8][R12.64+0x1], R2 ;  /* 0x000001020c009986 */ /* 0x0003e2000c101108 */
[C---:B------:R-:W-:Y:S01]  /*2f7a0*/  ISETP.LT.OR P2, PT, R0.reuse, 0x9, !P5 ;  /* 0x000000090000780c */ /* 0x040fe20006f41670 */
[----:B-1----:R-:W-:Y:S02]  /*2f7b0*/  @!P4 IMAD R2, R9, R17, RZ ;  /* 0x000000110902c224 */ /* 0x002fe400078e02ff */
[----:B------:R-:W2:Y:S01]  /*2f7c0*/  LDL.LU R9, [R1+0x418] ;  /* 0x0004180001097983 */ /* 0x000ea20000300800 */
[----:B------:R-:W-:-:S09]  /*2f7d0*/  ISETP.LT.OR P0, PT, R0, 0xa, !P6 ;  /* 0x0000000a0000780c */ /* 0x000fd20007701670 */
[-C--:B------:R-:W-:Y:S01]  /*2f7e0*/  @!P2 IMAD R4, R4, R17.reuse, RZ ;  /* 0x000000110404a224 */ /* 0x080fe200078e02ff */
[----:B------:R-:W-:Y:S04]  /*2f7f0*/  @!P3 STG.E.U8 desc[UR8][R10.64+0x9], R3 ;  /* 0x000009030a00b986 */ /* 0x000fe8000c101108 */
[----:B------:R-:W-:Y:S04]  /*2f800*/  @!P2 STG.E.U8 desc[UR8][R10.64+0x8], R4 ;  /* 0x000008040a00a986 */ /* 0x000fe8000c101108 */
[----:B------:R3:W-:Y:S02]  /*2f810*/  @!P4 STG.E.U8 desc[UR8][R12.64+0x8], R2 ;  /* 0x000008020c00c986 */ /* 0x0007e4000c101108 */
[----:B---3--:R-:W-:-:S02]  /*2f820*/  @!P0 IMAD R2, R8, R17, RZ ;  /* 0x0000001108028224 */ /* 0x008fc400078e02ff */
[----:B------:R-:W3:Y:S04]  /*2f830*/  LDL.LU R8, [R1+0x41c] ;  /* 0x00041c0001087983 */ /* 0x000ee80000300800 */
[----:B------:R-:W3:Y:S04]  /*2f840*/  LDL.LU R235, [R1+0x3e0] ;  /* 0x0003e00001eb7983 */ /* 0x000ee80000300800 */
[----:B------:R-:W3:Y:S04]  /*2f850*/  LDL.LU R234, [R1+0x3e4] ;  /* 0x0003e40001ea7983 */ /* 0x000ee80000300800 */
[----:B------:R-:W3:Y:S01]  /*2f860*/  LDL.LU R21, [R1+0x3e8] ;  /* 0x0003e80001157983 */ /* 0x000ee20000300800 */
[----:B------:R-:W-:-:S03]  /*2f870*/  ISETP.GE.AND P3, PT, R6, 0x81, PT ;  /* 0x000000810600780c */ /* 0x000fc60003f66270 */
[----:B------:R1:W-:Y:S01]  /*2f880*/  @!P0 STG.E.U8 desc[UR8][R12.64+0x9], R2 ;  /* 0x000009020c008986 */ /* 0x0003e2000c101108 */
[----:B------:R-:W-:Y:S01]  /*2f890*/  ISETP.LT.OR P0, PT, R0, 0x1, !P3 ;  /* 0x000000010000780c */ /* 0x000fe20005f01670 */
[----:B------:R-:W-:Y:S01]  /*2f8a0*/  UIMAD UR4, UR13, 0x78, URZ ;  /* 0x000000780d0478a4 */ /* 0x000fe2000f8e023f */
[----:B------:R-:W-:Y:S01]  /*2f8b0*/  ISETP.GE.AND P6, PT, R6, 0x89, PT ;  /* 0x000000890600780c */ /* 0x000fe20003fc6270 */
[----:B------:R-:W3:Y:S01]  /*2f8c0*/  LDL.LU R20, [R1+0x3ec] ;  /* 0x0003ec0001147983 */ /* 0x000ee20000300800 */
[----:B-1----:R-:W-:-:S04]  /*2f8d0*/  IMAD.U32 R2, RZ, RZ, UR12 ;  /* 0x0000000cff027e24 */ /* 0x002fc8000f8e00ff */
[----:B------:R-:W-:-:S05]  /*2f8e0*/  IMAD.WIDE.U32 R2, R2, 0x78, R12 ;  /* 0x0000007802027825 */ /* 0x000fca00078e000c */
[----:B------:R-:W-:Y:S02]  /*2f8f0*/  @!P0 IMAD R4, R232, R17, RZ ;  /* 0x00000011e8048224 */ /* 0x000fe400078e02ff */
[----:B------:R-:W-:-:S05]  /*2f900*/  VIADD R3, R3, UR4 ;  /* 0x0000000403037c36 */ /* 0x000fca0008000000 */
[----:B------:R4:W-:Y:S01]  /*2f910*/  @!P0 STG.E.U8 desc[UR8][R2.64], R4 ;  /* 0x0000000402008986 */ /* 0x0009e2000c101108 */
[C---:B------:R-:W-:Y:S02]  /*2f920*/  ISETP.LT.OR P0, PT, R0.reuse, 0x2, !P3 ;  /* 0x000000020000780c */ /* 0x040fe40005f01670 */
[----:B------:R-:W-:-:S11]  /*2f930*/  ISETP.LT.OR P1, PT, R0, 0x1, !P6 ;  /* 0x000000010000780c */ /* 0x000fd60007721670 */
[----:B----4-:R-:W-:-:S05]  /*2f940*/  @!P0 IMAD R4, R5, R17, RZ ;  /* 0x0000001105048224 */ /* 0x010fca00078e02ff */
[----:B------:R1:W-:Y:S01]  /*2f950*/  @!P0 STG.E.U8 desc[UR8][R2.64+0x1], R4 ;  /* 0x0000010402008986 */ /* 0x0003e2000c101108 */
[----:B------:R-:W-:Y:S01]  /*2f960*/  ISETP.LT.OR P0, PT, R0, 0x2, !P6 ;  /* 0x000000020000780c */ /* 0x000fe20007701670 */
[----:B-----5:R-:W-:Y:S01]  /*2f970*/  @!P1 IMAD R7, R23, R17, RZ ;  /* 0x0000001117079224 */ /* 0x020fe200078e02ff */
[----:B-1----:R-:W-:-:S04]  /*2f980*/  @!P1 IADD3 R4, P2, R2, UR6, RZ ;  /* 0x0000000602049c10 */ /* 0x002fc8000ff5e0ff */
[----:B------:R-:W-:-:S05]  /*2f990*/  @!P1 IADD3.X R5, R3, UR61, RZ, P2, !PT ;  /* 0x0000003d03059c10 */ /* 0x000fca00097fe4ff */
[----:B------:R1:W-:Y:S01]  /*2f9a0*/  @!P1 STG.E.U8 desc[UR8][R4.64], R7 ;  /* 0x0000000704009986 */ /* 0x0003e2000c101108 */
[----:B------:R-:W-:Y:S02]  /*2f9b0*/  ISETP.LT.OR P1, PT, R0, 0x9, !P3 ;  /* 0x000000090000780c */ /* 0x000fe40005f21670 */
[----:B-1----:R-:W-:Y:S01]  /*2f9c0*/  @!P0 IADD3 R4, P2, R2, UR6, RZ ;  /* 0x0000000602048c10 */ /* 0x002fe2000ff5e0ff */
[----:B------:R-:W-:-:S03]  /*2f9d0*/  @!P0 IMAD R7, R22, R17, RZ ;  /* 0x0000001116078224 */ /* 0x000fc600078e02ff */
[----:B------:R-:W-:-:S05]  /*2f9e0*/  @!P0 IADD3.X R5, R3, UR61, RZ, P2, !PT ;  /* 0x0000003d03058c10 */ /* 0x000fca00097fe4ff */
[----:B------:R2:W-:Y:S01]  /*2f9f0*/  @!P0 STG.E.U8 desc[UR8][R4.64+0x1], R7 ;  /* 0x0000010704008986 */ /* 0x0005e2000c101108 */
[C---:B------:R-:W-:Y:S02]  /*2fa00*/  ISETP.LT.OR P2, PT, R0.reuse, 0xa, !P3 ;  /* 0x0000000a0000780c */ /* 0x040fe40005f41670 */
[----:B------:R-:W-:Y:S01]  /*2fa10*/  ISETP.LT.OR P0, PT, R0, 0x9, !P6 ;  /* 0x000000090000780c */ /* 0x000fe20007701670 */
[-C--:B--2---:R-:W-:Y:S02]  /*2fa20*/  @!P1 IMAD R4, R15, R17.reuse, RZ ;  /* 0x000000110f049224 */ /* 0x084fe400078e02ff */
[----:B------:R-:W2:Y:S04]  /*2fa30*/  LDL.LU R15, [R1+0x3f0] ;  /* 0x0003f000010f7983 */ /* 0x000ea80000300800 */
[----:B------:R1:W-:Y:S04]  /*2fa40*/  @!P1 STG.E.U8 desc[UR8][R2.64+0x8], R4 ;  /* 0x0000080402009986 */ /* 0x0003e8000c101108 */
[----:B-1----:R-:W-:-:S02]  /*2fa50*/  @!P2 IMAD R4, R14, R17, RZ ;  /* 0x000000110e04a224 */ /* 0x002fc400078e02ff */
[----:B------:R-:W4:Y:S01]  /*2fa60*/  LDL.LU R14, [R1+0x3f4] ;  /* 0x0003f400010e7983 */ /* 0x000f220000300800 */
[----:B------:R-:W-:-:S03]  /*2fa70*/  @!P0 IMAD R7, R9, R17, RZ ;  /* 0x0000001109078224 */ /* 0x000fc600078e02ff */
[----:B------:R-:W5:Y:S01]  /*2fa80*/  LDL.LU R9, [R1+0x3f8] ;  /* 0x0003f80001097983 */ /* 0x000f620000300800 */
[----:B------:R-:W-:-:S03]  /*2fa90*/  ISETP.LT.OR P1, PT, R0, 0xa, !P6 ;  /* 0x0000000a0000780c */ /* 0x000fc60007721670 */
[----:B------:R1:W-:Y:S02]  /*2faa0*/  @!P2 STG.E.U8 desc[UR8][R2.64+0x9], R4 ;  /* 0x000009040200a986 */ /* 0x0003e4000c101108 */
[----:B-1----:R-:W-:-:S04]  /*2fab0*/  @!P0 IADD3 R4, P2, R2, UR6, RZ ;  /* 0x0000000602048c10 */ /* 0x002fc8000ff5e0ff */
[----:B------:R-:W-:-:S05]  /*2fac0*/  @!P0 IADD3.X R5, R3, UR61, RZ, P2, !PT ;  /* 0x0000003d03058c10 */ /* 0x000fca00097fe4ff */
[----:B------:R3:W-:Y:S02]  /*2fad0*/  @!P0 STG.E.U8 desc[UR8][R4.64+0x8], R7 ;  /* 0x0000080704008986 */ /* 0x0007e4000c101108 */
[----:B---3--:R-:W-:Y:S02]  /*2fae0*/  @!P1 IMAD R7, R8, R17, RZ ;  /* 0x0000001108079224 */ /* 0x008fe400078e02ff */
[----:B------:R-:W3:Y:S04]  /*2faf0*/  LDL.LU R8, [R1+0x3fc] ;  /* 0x0003fc0001087983 */ /* 0x000ee80000300800 */
[----:B------:R-:W3:Y:S04]  /*2fb00*/  LDL.LU R233, [R1+0x3c0] ;  /* 0x0003c00001e97983 */ /* 0x000ee80000300800 */
[----:B------:R-:W3:Y:S04]  /*2fb10*/  LDL.LU R232, [R1+0x3c4] ;  /* 0x0003c40001e87983 */ /* 0x000ee80000300800 */
[----:B------:R-:W3:Y:S01]  /*2fb20*/  LDL.LU R23, [R1+0x3c8] ;  /* 0x0003c80001177983 */ /* 0x000ee20000300800 */
[----:B------:R-:W-:-:S02]  /*2fb30*/  @!P1 IADD3 R4, P0, R2, UR6, RZ ;  /* 0x0000000602049c10 */ /* 0x000fc4000ff1e0ff */
[----:B------:R-:W-:Y:S01]  /*2fb40*/  ISETP.GE.AND P3, PT, R6, 0x101, PT ;  /* 0x000001010600780c */ /* 0x000fe20003f66270 */
[----:B------:R-:W3:Y:S01]  /*2fb50*/  LDL.LU R22, [R1+0x3cc] ;  /* 0x0003cc0001167983 */ /* 0x000ee20000300800 */
[----:B------:R-:W-:Y:S02]  /*2fb60*/  @!P1 IADD3.X R5, R3, UR61, RZ, P0, !PT ;  /* 0x0000003d03059c10 */ /* 0x000fe400087fe4ff */
[----:B------:R-:W-:-:S03]  /*2fb70*/  ISETP.LT.OR P0, PT, R0, 0x1, !P3 ;  /* 0x000000010000780c */ /* 0x000fc60005f01670 */
[----:B------:R1:W-:Y:S01]  /*2fb80*/  @!P1 STG.E.U8 desc[UR8][R4.64+0x9], R7 ;  /* 0x0000090704009986 */ /* 0x0003e2000c101108 */
[----:B------:R-:W-:Y:S02]  /*2fb90*/  IADD3 R2, P1, R2, UR16, RZ ;  /* 0x0000001002027c10 */ /* 0x000fe4000ff3e0ff */
[----:B------:R-:W-:Y:S02]  /*2fba0*/  ISETP.GE.AND P2, PT, R6, 0x109, PT ;  /* 0x000001090600780c */ /* 0x000fe40003f46270 */
[----:B------:R-:W-:-:S05]  /*2fbb0*/  IADD3.X R3, R3, UR14, RZ, P1, !PT ;  /* 0x0000000e03037c10 */ /* 0x000fca0008ffe4ff */
[----:B-1----:R-:W-:-:S05]  /*2fbc0*/  @!P0 IMAD R4, R235, R17, RZ ;  /* 0x00000011eb048224 */ /* 0x002fca00078e02ff */
[----:B------:R1:W-:Y:S01]  /*2fbd0*/  @!P0 STG.E.U8 desc[UR8][R2.64], R4 ;  /* 0x0000000402008986 */ /* 0x0003e2000c101108 */
[----:B------:R-:W-:-:S13]  /*2fbe0*/  ISETP.LT.OR P0, PT, R0, 0x1, !P2 ;  /* 0x000000010000780c */ /* 0x000fda0005701670 */
[----:B------:R-:W-:Y:S02]  /*2fbf0*/  @!P0 IMAD R7, R21, R17, RZ ;  /* 0x0000001115078224 */ /* 0x000fe400078e02ff */
[----:B------:R-:W3:Y:S01]  /*2fc00*/  LDL.LU R21, [R1+0x3d0] ;  /* 0x0003d00001157983 */ /* 0x000ee20000300800 */
[----:B------:R-:W-:-:S13]  /*2fc10*/  ISETP.LT.OR P1, PT, R0, 0x2, !P3 ;  /* 0x000000020000780c */ /* 0x000fda0005f21670 */
[----:B-1----:R-:W-:-:S05]  /*2fc20*/  @!P1 IMAD R4, R234, R17, RZ ;  /* 0x00000011ea049224 */ /* 0x002fca00078e02ff */
[----:B------:R1:W-:Y:S02]  /*2fc30*/  @!P1 STG.E.U8 desc[UR8][R2.64+0x1], R4 ;  /* 0x0000010402009986 */ /* 0x0003e4000c101108 */
[----:B-1----:R-:W-:-:S04]  /*2fc40*/  @!P0 IADD3 R4, P1, R2, UR6, RZ ;  /* 0x0000000602048c10 */ /* 0x002fc8000ff3e0ff */
[----:B------:R-:W-:-:S05]  /*2fc50*/  @!P0 IADD3.X R5, R3, UR61, RZ, P1, !PT ;  /* 0x0000003d03058c10 */ /* 0x000fca0008ffe4ff */
[----:B------:R1:W-:Y:S01]  /*2fc60*/  @!P0 STG.E.U8 desc[UR8][R4.64], R7 ;  /* 0x0000000704008986 */ /* 0x0003e2000c101108 */
[----:B------:R-:W-:-:S13]  /*2fc70*/  ISETP.LT.OR P0, PT, R0, 0x2, !P2 ;  /* 0x000000020000780c */ /* 0x000fda0005701670 */
[----:B-1----:R-:W-:Y:S01]  /*2fc80*/  @!P0 IADD3 R4, P1, R2, UR6, RZ ;  /* 0x0000000602048c10 */ /* 0x002fe2000ff3e0ff */
[----:B------:R-:W-:Y:S02]  /*2fc90*/  @!P0 IMAD R7, R20, R17, RZ ;  /* 0x0000001114078224 */ /* 0x000fe400078e02ff */
[----:B------:R-:W3:Y:S01]  /*2fca0*/  LDL.LU R20, [R1+0x3d4] ;  /* 0x0003d40001147983 */ /* 0x000ee20000300800 */
[----:B------:R-:W-:-:S05]  /*2fcb0*/  @!P0 IADD3.X R5, R3, UR61, RZ, P1, !PT ;  /* 0x0000003d03058c10 */ /* 0x000fca0008ffe4ff */
[----:B------:R2:W-:Y:S01]  /*2fcc0*/  @!P0 STG.E.U8 desc[UR8][R4.64+0x1], R7 ;  /* 0x0000010704008986 */ /* 0x0005e2000c101108 */
[----:B------:R-:W-:-:S13]  /*2fcd0*/  ISETP.LT.OR P0, PT, R0, 0x9, !P3 ;  /* 0x000000090000780c */ /* 0x000fda0005f01670 */
[----:B--2---:R-:W-:Y:S02]  /*2fce0*/  @!P0 IMAD R4, R15, R17, RZ ;  /* 0x000000110f048224 */ /* 0x004fe400078e02ff */
[----:B------:R-:W2:Y:S04]  /*2fcf0*/  LDL.LU R15, [R1+0x3d8] ;  /* 0x0003d800010f7983 */ /* 0x000ea80000300800 */
[----:B------:R4:W-:Y:S01]  /*2fd00*/  @!P0 STG.E.U8 desc[UR8][R2.64+0x8], R4 ;  /* 0x0000080402008986 */ /* 0x0009e2000c101108 */
[----:B------:R-:W-:-:S13]  /*2fd10*/  ISETP.LT.OR P0, PT, R0, 0xa, !P3 ;  /* 0x0000000a0000780c */ /* 0x000fda0005f01670 */
[----:B----4-:R-:W-:Y:S02]  /*2fd20*/  @!P0 IMAD R4, R14, R17, RZ ;  /* 0x000000110e048224 */ /* 0x010fe400078e02ff */
[----:B------:R-:W4:Y:S04]  /*2fd30*/  LDL.LU R14, [R1+0x3dc] ;  /* 0x0003dc00010e7983 */ /* 0x000f280000300800 */
[----:B------:R1:W-:Y:S01]  /*2fd40*/  @!P0 STG.E.U8 desc[UR8][R2.64+0x9], R4 ;  /* 0x0000090402008986 */ /* 0x0003e2000c101108 */
[----:B------:R-:W-:-:S03]  /*2fd50*/  ISETP.LT.OR P0, PT, R0, 0x9, !P2 ;  /* 0x000000090000780c */ /* 0x000fc60005701670 */
[----:B------:R-:W4:Y:S10]  /*2fd60*/  LDL.LU R235, [R1+0x3a0] ;  /* 0x0003a00001eb7983 */ /* 0x000f340000300800 */
[----:B-1----:R-:W-:Y:S01]  /*2fd70*/  @!P0 IADD3 R4, P1, R2, UR6, RZ ;  /* 0x0000000602048c10 */ /* 0x002fe2000ff3e0ff */
[----:B-----5:R-:W-:-:S02]  /*2fd80*/  @!P0 IMAD R7, R9, R17, RZ ;  /* 0x0000001109078224 */ /* 0x020fc400078e02ff */
[----:B------:R-:W5:Y:S01]  /*2fd90*/  LDL.LU R9, [R1+0x3a4] ;  /* 0x0003a40001097983 */ /* 0x000f620000300800 */
[----:B------:R-:W-:-:S05]  /*2fda0*/  @!P0 IADD3.X R5, R3, UR61, RZ, P1, !PT ;  /* 0x0000003d03058c10 */ /* 0x000fca0008ffe4ff */
[----:B------:R1:W-:Y:S01]  /*2fdb0*/  @!P0 STG.E.U8 desc[UR8][R4.64+0x8], R7 ;  /* 0x0000080704008986 */ /* 0x0003e2000c101108 */
[----:B------:R-:W-:-:S13]  /*2fdc0*/  ISETP.LT.OR P0, PT, R0, 0xa, !P2 ;  /* 0x0000000a0000780c */ /* 0x000fda0005701670 */
[----:B-1----:R-:W-:Y:S01]  /*2fdd0*/  @!P0 IADD3 R4, P1, R2, UR6, RZ ;  /* 0x0000000602048c10 */ /* 0x002fe2000ff3e0ff */
[----:B---3--:R-:W-:Y:S02]  /*2fde0*/  @!P0 IMAD R7, R8, R17, RZ ;  /* 0x0000001108078224 */ /* 0x008fe400078e02ff */
[----:B------:R-:W3:Y:S01]  /*2fdf0*/  LDL.LU R8, [R1+0x3a8] ;  /* 0x0003a80001087983 */ /* 0x000ee20000300800 */
[----:B------:R-:W-:-:S03]  /*2fe00*/  @!P0 IADD3.X R5, R3, UR61, RZ, P1, !PT ;  /* 0x0000003d03058c10 */ /* 0x000fc60008ffe4ff */
[----:B------:R-:W3:Y:S04]  /*2fe10*/  LDL.LU R234, [R1+0x3ac] ;  /* 0x0003ac0001ea7983 */ /* 0x000ee80000300800 */
[----:B------:R1:W-:Y:S01]  /*2fe20*/  @!P0 STG.E.U8 desc[UR8][R4.64+0x9], R7 ;  /* 0x0000090704008986 */ /* 0x0003e2000c101108 */
[----:B------:R-:W-:-:S04]  /*2fe30*/  IADD3 R2, P0, R2, UR16, RZ ;  /* 0x0000001002027c10 */ /* 0x000fc8000ff1e0ff */
[----:B------:R-:W-:Y:S02]  /*2fe40*/  IADD3.X R3, R3, UR14, RZ, P0, !PT ;  /* 0x0000000e03037c10 */ /* 0x000fe400087fe4ff */
[----:B------:R-:W-:-:S04]  /*2fe50*/  ISETP.GE.AND P0, PT, R6, 0x181, PT ;  /* 0x000001810600780c */ /* 0x000fc80003f06270 */
[----:B------:R-:W-:-:S13]  /*2fe60*/  ISETP.LT.OR P1, PT, R0, 0x1, !P0 ;  /* 0x000000010000780c */ /* 0x000fda0004721670 */
[----:B-1----:R-:W-:-:S05]  /*2fe70*/  @!P1 IMAD R4, R233, R17, RZ ;  /* 0x00000011e9049224 */ /* 0x002fca00078e02ff */
[----:B------:R1:W-:Y:S01]  /*2fe80*/  @!P1 STG.E.U8 desc[UR8][R2.64], R4 ;  /* 0x0000000402009986 */ /* 0x0003e2000c101108 */
[----:B------:R-:W-:-:S13]  /*2fe90*/  ISETP.LT.OR P1, PT, R0, 0x2, !P0 ;  /* 0x000000020000780c */ /* 0x000fda0004721670 */
[----:B-1----:R-:W-:-:S05]  /*2fea0*/  @!P1 IMAD R4, R232, R17, RZ ;  /* 0x00000011e8049224 */ /* 0x002fca00078e02ff */
[----:B------:R1:W-:Y:S01]  /*2feb0*/  @!P1 STG.E.U8 desc[UR8][R2.64+0x1], R4 ;  /* 0x0000010402009986 */ /* 0x0003e2000c101108 */
[----:B------:R-:W-:-:S04]  /*2fec0*/  ISETP.GE.AND P1, PT, R6, 0x189, PT ;  /* 0x000001890600780c */ /* 0x000fc80003f26270 */
[----:B------:R-:W-:-:S13]  /*2fed0*/  ISETP.LT.OR P3, PT, R0, 0x1, !P1 ;  /* 0x000000010000780c */ /* 0x000fda0004f61670 */
[----:B-1----:R-:W-:Y:S01]  /*2fee0*/  @!P3 IADD3 R4, P4, R2, UR6, RZ ;  /* 0x000000060204bc10 */ /* 0x002fe2000ff9e0ff */
[----:B------:R-:W-:Y:S02]  /*2fef0*/  @!P3 IMAD R7, R23, R17, RZ ;  /* 0x000000111707b224 */ /* 0x000fe400078e02ff */
[----:B------:R-:W3:Y:S01]  /*2ff00*/  LDL.LU R23, [R1+0x3b0] ;  /* 0x0003b00001177983 */ /* 0x000ee20000300800 */
        /* <DEDUP_REMOVED lines=9> */
[----:B-1----:R-:W-:Y:S02]  /*2ffa0*/  @!P3 IMAD R4, R21, R17, RZ ;  /* 0x000000111504b224 */ /* 0x002fe400078e02ff */
[----:B------:R-:W3:Y:S04]  /*2ffb0*/  LDL.LU R21, [R1+0x3b8] ;  /* 0x0003b80001157983 */ /* 0x000ee80000300800 */
[----:B------:R1:W-:Y:S01]  /*2ffc0*/  @!P3 STG.E.U8 desc[UR8][R2.64+0x8], R4 ;  /* 0x000008040200b986 */ /* 0x0003e2000c101108 */
[----:B------:R-:W-:-:S13]  /*2ffd0*/  ISETP.LT.OR P3, PT, R0, 0xa, !P0 ;  /* 0x0000000a0000780c */ /* 0x000fda0004761670 */
[----:B-1----:R-:W-:Y:S02]  /*2ffe0*/  @!P3 IMAD R4, R20, R17, RZ ;  /* 0x000000111404b224 */ /* 0x002fe400078e02ff */
[----:B------:R-:W3:Y:S04]  /*2fff0*/  LDL.LU R20, [R1+0x3bc] ;  /* 0x0003bc0001147983 */ /* 0x000ee80000300800 */
[----:B------:R1:W-:Y:S01]  /*30000*/  @!P3 STG.E.U8 desc[UR8][R2.64+0x9], R4 ;  /* 0x000009040200b986 */ /* 0x0003e2000c101108 */
[----:B------:R-:W-:-:S13]  /*30010*/  ISETP.LT.OR P3, PT, R0, 0x9, !P1 ;  /* 0x000000090000780c */ /* 0x000fda0004f61670 */
[----:B-1----:R-:W-:-:S04]  /*30020*/  @!P3 IADD3 R4, P4, R2, UR6, RZ ;  /* 0x000000060204bc10 */ /* 0x002fc8000ff9e0ff */
[----:B------:R-:W-:Y:S01]  /*30030*/  @!P3 IADD3.X R5, R3, UR61, RZ, P4, !PT ;  /* 0x0000003d0305bc10 */ /* 0x000fe2000a7fe4ff */
[----:B--2---:R-:W-:Y:S02]  /*30040*/  @!P3 IMAD R7, R15, R17, RZ ;  /* 0x000000110f07b224 */ /* 0x004fe400078e02ff */
[----:B------:R-:W2:Y:S04]  /*30050*/  LDL.LU R15, [R1+0x380] ;  /* 0x00038000010f7983 */ /* 0x000ea80000300800 */
[----:B------:R4:W-:Y:S01]  /*30060*/  @!P3 STG.E.U8 desc[UR8][R4.64+0x8], R7 ;  /* 0x000008070400b986 */ /* 0x0009e2000c101108 */
[----:B------:R-:W-:-:S13]  /*30070*/  ISETP.LT.OR P3, PT, R0, 0xa, !P1 ;  /* 0x0000000a0000780c */ /* 0x000fda0004f61670 */
[----:B------:R-:W-:Y:S01]  /*30080*/  @!P3 IADD3 R2, P4, R2, UR6, RZ ;  /* 0x000000060202bc10 */ /* 0x000fe2000ff9e0ff */
[----:B----4-:R-:W-:Y:S02]  /*30090*/  @!P3 IMAD R4, R14, R17, RZ ;  /* 0x000000110e04b224 */ /* 0x010fe400078e02ff */
[----:B------:R-:W4:Y:S01]  /*300a0*/  LDL.LU R14, [R1+0x384] ;  /* 0x00038400010e7983 */ /* 0x000f220000300800 */
[----:B------:R-:W-:-:S03]  /*300b0*/  @!P3 IADD3.X R3, R3, UR61, RZ, P4, !PT ;  /* 0x0000003d0303bc10 */ /* 0x000fc6000a7fe4ff */
[----:B------:R-:W4:Y:S04]  /*300c0*/  LDL.LU R233, [R1+0x388] ;  /* 0x0003880001e97983 */ /* 0x000f280000300800 */
[----:B------:R1:W-:Y:S01]  /*300d0*/  @!P3 STG.E.U8 desc[UR8][R2.64+0x9], R4 ;  /* 0x000009040200b986 */ /* 0x0003e2000c101108 */
[----:B------:R-:W-:Y:S02]  /*300e0*/  ISETP.LT.OR P3, PT, R0, 0x11, !P5 ;  /* 0x000000110000780c */ /* 0x000fe40006f61670 */
[----:B------:R-:W-:Y:S01]  /*300f0*/  ISETP.GE.AND P4, PT, R6, 0x9, PT ;  /* 0x000000090600780c */ /* 0x000fe20003f86270 */
[----:B------:R-:W4:Y:S10]  /*30100*/  LDL.LU R232, [R1+0x38c] ;  /* 0x00038c0001e87983 */ /* 0x000f340000300800 */
[----:B-1----:R-:W-:-:S05]  /*30110*/  @!P3 IMAD R2, R235, R17, RZ ;  /* 0x00000011eb02b224 */ /* 0x002fca00078e02ff */
[----:B------:R5:W-:Y:S01]  /*30120*/  @!P3 STG.E.U8 desc[UR8][R10.64+0x10], R2 ;  /* 0x000010020a00b986 */ /* 0x000be2000c101108 */
[----:B------:R-:W-:-:S13]  /*30130*/  ISETP.LT.OR P3, PT, R0, 0x12, !P5 ;  /* 0x000000120000780c */ /* 0x000fda0006f61670 */
[----:B-----5:R-:W-:-:S05]  /*30140*/  @!P3 IMAD R2, R9, R17, RZ ;  /* 0x000000110902b224 */ /* 0x020fca00078e02ff */
[----:B------:R3:W-:Y:S01]  /*30150*/  @!P3 STG.E.U8 desc[UR8][R10.64+0x11], R2 ;  /* 0x000011020a00b986 */ /* 0x0007e2000c101108 */
[C---:B------:R-:W-:Y:S02]  /*30160*/  ISETP.LT.OR P3, PT, R0.reuse, 0x11, !P4 ;  /* 0x000000110000780c */ /* 0x040fe40006761670 */
[----:B------:R-:W-:Y:S01]  /*30170*/  ISETP.LT.OR P5, PT, R0, 0x11, !P6 ;  /* 0x000000110000780c */ /* 0x000fe200077a1670 */
[----:B------:R-:W-:-:S04]  /*30180*/  IMAD.U32 R4, RZ, RZ, UR12 ;  /* 0x0000000cff047e24 */ /* 0x000fc8000f8e00ff */
[----:B------:R-:W-:-:S06]  /*30190*/  IMAD.WIDE.U32 R4, R4, 0x78, R12 ;  /* 0x0000007804047825 */ /* 0x000fcc00078e000c */
[----:B---3--:R-:W-:Y:S02]  /*301a0*/  @!P3 IMAD R2, R8, R17, RZ ;  /* 0x000000110802b224 */ /* 0x008fe400078e02ff */
[----:B------:R-:W-:-:S03]  /*301b0*/  VIADD R5, R5, UR4 ;  /* 0x0000000405057c36 */ /* 0x000fc60008000000 */
[----:B------:R1:W-:Y:S01]  /*301c0*/  @!P3 STG.E.U8 desc[UR8][R12.64+0x10], R2 ;  /* 0x000010020c00b986 */ /* 0x0003e2000c101108 */
[----:B------:R-:W-:-:S04]  /*301d0*/  @!P5 IADD3 R8, P3, R4, UR6, RZ ;  /* 0x000000060408dc10 */ /* 0x000fc8000ff7e0ff */
[----:B------:R-:W-:Y:S02]  /*301e0*/  @!P5 IADD3.X R9, R5, UR61, RZ, P3, !PT ;  /* 0x0000003d0509dc10 */ /* 0x000fe40009ffe4ff */
[----:B------:R-:W-:-:S13]  /*301f0*/  ISETP.LT.OR P3, PT, R0, 0x12, !P4 ;  /* 0x000000120000780c */ /* 0x000fda0006761670 */
[----:B-1----:R-:W-:-:S05]  /*30200*/  @!P3 IMAD R2, R234, R17, RZ ;  /* 0x00000011ea02b224 */ /* 0x002fca00078e02ff */
[----:B------:R1:W-:Y:S01]  /*30210*/  @!P3 STG.E.U8 desc[UR8][R12.64+0x11], R2 ;  /* 0x000011020c00b986 */ /* 0x0003e2000c101108 */
[----:B------:R-:W-:-:S04]  /*30220*/  ISETP.GE.AND P3, PT, R6, 0x1, PT ;  /* 0x000000010600780c */ /* 0x000fc80003f66270 */
[----:B------:R-:W-:-:S13]  /*30230*/  ISETP.LT.OR P3, PT, R0, 0x19, !P3 ;  /* 0x000000190000780c */ /* 0x000fda0005f61670 */
[----:B-1----:R-:W-:Y:S02]  /*30240*/  @!P3 IMAD R2, R23, R17, RZ ;  /* 0x000000111702b224 */ /* 0x002fe400078e02ff */
[----:B------:R-:W3:Y:S04]  /*30250*/  LDL.LU R23, [R1+0x390] ;  /* 0x0003900001177983 */ /* 0x000ee80000300800 */
[----:B------:R1:W-:Y:S01]  /*30260*/  @!P3 STG.E.U8 desc[UR8][R10.64+0x18], R2 ;  /* 0x000018020a00b986 */ /* 0x0003e2000c101108 */
[----:B------:R-:W-:-:S04]  /*30270*/  ISETP.GE.AND P3, PT, R6, 0x1, PT ;  /* 0x000000010600780c */ /* 0x000fc80003f66270 */
[----:B------:R-:W-:-:S13]  /*30280*/  ISETP.LT.OR P3, PT, R0, 0x1a, !P3 ;  /* 0x0000001a0000780c */ /* 0x000fda0005f61670 */
[----:B-1----:R-:W-:Y:S02]  /*30290*/  @!P3 IMAD R2, R22, R17, RZ ;  /* 0x000000111602b224 */ /* 0x002fe400078e02ff */
[----:B------:R-:W5:Y:S04]  /*302a0*/  LDL.LU R22, [R1+0x394] ;  /* 0x0003940001167983 */ /* 0x000f680000300800 */
[----:B------:R1:W-:Y:S01]  /*302b0*/  @!P3 STG.E.U8 desc[UR8][R10.64+0x19], R2 ;  /* 0x000019020a00b986 */ /* 0x0003e2000c101108 */
[----:B------:R-:W-:-:S13]  /*302c0*/  ISETP.LT.OR P3, PT, R0, 0x19, !P4 ;  /* 0x000000190000780c */ /* 0x000fda0006761670 */
[----:B-1----:R-:W-:Y:S02]  /*302d0*/  @!P3 IMAD R2, R21, R17, RZ ;  /* 0x000000111502b224 */ /* 0x002fe400078e02ff */
[----:B------:R-:W5:Y:S04]  /*302e0*/  LDL.LU R21, [R1+0x398] ;  /* 0x0003980001157983 */ /* 0x000f680000300800 */
[----:B------:R1:W-:Y:S01]  /*302f0*/  @!P3 STG.E.U8 desc[UR8][R12.64+0x18], R2 ;  /* 0x000018020c00b986 */ /* 0x0003e2000c101108 */
[C---:B------:R-:W-:Y:S02]  /*30300*/  ISETP.LT.OR P3, PT, R0.reuse, 0x1a, !P4 ;  /* 0x0000001a0000780c */ /* 0x040fe40006761670 */
[----:B------:R-:W-:-:S11]  /*30310*/  ISETP.LT.OR P4, PT, R0, 0x12, !P6 ;  /* 0x000000120000780c */ /* 0x000fd60007781670 */
[----:B-1----:R-:W-:Y:S02]  /*30320*/  @!P3 IMAD R2, R20, R17, RZ ;  /* 0x000000111402b224 */ /* 0x002fe400078e02ff */
[----:B------:R-:W5:Y:S04]  /*30330*/  LDL.LU R20, [R1+0x39c] ;  /* 0x00039c0001147983 */ /* 0x000f680000300800 */
[----:B------:R1:W-:Y:S04]  /*30340*/  @!P3 STG.E.U8 desc[UR8][R12.64+0x19], R2 ;  /* 0x000019020c00b986 */ /* 0x0003e8000c101108 */
[----:B------:R-:W5:Y:S01]  /*30350*/  LDL.LU R235, [R1+0x374] ;  /* 0x0003740001eb7983 */ /* 0x000f620000300800 */
[----:B-1----:R-:W-:-:S04]  /*30360*/  @!P4 IADD3 R2, P3, R4, UR6, RZ ;  /* 0x000000060402cc10 */ /* 0x002fc8000ff7e0ff */
[----:B------:R-:W-:Y:S02]  /*30370*/  @!P4 IADD3.X R3, R5, UR61, RZ, P3, !PT ;  /* 0x0000003d0503cc10 */ /* 0x000fe40009ffe4ff */
[----:B------:R-:W-:-:S04]  /*30380*/  ISETP.GE.AND P3, PT, R6, 0x81, PT ;  /* 0x000000810600780c */ /* 0x000fc80003f66270 */
[----:B------:R-:W-:-:S13]  /*30390*/  ISETP.LT.OR P3, PT, R0, 0x11, !P3 ;  /* 0x000000110000780c */ /* 0x000fda0005f61670 */
[----:B--2---:R-:W-:-:S05]  /*303a0*/  @!P3 IMAD R7, R15, R17, RZ ;  /* 0x000000110f07b224 */ /* 0x004fca00078e02ff */
[----:B------:R4:W-:Y:S01]  /*303b0*/  @!P3 STG.E.U8 desc[UR8][R4.64+0x10], R7 ;  /* 0x000010070400b986 */ /* 0x0009e2000c101108 */
[----:B------:R-:W-:-:S04]  /*303c0*/  ISETP.GE.AND P3, PT, R6, 0x81, PT ;  /* 0x000000810600780c */ /* 0x000fc80003f66270 */
[----:B------:R-:W-:-:S13]  /*303d0*/  ISETP.LT.OR P3, PT, R0, 0x12, !P3 ;  /* 0x000000120000780c */ /* 0x000fda0005f61670 */
[----:B----4-:R-:W-:-:S05]  /*303e0*/  @!P3 IMAD R7, R14, R17, RZ ;  /* 0x000000110e07b224 */ /* 0x010fca00078e02ff */
[----:B------:R1:W-:Y:S01]  /*303f0*/  @!P3 STG.E.U8 desc[UR8][R4.64+0x11], R7 ;  /* 0x000011070400b986 */ /* 0x0003e2000c101108 */
[----:B------:R-:W-:-:S13]  /*30400*/  ISETP.LT.OR P3, PT, R0, 0x19, !P6 ;  /* 0x000000190000780c */ /* 0x000fda0007761670 */
[----:B------:R-:W-:Y:S01]  /*30410*/  @!P3 IADD3 R14, P6, R4, UR6, RZ ;  /* 0x00000006040ebc10 */ /* 0x000fe2000ffde0ff */
[----:B-1----:R-:W-:-:S03]  /*30420*/  @!P5 IMAD R7, R233, R17, RZ ;  /* 0x00000011e907d224 */ /* 0x002fc600078e02ff */
[----:B------:R-:W-:Y:S02]  /*30430*/  @!P3 IADD3.X R15, R5, UR61, RZ, P6, !PT ;  /* 0x0000003d050fbc10 */ /* 0x000fe4000b7fe4ff */
[----:B------:R-:W-:Y:S01]  /*30440*/  ISETP.GE.AND P6, PT, R6, 0x89, PT ;  /* 0x000000890600780c */ /* 0x000fe20003fc6270 */
[----:B------:R1:W-:Y:S03]  /*30450*/  @!P5 STG.E.U8 desc[UR8][R8.64+0x10], R7 ;  /* 0x000010070800d986 */ /* 0x0003e6000c101108 */
[----:B------:R-:W-:Y:S01]  /*30460*/  ISETP.LT.OR P5, PT, R0, 0x1a, !P6 ;  /* 0x0000001a0000780c */ /* 0x000fe200077a1670 */
[----:B-1----:R-:W-:-:S12]  /*30470*/  @!P4 IMAD R7, R232, R17, RZ ;  /* 0x00000011e807c224 */ /* 0x002fd800078e02ff */
[----:B------:R-:W-:-:S04]  /*30480*/  @!P5 IADD3 R8, P6, R4, UR6, RZ ;  /* 0x000000060408dc10 */ /* 0x000fc8000ffde0ff */
[----:B------:R-:W-:Y:S02]  /*30490*/  @!P5 IADD3.X R9, R5, UR61, RZ, P6, !PT ;  /* 0x0000003d0509dc10 */ /* 0x000fe4000b7fe4ff */
[----:B------:R-:W-:Y:S01]  /*304a0*/  ISETP.GE.AND P6, PT, R6, 0x81, PT ;  /* 0x000000810600780c */ /* 0x000fe20003fc6270 */
[----:B------:R1:W-:Y:S03]  /*304b0*/  @!P4 STG.E.U8 desc[UR8][R2.64+0x11], R7 ;  /* 0x000011070200c986 */ /* 0x0003e6000c101108 */
[----:B------:R-:W-:-:S13]  /*304c0*/  ISETP.LT.OR P4, PT, R0, 0x19, !P6 ;  /* 0x000000190000780c */ /* 0x000fda0007781670 */
[----:B-1----:R-:W-:Y:S02]  /*304d0*/  @!P4 IMAD.MOV.U32 R2, RZ, RZ, R4 ;  /* 0x000000ffff02c224 */ /* 0x002fe400078e0004 */
[----:B------:R-:W-:Y:S02]  /*304e0*/  @!P4 IMAD.MOV.U32 R3, RZ, RZ, R5 ;  /* 0x000000ffff03c224 */ /* 0x000fe400078e0005 */
[----:B---3--:R-:W-:-:S05]  /*304f0*/  @!P4 IMAD R7, R23, R17, RZ ;  /* 0x000000111707c224 */ /* 0x008fca00078e02ff */
[----:B------:R1:W-:Y:S01]  /*30500*/  @!P4 STG.E.U8 desc[UR8][R2.64+0x18], R7 ;  /* 0x000018070200c986 */ /* 0x0003e2000c101108 */
[----:B------:R-:W-:-:S13]  /*30510*/  ISETP.LT.OR P4, PT, R0, 0x1a, !P6 ;  /* 0x0000001a0000780c */ /* 0x000fda0007781670 */
[----:B-1----:R-:W-:Y:S02]  /*30520*/  @!P4 IMAD.MOV.U32 R2, RZ, RZ, R4 ;  /* 0x000000ffff02c224 */ /* 0x002fe400078e0004 */
[----:B------:R-:W-:Y:S02]  /*30530*/  @!P4 IMAD.MOV.U32 R3, RZ, RZ, R5 ;  /* 0x000000ffff03c224 */ /* 0x000fe400078e0005 */
[----:B-----5:R-:W-:-:S05]  /*30540*/  @!P4 IMAD R7, R22, R17, RZ ;  /* 0x000000111607c224 */ /* 0x020fca00078e02ff */
[----:B------:R1:W-:Y:S02]  /*30550*/  @!P4 STG.E.U8 desc[UR8][R2.64+0x19], R7 ;  /* 0x000019070200c986 */ /* 0x0003e4000c101108 */
[----:B-1----:R-:W-:-:S05]  /*30560*/  @!P3 IMAD R7, R21, R17, RZ ;  /* 0x000000111507b224 */ /* 0x002fca00078e02ff */
[----:B------:R1:W-:Y:S04]  /*30570*/  @!P3 STG.E.U8 desc[UR8][R14.64+0x18], R7 ;  /* 0x000018070e00b986 */ /* 0x0003e8000c101108 */
[----:B-1----:R-:W2:Y:S04]  /*30580*/  LDL.LU R14, [R1+0x360] ;  /* 0x00036000010e7983 */ /* 0x002ea80000300800 */
[----:B------:R-:W3:Y:S01]  /*30590*/  LDL.LU R15, [R1+0x364] ;  /* 0x00036400010f7983 */ /* 0x000ee20000300800 */
[----:B------:R-:W-:Y:S02]  /*305a0*/  ISETP.GE.AND P6, PT, R6, 0x89, PT ;  /* 0x000000890600780c */ /* 0x000fe40003fc6270 */
[----:B------:R-:W-:Y:S01]  /*305b0*/  IADD3 R2, P4, R4, UR16, RZ ;  /* 0x0000001004027c10 */ /* 0x000fe2000ff9e0ff */
[----:B------:R-:W-:Y:S01]  /*305c0*/  @!P5 IMAD R7, R20, R17, RZ ;  /* 0x000000111407d224 */ /* 0x000fe200078e02ff */
[----:B------:R-:W-:Y:S01]  /*305d0*/  ISETP.LT.OR P3, PT, R0, 0x21, !P6 ;  /* 0x000000210000780c */ /* 0x000fe20007761670 */
[----:B------:R-:W4:Y:S01]  /*305e0*/  LDL.LU R234, [R1+0x378] ;  /* 0x0003780001ea7983 */ /* 0x000f220000300800 */
[----:B------:R-:W-:-:S02]  /*305f0*/  IADD3.X R3, R5, UR14, RZ, P4, !PT ;  /* 0x0000000e05037c10 */ /* 0x000fc4000a7fe4ff */
[----:B------:R-:W-:Y:S01]  /*30600*/  ISETP.GE.AND P6, PT, R6, 0x101, PT ;  /* 0x000001010600780c */ /* 0x000fe20003fc6270 */
[----:B------:R2:W-:Y:S04]  /*30610*/  @!P5 STG.E.U8 desc[UR8][R8.64+0x19], R7 ;  /* 0x000019070800d986 */ /* 0x0005e8000c101108 */
[----:B------:R-:W5:Y:S04]  /*30620*/  LDL.LU R22, [R1+0x37c] ;  /* 0x00037c0001167983 */ /* 0x000f680000300800 */
[----:B------:R-:W-:Y:S01]  /*30630*/  @!P3 IADD3 R232, P4, R4, UR6, RZ ;  /* 0x0000000604e8bc10 */ /* 0x000fe2000ff9e0ff */
[----:B------:R-:W5:Y:S03]  /*30640*/  LDL.LU R21, [R1+0x340] ;  /* 0x0003400001157983 */ /* 0x000f660000300800 */
[----:B------:R-:W-:Y:S01]  /*30650*/  @!P3 IADD3.X R233, R5, UR61, RZ, P4, !PT ;  /* 0x0000003d05e9bc10 */ /* 0x000fe2000a7fe4ff */
[----:B------:R-:W5:Y:S01]  /*30660*/  LDL.LU R20, [R1+0x344] ;  /* 0x0003440001147983 */ /* 0x000f620000300800 */
[----:B------:R-:W-:-:S03]  /*30670*/  ISETP.LT.OR P4, PT, R0, 0x11, !P6 ;  /* 0x000000110000780c */ /* 0x000fc60007781670 */
[----:B------:R-:W5:Y:S10]  /*30680*/  LDL.LU R23, [R1+0x348] ;  /* 0x0003480001177983 */ /* 0x000f740000300800 */
[----:B--2---:R-:W-:-:S05]  /*30690*/  @!P4 IMAD R7, R14, R17, RZ ;  /* 0x000000110e07c224 */ /* 0x004fca00078e02ff */
[----:B------:R3:W-:Y:S01]  /*306a0*/  @!P4 STG.E.U8 desc[UR8][R2.64+0x10], R7 ;  /* 0x000010070200c986 */ /* 0x0007e2000c101108 */
[----:B------:R-:W-:-:S13]  /*306b0*/  ISETP.LT.OR P4, PT, R0, 0x12, !P6 ;  /* 0x000000120000780c */ /* 0x000fda0007781670 */
[----:B---3--:R-:W-:-:S05]  /*306c0*/  @!P4 IMAD R7, R15, R17, RZ ;  /* 0x000000110f07c224 */ /* 0x008fca00078e02ff */
[----:B------:R1:W-:Y:S04]  /*306d0*/  @!P4 STG.E.U8 desc[UR8][R2.64+0x11], R7 ;  /* 0x000011070200c986 */ /* 0x0003e8000c101108 */
[----:B-1----:R-:W2:Y:S01]  /*306e0*/  LDL.LU R7, [R1+0x368] ;  /* 0x0003680001077983 */ /* 0x002ea20000300800 */
[----:B------:R-:W-:-:S13]  /*306f0*/  ISETP.LT.OR P4, PT, R0, 0x11, !P2 ;  /* 0x000000110000780c */ /* 0x000fda0005781670 */
[----:B------:R-:W-:-:S04]  /*30700*/  @!P4 IADD3 R14, P5, R2, UR6, RZ ;  /* 0x00000006020ecc10 */ /* 0x000fc8000ffbe0ff */
[----:B------:R-:W-:Y:S02]  /*30710*/  @!P4 IADD3.X R15, R3, UR61, RZ, P5, !PT ;  /* 0x0000003d030fcc10 */ /* 0x000fe4000affe4ff */
[----:B------:R-:W-:Y:S01]  /*30720*/  ISETP.LT.OR P5, PT, R0, 0x12, !P2 ;  /* 0x000000120000780c */ /* 0x000fe200057a1670 */
[----:B--2---:R-:W-:-:S05]  /*30730*/  @!P4 IMAD R7, R7, R17, RZ ;  /* 0x000000110707c224 */ /* 0x004fca00078e02ff */
[----:B------:R1:W-:Y:S04]  /*30740*/  @!P4 STG.E.U8 desc[UR8][R14.64+0x10], R7 ;  /* 0x000010070e00c986 */ /* 0x0003e8000c101108 */
[----:B-1----:R-:W2:Y:S04]  /*30750*/  LDL.LU R14, [R1+0x36c] ;  /* 0x00036c00010e7983 */ /* 0x002ea80000300800 */
[----:B------:R-:W3:Y:S01]  /*30760*/  LDL.LU R15, [R1+0x370] ;  /* 0x00037000010f7983 */ /* 0x000ee20000300800 */
[----:B------:R-:W-:-:S04]  /*30770*/  @!P5 IADD3 R8, P6, R2, UR6, RZ ;  /* 0x000000060208dc10 */ /* 0x000fc8000ffde0ff */
[----:B------:R-:W-:Y:S02]  /*30780*/  @!P5 IADD3.X R9, R3, UR61, RZ, P6, !PT ;  /* 0x0000003d0309dc10 */ /* 0x000fe4000b7fe4ff */
[----:B------:R-:W-:-:S04]  /*30790*/  ISETP.GE.AND P6, PT, R6, 0x101, PT ;  /* 0x000001010600780c */ /* 0x000fc80003fc6270 */
[----:B------:R-:W-:Y:S01]  /*307a0*/  ISETP.LT.OR P4, PT, R0, 0x19, !P6 ;  /* 0x000000190000780c */ /* 0x000fe20007781670 */
[----:B--2---:R-:W-:-:S05]  /*307b0*/  @!P5 IMAD R7, R14, R17, RZ ;  /* 0x000000110e07d224 */ /* 0x004fca00078e02ff */
[----:B------:R3:W-:Y:S07]  /*307c0*/  @!P5 STG.E.U8 desc[UR8][R8.64+0x11], R7 ;  /* 0x000011070800d986 */ /* 0x0007ee000c101108 */
[----:B---3--:R-:W-:-:S05]  /*307d0*/  @!P4 IMAD R7, R15, R17, RZ ;  /* 0x000000110f07c224 */ /* 0x008fca00078e02ff */
[----:B------:R1:W-:Y:S01]  /*307e0*/  @!P4 STG.E.U8 desc[UR8][R2.64+0x18], R7 ;  /* 0x000018070200c986 */ /* 0x0003e2000c101108 */
[----:B------:R-:W-:-:S13]  /*307f0*/  ISETP.LT.OR P4, PT, R0, 0x1a, !P6 ;  /* 0x0000001a0000780c */ /* 0x000fda0007781670 */
[----:B-1----:R-:W-:Y:S02]  /*30800*/  @!P4 IMAD R7, R235, R17, RZ ;  /* 0x00000011eb07c224 */ /* 0x002fe400078e02ff */
[----:B------:R-:W2:Y:S04]  /*30810*/  LDL.LU R235, [R1+0x338] ;  /* 0x0003380001eb7983 */ /* 0x000ea80000300800 */
[----:B------:R4:W-:Y:S01]  /*30820*/  @!P4 STG.E.U8 desc[UR8][R2.64+0x19], R7 ;  /* 0x000019070200c986 */ /* 0x0009e2000c101108 */
[----:B------:R-:W-:-:S13]  /*30830*/  ISETP.LT.OR P4, PT, R0, 0x19, !P2 ;  /* 0x000000190000780c */ /* 0x000fda0005781670 */
[----:B------:R-:W-:Y:S01]  /*30840*/  @!P4 IADD3 R8, P5, R2, UR6, RZ ;  /* 0x000000060208cc10 */ /* 0x000fe2000ffbe0ff */
[----:B----4-:R-:W-:Y:S02]  /*30850*/  @!P4 IMAD R7, R234, R17, RZ ;  /* 0x00000011ea07c224 */ /* 0x010fe400078e02ff */
[----:B------:R-:W3:Y:S01]  /*30860*/  LDL.LU R234, [R1+0x33c] ;  /* 0x00033c0001ea7983 */ /* 0x000ee20000300800 */
[----:B------:R-:W-:Y:S02]  /*30870*/  @!P4 IADD3.X R9, R3, UR61, RZ, P5, !PT ;  /* 0x0000003d0309cc10 */ /* 0x000fe4000affe4ff */
[----:B------:R-:W-:-:S03]  /*30880*/  ISETP.LT.OR P5, PT, R0, 0x1a, !P2 ;  /* 0x0000001a0000780c */ /* 0x000fc600057a1670 */
[----:B------:R1:W-:Y:S02]  /*30890*/  @!P4 STG.E.U8 desc[UR8][R8.64+0x18], R7 ;  /* 0x000018070800c986 */ /* 0x0003e4000c101108 */
[----:B-1----:R-:W-:-:S04]  /*308a0*/  IADD3 R8, P4, R2, UR16, RZ ;  /* 0x0000001002087c10 */ /* 0x002fc8000ff9e0ff */
[----:B------:R-:W-:Y:S02]  /*308b0*/  IADD3.X R9, R3, UR14, RZ, P4, !PT ;  /* 0x0000000e03097c10 */ /* 0x000fe4000a7fe4ff */
[----:B------:R-:W-:Y:S02]  /*308c0*/  ISETP.LT.OR P4, PT, R0, 0x11, !P0 ;  /* 0x000000110000780c */ /* 0x000fe40004781670 */
[----:B------:R-:W-:Y:S01]  /*308d0*/  @!P5 IADD3 R14, P6, R2, UR6, RZ ;  /* 0x00000006020edc10 */ /* 0x000fe2000ffde0ff */
[----:B-----5:R-:W-:-:S03]  /*308e0*/  @!P5 IMAD R7, R22, R17, RZ ;  /* 0x000000111607d224 */ /* 0x020fc600078e02ff */
[----:B------:R-:W-:-:S05]  /*308f0*/  @!P5 IADD3.X R15, R3, UR61, RZ, P6, !PT ;  /* 0x0000003d030fdc10 */ /* 0x000fca000b7fe4ff */
[----:B------:R1:W-:Y:S02]  /*30900*/  @!P5 STG.E.U8 desc[UR8][R14.64+0x19], R7 ;  /* 0x000019070e00d986 */ /* 0x0003e4000c101108 */
[----:B-1----:R-:W-:-:S05]  /*30910*/  @!P4 IMAD R7, R21, R17, RZ ;  /* 0x000000111507c224 */ /* 0x002fca00078e02ff */
[----:B------:R1:W-:Y:S01]  /*30920*/  @!P4 STG.E.U8 desc[UR8][R8.64+0x10], R7 ;  /* 0x000010070800c986 */ /* 0x0003e2000c101108 */
[----:B------:R-:W-:-:S13]  /*30930*/  ISETP.LT.OR P4, PT, R0, 0x12, !P0 ;  /* 0x000000120000780c */ /* 0x000fda0004781670 */
[----:B-1----:R-:W-:-:S05]  /*30940*/  @!P4 IMAD R7, R20, R17, RZ ;  /* 0x000000111407c224 */ /* 0x002fca00078e02ff */
[----:B------:R1:W-:Y:S02]  /*30950*/  @!P4 STG.E.U8 desc[UR8][R8.64+0x11], R7 ;  /* 0x000011070800c986 */ /* 0x0003e4000c101108 */
[----:B-1----:R-:W-:-:S04]  /*30960*/  IADD3 R7, P4, R2, UR16, RZ ;  /* 0x0000001002077c10 */ /* 0x002fc8000ff9e0ff */
[----:B------:R-:W-:Y:S02]  /*30970*/  IADD3.X R22, R3, UR14, RZ, P4, !PT ;  /* 0x0000000e03167c10 */ /* 0x000fe4000a7fe4ff */
[----:B------:R-:W-:-:S13]  /*30980*/  ISETP.LT.OR P4, PT, R0, 0x11, !P1 ;  /* 0x000000110000780c */ /* 0x000fda0004f81670 */
[----:B------:R-:W-:Y:S01]  /*30990*/  @!P4 IADD3 R20, P5, R8, UR6, RZ ;  /* 0x000000060814cc10 */ /* 0x000fe2000ffbe0ff */
[----:B------:R-:W-:-:S03]  /*309a0*/  @!P4 IMAD R23, R23, R17, RZ ;  /* 0x000000111717c224 */ /* 0x000fc600078e02ff */
[----:B------:R-:W-:-:S05]  /*309b0*/  @!P4 IADD3.X R21, R9, UR61, RZ, P5, !PT ;  /* 0x0000003d0915cc10 */ /* 0x000fca000affe4ff */
[----:B------:R1:W-:Y:S04]  /*309c0*/  @!P4 STG.E.U8 desc[UR8][R20.64+0x10], R23 ;  /* 0x000010171400c986 */ /* 0x0003e8000c101108 */
[----:B-1----:R-:W4:Y:S01]  /*309d0*/  LDL.LU R20, [R1+0x34c] ;  /* 0x00034c0001147983 */ /* 0x002f220000300800 */
[----:B------:R-:W-:-:S03]  /*309e0*/  ISETP.LT.OR P5, PT, R0, 0x12, !P1 ;  /* 0x000000120000780c */ /* 0x000fc60004fa1670 */
[----:B------:R-:W5:Y:S04]  /*309f0*/  LDL.LU R21, [R1+0x354] ;  /* 0x0003540001157983 */ /* 0x000f680000300800 */
[----:B------:R-:W2:Y:S06]  /*30a00*/  LDL.LU R23, [R1+0x334] ;  /* 0x0003340001177983 */ /* 0x000eac0000300800 */
[----:B------:R-:W-:-:S04]  /*30a10*/  @!P5 IADD3 R14, P6, R7, UR6, RZ ;  /* 0x00000006070edc10 */ /* 0x000fc8000ffde0ff */
[----:B------:R-:W-:Y:S01]  /*30a20*/  @!P5 IADD3.X R15, R22, UR61, RZ, P6, !PT ;  /* 0x0000003d160fdc10 */ /* 0x000fe2000b7fe4ff */
[----:B----4-:R-:W-:-:S05]  /*30a30*/  @!P5 IMAD R20, R20, R17, RZ ;  /* 0x000000111414d224 */ /* 0x010fca00078e02ff */
[----:B------:R1:W-:Y:S04]  /*30a40*/  @!P5 STG.E.U8 desc[UR8][R14.64+0x11], R20 ;  /* 0x000011140e00d986 */ /* 0x0003e8000c101108 */
[----:B-1----:R-:W4:Y:S01]  /*30a50*/  LDL.LU R15, [R1+0x350] ;  /* 0x00035000010f7983 */ /* 0x002f220000300800 */
[----:B------:R-:W-:-:S13]  /*30a60*/  ISETP.LT.OR P4, PT, R0, 0x19, !P0 ;  /* 0x000000190000780c */ /* 0x000fda0004781670 */
[----:B----4-:R-:W-:-:S05]  /*30a70*/  @!P4 IMAD R14, R15, R17, RZ ;  /* 0x000000110f0ec224 */ /* 0x010fca00078e02ff */
[----:B------:R5:W-:Y:S01]  /*30a80*/  @!P4 STG.E.U8 desc[UR8][R8.64+0x18], R14 ;  /* 0x0000180e0800c986 */ /* 0x000be2000c101108 */
[----:B------:R-:W-:-:S13]  /*30a90*/  ISETP.LT.OR P4, PT, R0, 0x1a, !P0 ;  /* 0x0000001a0000780c */ /* 0x000fda0004781670 */
[----:B-----5:R-:W-:-:S05]  /*30aa0*/  @!P4 IMAD R14, R21, R17, RZ ;  /* 0x00000011150ec224 */ /* 0x020fca00078e02ff */
[----:B------:R1:W-:Y:S01]  /*30ab0*/  @!P4 STG.E.U8 desc[UR8][R8.64+0x19], R14 ;  /* 0x0000190e0800c986 */ /* 0x0003e2000c101108 */
[----:B------:R-:W-:-:S13]  /*30ac0*/  ISETP.LT.OR P4, PT, R0, 0x19, !P1 ;  /* 0x000000190000780c */ /* 0x000fda0004f81670 */
[----:B------:R-:W-:-:S04]  /*30ad0*/  @!P4 IADD3 R20, P5, R8, UR6, RZ ;  /* 0x000000060814cc10 */ /* 0x000fc8000ffbe0ff */
[----:B------:R-:W-:Y:S02]  /*30ae0*/  @!P4 IADD3.X R21, R9, UR61, RZ, P5, !PT ;  /* 0x0000003d0915cc10 */ /* 0x000fe4000affe4ff */
[----:B------:R-:W-:-:S13]  /*30af0*/  ISETP.LT.OR P5, PT, R0, 0x1a, !P1 ;  /* 0x0000001a0000780c */ /* 0x000fda0004fa1670 */
[----:B-1----:R-:W-:Y:S02]  /*30b00*/  @!P5 IADD3 R14, P6, R7, UR6, RZ ;  /* 0x00000006070edc10 */ /* 0x002fe4000ffde0ff */
[----:B------:R-:W4:Y:S02]  /*30b10*/  LDL.LU R7, [R1+0x358] ;  /* 0x0003580001077983 */ /* 0x000f240000300800 */
[----:B------:R-:W-:Y:S02]  /*30b20*/  @!P5 IADD3.X R15, R22, UR61, RZ, P6, !PT ;  /* 0x0000003d160fdc10 */ /* 0x000fe4000b7fe4ff */
[----:B------:R-:W5:Y:S01]  /*30b30*/  LDL.LU R22, [R1+0x330] ;  /* 0x0003300001167983 */ /* 0x000f620000300800 */
[----:B----4-:R-:W-:-:S05]  /*30b40*/  @!P4 IMAD R7, R7, R17, RZ ;  /* 0x000000110707c224 */ /* 0x010fca00078e02ff */
[----:B------:R1:W-:Y:S04]  /*30b50*/  @!P4 STG.E.U8 desc[UR8][R20.64+0x18], R7 ;  /* 0x000018071400c986 */ /* 0x0003e8000c101108 */
[----:B-1----:R-:W4:Y:S04]  /*30b60*/  LDL.LU R21, [R1+0x35c] ;  /* 0x00035c0001157983 */ /* 0x002f280000300800 */
[----:B------:R-:W3:Y:S01]  /*30b70*/  LDL.LU R20, [R1+0x300] ;  /* 0x0003000001147983 */ /* 0x000ee20000300800 */
[----:B------:R-:W-:Y:S01]  /*30b80*/  ISETP.GE.AND P6, PT, R6, 0x1, PT ;  /* 0x000000010600780c */ /* 0x000fe20003fc6270 */
[----:B----4-:R-:W-:-:S02]  /*30b90*/  @!P5 IMAD R7, R21, R17, RZ ;  /* 0x000000111507d224 */ /* 0x010fc400078e02ff */
[----:B------:R-:W4:Y:S04]  /*30ba0*/  LDL.LU R21, [R1+0x304] ;  /* 0x0003040001157983 */ /* 0x000f280000300800 */
[----:B------:R1:W-:Y:S04]  /*30bb0*/  @!P5 STG.E.U8 desc[UR8][R14.64+0x19], R7 ;  /* 0x000019070e00d986 */ /* 0x0003e8000c101108 */
[----:B-1----:R-:W2:Y:S01]  /*30bc0*/  LDL.LU R7, [R1+0x320] ;  /* 0x0003200001077983 */ /* 0x002ea20000300800 */
[----:B------:R-:W-:-:S03]  /*30bd0*/  ISETP.LT.OR P4, PT, R0, 0x21, !P6 ;  /* 0x000000210000780c */ /* 0x000fc60007781670 */
[----:B------:R-:W5:Y:S04]  /*30be0*/  LDL.LU R14, [R1+0x32c] ;  /* 0x00032c00010e7983 */ /* 0x000f680000300800 */
[----:B------:R-:W4:Y:S06]  /*30bf0*/  LDL.LU R15, [R1+0x308] ;  /* 0x00030800010f7983 */ /* 0x000f2c0000300800 */
[----:B--2---:R-:W-:-:S05]  /*30c00*/  @!P4 IMAD R7, R7, R17, RZ ;  /* 0x000000110707c224 */ /* 0x004fca00078e02ff */
[----:B------:R1:W-:Y:S04]  /*30c10*/  @!P4 STG.E.U8 desc[UR8][R10.64+0x20], R7 ;  /* 0x000020070a00c986 */ /* 0x0003e8000c101108 */
[----:B-1----:R-:W2:Y:S01]  /*30c20*/  LDL.LU R7, [R1+0x324] ;  /* 0x0003240001077983 */ /* 0x002ea20000300800 */
[----:B------:R-:W-:Y:S02]  /*30c30*/  ISETP.LT.OR P4, PT, R0, 0x22, !P6 ;  /* 0x000000220000780c */ /* 0x000fe40007781670 */
[----:B------:R-:W-:-:S11]  /*30c40*/  ISETP.GE.AND P5, PT, R6, 0x9, PT ;  /* 0x000000090600780c */ /* 0x000fd60003fa6270 */
[----:B--2---:R-:W-:-:S05]  /*30c50*/  @!P4 IMAD R7, R7, R17, RZ ;  /* 0x000000110707c224 */ /* 0x004fca00078e02ff */
[----:B------:R1:W-:Y:S04]  /*30c60*/  @!P4 STG.E.U8 desc[UR8][R10.64+0x21], R7 ;  /* 0x000021070a00c986 */ /* 0x0003e8000c101108 */
[----:B-1----:R-:W2:Y:S01]  /*30c70*/  LDL.LU R7, [R1+0x328] ;  /* 0x0003280001077983 */ /* 0x002ea20000300800 */
[----:B------:R-:W-:-:S13]  /*30c80*/  ISETP.LT.OR P4, PT, R0, 0x21, !P5 ;  /* 0x000000210000780c */ /* 0x000fda0006f81670 */
[----:B--2---:R-:W-:-:S05]  /*30c90*/  @!P4 IMAD R7, R7, R17, RZ ;  /* 0x000000110707c224 */ /* 0x004fca00078e02ff */
[----:B------:R5:W-:Y:S01]  /*30ca0*/  @!P4 STG.E.U8 desc[UR8][R12.64+0x20], R7 ;  /* 0x000020070c00c986 */ /* 0x000be2000c101108 */
[----:B------:R-:W-:-:S13]  /*30cb0*/  ISETP.LT.OR P4, PT, R0, 0x22, !P5 ;  /* 0x000000220000780c */ /* 0x000fda0006f81670 */
[----:B-----5:R-:W-:-:S05]  /*30cc0*/  @!P4 IMAD R7, R14, R17, RZ ;  /* 0x000000110e07c224 */ /* 0x020fca00078e02ff */
[----:B------:R1:W-:Y:S01]  /*30cd0*/  @!P4 STG.E.U8 desc[UR8][R12.64+0x21], R7 ;  /* 0x000021070c00c986 */ /* 0x0003e2000c101108 */
[----:B------:R-:W-:-:S13]  /*30ce0*/  ISETP.LT.OR P4, PT, R0, 0x29, !P6 ;  /* 0x000000290000780c */ /* 0x000fda0007781670 */
[----:B-1----:R-:W-:-:S05]  /*30cf0*/  @!P4 IMAD R7, R22, R17, RZ ;  /* 0x000000111607c224 */ /* 0x002fca00078e02ff */
[----:B------:R1:W-:Y:S01]  /*30d00*/  @!P4 STG.E.U8 desc[UR8][R10.64+0x28], R7 ;  /* 0x000028070a00c986 */ /* 0x0003e2000c101108 */
[----:B------:R-:W-:-:S13]  /*30d10*/  ISETP.LT.OR P4, PT, R0, 0x2a, !P6 ;  /* 0x0000002a0000780c */ /* 0x000fda0007781670 */
[----:B-1----:R-:W-:-:S05]  /*30d20*/  @!P4 IMAD R7, R23, R17, RZ ;  /* 0x000000111707c224 */ /* 0x002fca00078e02ff */
[----:B------:R1:W-:Y:S01]  /*30d30*/  @!P4 STG.E.U8 desc[UR8][R10.64+0x29], R7 ;  /* 0x000029070a00c986 */ /* 0x0003e2000c101108 */
[----:B------:R-:W-:Y:S02]  /*30d40*/  ISETP.LT.OR P4, PT, R0, 0x29, !P5 ;  /* 0x000000290000780c */ /* 0x000fe40006f81670 */
[----:B------:R-:W-:-:S11]  /*30d50*/  ISETP.GE.AND P6, PT, R6, 0x89, PT ;  /* 0x000000890600780c */ /* 0x000fd60003fc6270 */
[----:B-1----:R-:W-:Y:S02]  /*30d60*/  @!P4 IMAD R7, R235, R17, RZ ;  /* 0x00000011eb07c224 */ /* 0x002fe400078e02ff */
[----:B------:R-:W2:Y:S04]  /*30d70*/  LDL.LU R235, [R1+0x318] ;  /* 0x0003180001eb7983 */ /* 0x000ea80000300800 */
[----:B------:R3:W-:Y:S01]  /*30d80*/  @!P4 STG.E.U8 desc[UR8][R12.64+0x28], R7 ;  /* 0x000028070c00c986 */ /* 0x0007e2000c101108 */
[C---:B------:R-:W-:Y:S02]  /*30d90*/  ISETP.LT.OR P4, PT, R0.reuse, 0x2a, !P5 ;  /* 0x0000002a0000780c */ /* 0x040fe40006f81670 */
[----:B------:R-:W-:-:S11]  /*30da0*/  ISETP.LT.OR P5, PT, R0, 0x22, !P6 ;  /* 0x000000220000780c */ /* 0x000fd600077a1670 */
[----:B---3--:R-:W-:Y:S02]  /*30db0*/  @!P4 IMAD R7, R234, R17, RZ ;  /* 0x00000011ea07c224 */ /* 0x008fe400078e02ff */
[----:B------:R-:W3:Y:S04]  /*30dc0*/  LDL.LU R234, [R1+0x31c] ;  /* 0x00031c0001ea7983 */ /* 0x000ee80000300800 */
[----:B------:R1:W-:Y:S01]  /*30dd0*/  @!P4 STG.E.U8 desc[UR8][R12.64+0x29], R7 ;  /* 0x000029070c00c986 */ /* 0x0003e2000c101108 */
[----:B------:R-:W-:-:S04]  /*30de0*/  @!P5 IADD3 R22, P4, R4, UR6, RZ ;  /* 0x000000060416dc10 */ /* 0x000fc8000ff9e0ff */
[----:B------:R-:W-:Y:S02]  /*30df0*/  @!P5 IADD3.X R23, R5, UR61, RZ, P4, !PT ;  /* 0x0000003d0517dc10 */ /* 0x000fe4000a7fe4ff */
[----:B------:R-:W-:-:S04]  /*30e00*/  ISETP.GE.AND P4, PT, R6, 0x81, PT ;  /* 0x000000810600780c */ /* 0x000fc80003f86270 */
[----:B------:R-:W-:-:S13]  /*30e10*/  ISETP.LT.OR P4, PT, R0, 0x21, !P4 ;  /* 0x000000210000780c */ /* 0x000fda0006781670 */
[----:B-1----:R-:W-:-:S05]  /*30e20*/  @!P4 IMAD R7, R20, R17, RZ ;  /* 0x000000111407c224 */ /* 0x002fca00078e02ff */
[----:B------:R4:W-:Y:S01]  /*30e30*/  @!P4 STG.E.U8 desc[UR8][R4.64+0x20], R7 ;  /* 0x000020070400c986 */ /* 0x0009e2000c101108 */
[----:B------:R-:W-:-:S04]  /*30e40*/  ISETP.GE.AND P4, PT, R6, 0x81, PT ;  /* 0x000000810600780c */ /* 0x000fc80003f86270 */
[----:B------:R-:W-:-:S13]  /*30e50*/  ISETP.LT.OR P4, PT, R0, 0x22, !P4 ;  /* 0x000000220000780c */ /* 0x000fda0006781670 */
[----:B----4-:R-:W-:-:S05]  /*30e60*/  @!P4 IMAD R7, R21, R17, RZ ;  /* 0x000000111507c224 */ /* 0x010fca00078e02ff */
[----:B------:R1:W-:Y:S02]  /*30e70*/  @!P4 STG.E.U8 desc[UR8][R4.64+0x21], R7 ;  /* 0x000021070400c986 */ /* 0x0003e4000c101108 */
[----:B-1----:R-:W-:-:S05]  /*30e80*/  @!P3 IMAD R7, R15, R17, RZ ;  /* 0x000000110f07b224 */ /* 0x002fca00078e02ff */
[----:B------:R1:W-:Y:S04]  /*30e90*/  @!P3 STG.E.U8 desc[UR8][R232.64+0x20], R7 ;  /* 0x00002007e800b986 */ /* 0x0003e8000c101108 */
[----:B-1----:R-:W4:Y:S04]  /*30ea0*/  LDL.LU R7, [R1+0x30c] ;  /* 0x00030c0001077983 */ /* 0x002f280000300800 */
[----:B------:R-:W5:Y:S04]  /*30eb0*/  LDL.LU R232, [R1+0x310] ;  /* 0x0003100001e87983 */ /* 0x000f680000300800 */
[----:B------:R-:W2:Y:S01]  /*30ec0*/  LDL.LU R233, [R1+0x314] ;  /* 0x0003140001e97983 */ /* 0x000ea20000300800 */
[----:B------:R-:W-:-:S13]  /*30ed0*/  ISETP.LT.OR P4, PT, R0, 0x29, !P6 ;  /* 0x000000290000780c */ /* 0x000fda0007781670 */
[----:B------:R-:W-:-:S04]  /*30ee0*/  @!P4 IADD3 R20, P6, R4, UR6, RZ ;  /* 0x000000060414cc10 */ /* 0x000fc8000ffde0ff */
[----:B------:R-:W-:Y:S02]  /*30ef0*/  @!P4 IADD3.X R21, R5, UR61, RZ, P6, !PT ;  /* 0x0000003d0515cc10 */ /* 0x000fe4000b7fe4ff */
[----:B------:R-:W-:-:S04]  /*30f00*/  ISETP.GE.AND P6, PT, R6, 0x89, PT ;  /* 0x000000890600780c */ /* 0x000fc80003fc6270 */
[----:B------:R-:W-:-:S13]  /*30f10*/  ISETP.LT.OR P3, PT, R0, 0x2a, !P6 ;  /* 0x0000002a0000780c */ /* 0x000fda0007761670 */
[----:B------:R-:W-:-:S04]  /*30f20*/  @!P3 IADD3 R14, P6, R4, UR6, RZ ;  /* 0x00000006040ebc10 */ /* 0x000fc8000ffde0ff */
[----:B------:R-:W-:Y:S02]  /*30f30*/  @!P3 IADD3.X R15, R5, UR61, RZ, P6, !PT ;  /* 0x0000003d050fbc10 */ /* 0x000fe4000b7fe4ff */
[----:B------:R-:W-:Y:S01]  /*30f40*/  ISETP.GE.AND P6, PT, R6, 0x81, PT ;  /* 0x000000810600780c */ /* 0x000fe20003fc6270 */
[----:B----4-:R-:W-:-:S05]  /*30f50*/  @!P5 IMAD R7, R7, R17, RZ ;  /* 0x000000110707d224 */ /* 0x010fca00078e02ff */
[----:B------:R5:W-:Y:S01]  /*30f60*/  @!P5 STG.E.U8 desc[UR8][R22.64+0x21], R7 ;  /* 0x000021071600d986 */ /* 0x000be2000c101108 */
[----:B------:R-:W-:-:S13]  /*30f70*/  ISETP.LT.OR P5, PT, R0, 0x29, !P6 ;  /* 0x000000290000780c */ /* 0x000fda00077a1670 */
[----:B-----5:R-:W-:-:S05]  /*30f80*/  @!P5 IMAD R7, R232, R17, RZ ;  /* 0x00000011e807d224 */ /* 0x020fca00078e02ff */
[----:B------:R2:W-:Y:S01]  /*30f90*/  @!P5 STG.E.U8 desc[UR8][R4.64+0x28], R7 ;  /* 0x000028070400d986 */ /* 0x0005e2000c101108 */
[----:B------:R-:W-:-:S13]  /*30fa0*/  ISETP.LT.OR P5, PT, R0, 0x2a, !P6 ;  /* 0x0000002a0000780c */ /* 0x000fda00077a1670 */
[----:B--2---:R-:W-:-:S05]  /*30fb0*/  @!P5 IMAD R7, R233, R17, RZ ;  /* 0x00000011e907d224 */ /* 0x004fca00078e02ff */
[----:B------:R1:W-:Y:S02]  /*30fc0*/  @!P5 STG.E.U8 desc[UR8][R4.64+0x29], R7 ;  /* 0x000029070400d986 */ /* 0x0003e4000c101108 */
[----:B-1----:R-:W-:-:S05]  /*30fd0*/  @!P4 IMAD R7, R235, R17, RZ ;  /* 0x00000011eb07c224 */ /* 0x002fca00078e02ff */
[----:B------:R1:W-:Y:S04]  /*30fe0*/  @!P4 STG.E.U8 desc[UR8][R20.64+0x28], R7 ;  /* 0x000028071400c986 */ /* 0x0003e8000c101108 */
[----:B-1----:R-:W2:Y:S04]  /*30ff0*/  LDL.LU R20, [R1+0x2e0] ;  /* 0x0002e00001147983 */ /* 0x002ea80000300800 */
[----:B------:R-:W4:Y:S01]  /*31000*/  LDL.LU R21, [R1+0x2e4] ;  /* 0x0002e40001157983 */ /* 0x000f220000300800 */
[----:B------:R-:W-:Y:S01]  /*31010*/  ISETP.GE.AND P6, PT, R6, 0x89, PT ;  /* 0x000000890600780c */ /* 0x000fe20003fc6270 */
[----:B---3--:R-:W-:-:S02]  /*31020*/  @!P3 IMAD R7, R234, R17, RZ ;  /* 0x00000011ea07b224 */ /* 0x008fc400078e02ff */
[----:B------:R-:W3:Y:S01]  /*31030*/  LDL.LU R22, [R1+0x2fc] ;  /* 0x0002fc0001167983 */ /* 0x000ee20000300800 */
[----:B------:R-:W-:-:S03]  /*31040*/  ISETP.LT.OR P5, PT, R0, 0x31, !P6 ;  /* 0x000000310000780c */ /* 0x000fc600077a1670 */
[----:B------:R2:W-:Y:S04]  /*31050*/  @!P3 STG.E.U8 desc[UR8][R14.64+0x29], R7 ;  /* 0x000029070e00b986 */ /* 0x0005e8000c101108 */
[----:B------:R-:W5:Y:S04]  /*31060*/  LDL.LU R23, [R1+0x2c0] ;  /* 0x0002c00001177983 */ /* 0x000f680000300800 */
[----:B------:R-:W5:Y:S02]  /*31070*/  LDL.LU R234, [R1+0x2c4] ;  /* 0x0002c40001ea7983 */ /* 0x000f640000300800 */
[----:B------:R-:W-:-:S02]  /*31080*/  @!P5 IADD3 R232, P6, R4, UR6, RZ ;  /* 0x0000000604e8dc10 */ /* 0x000fc4000ffde0ff */
[----:B------:R-:W5:Y:S02]  /*31090*/  LDL.LU R235, [R1+0x2c8] ;  /* 0x0002c80001eb7983 */ /* 0x000f640000300800 */
[----:B------:R-:W-:Y:S02]  /*310a0*/  @!P5 IADD3.X R233, R5, UR61, RZ, P6, !PT ;  /* 0x0000003d05e9dc10 */ /* 0x000fe4000b7fe4ff */
[----:B------:R-:W-:-:S04]  /*310b0*/  ISETP.GE.AND P6, PT, R6, 0x101, PT ;  /* 0x000001010600780c */ /* 0x000fc80003fc6270 */
[----:B------:R-:W-:-:S13]  /*310c0*/  ISETP.LT.OR P3, PT, R0, 0x21, !P6 ;  /* 0x000000210000780c */ /* 0x000fda0007761670 */
[----:B--2---:R-:W-:-:S05]  /*310d0*/  @!P3 IMAD R7, R20, R17, RZ ;  /* 0x000000111407b224 */ /* 0x004fca00078e02ff */
[----:B------:R4:W-:Y:S01]  /*310e0*/  @!P3 STG.E.U8 desc[UR8][R2.64+0x20], R7 ;  /* 0x000020070200b986 */ /* 0x0009e2000c101108 */
[----:B------:R-:W-:-:S13]  /*310f0*/  ISETP.LT.OR P3, PT, R0, 0x22, !P6 ;  /* 0x000000220000780c */ /* 0x000fda0007761670 */
[----:B----4-:R-:W-:-:S05]  /*31100*/  @!P3 IMAD R7, R21, R17, RZ ;  /* 0x000000111507b224 */ /* 0x010fca00078e02ff */
        /* <DEDUP_REMOVED lines=9> */
[----:B------:R-:W4:Y:S04]  /*311a0*/  LDL.LU R20, [R1+0x2f0] ;  /* 0x0002f00001147983 */ /* 0x000f280000300800 */
[----:B------:R-:W3:Y:S01]  /*311b0*/  LDL.LU R21, [R1+0x2f4] ;  /* 0x0002f40001157983 */ /* 0x000ee20000300800 */
[----:B------:R-:W-:-:S04]  /*311c0*/  @!P4 IADD3 R14, P6, R2, UR6, RZ ;  /* 0x00000006020ecc10 */ /* 0x000fc8000ffde0ff */
[----:B------:R-:W-:Y:S02]  /*311d0*/  @!P4 IADD3.X R15, R3, UR61, RZ, P6, !PT ;  /* 0x0000003d030fcc10 */ /* 0x000fe4000b7fe4ff */
[----:B------:R-:W-:-:S04]  /*311e0*/  ISETP.GE.AND P6, PT, R6, 0x101, PT ;  /* 0x000001010600780c */ /* 0x000fc80003fc6270 */
[----:B------:R-:W-:Y:S01]  /*311f0*/  ISETP.LT.OR P3, PT, R0, 0x29, !P6 ;  /* 0x000000290000780c */ /* 0x000fe20007761670 */
[----:B--2---:R-:W-:-:S05]  /*31200*/  @!P4 IMAD R7, R7, R17, RZ ;  /* 0x000000110707c224 */ /* 0x004fca00078e02ff */
[----:B------:R4:W-:Y:S07]  /*31210*/  @!P4 STG.E.U8 desc[UR8][R14.64+0x21], R7 ;  /* 0x000021070e00c986 */ /* 0x0009ee000c101108 */
[----:B----4-:R-:W-:-:S05]  /*31220*/  @!P3 IMAD R7, R20, R17, RZ ;  /* 0x000000111407b224 */ /* 0x010fca00078e02ff */
        /* <DEDUP_REMOVED lines=8> */
[----:B------:R-:W-:-:S13]  /*312b0*/  ISETP.LT.OR P4, PT, R0, 0x2a, !P2 ;  /* 0x0000002a0000780c */ /* 0x000fda0005781670 */
[----:B------:R-:W-:-:S04]  /*312c0*/  @!P4 IADD3 R14, P6, R2, UR6, RZ ;  /* 0x00000006020ecc10 */ /* 0x000fc8000ffde0ff */
[----:B------:R-:W-:Y:S01]  /*312d0*/  @!P4 IADD3.X R15, R3, UR61, RZ, P6, !PT ;  /* 0x0000003d030fcc10 */ /* 0x000fe2000b7fe4ff */
[----:B--2---:R-:W-:-:S05]  /*312e0*/  @!P3 IMAD R7, R7, R17, RZ ;  /* 0x000000110707b224 */ /* 0x004fca00078e02ff */
[----:B------:R1:W-:Y:S01]  /*312f0*/  @!P3 STG.E.U8 desc[UR8][R20.64+0x28], R7 ;  /* 0x000028071400b986 */ /* 0x0003e2000c101108 */
[----:B------:R-:W-:Y:S01]  /*31300*/  ISETP.LT.OR P3, PT, R0, 0x21, !P0 ;  /* 0x000000210000780c */ /* 0x000fe20004761670 */
[----:B-1----:R-:W-:-:S05]  /*31310*/  @!P4 IMAD R7, R22, R17, RZ ;  /* 0x000000111607c224 */ /* 0x002fca00078e02ff */
[----:B------:R5:W-:Y:S07]  /*31320*/  @!P4 STG.E.U8 desc[UR8][R14.64+0x29], R7 ;  /* 0x000029070e00c986 */ /* 0x000bee000c101108 */
[----:B-----5:R-:W-:-:S05]  /*31330*/  @!P3 IMAD R7, R23, R17, RZ ;  /* 0x000000111707b224 */ /* 0x020fca00078e02ff */
[----:B------:R1:W-:Y:S01]  /*31340*/  @!P3 STG.E.U8 desc[UR8][R8.64+0x20], R7 ;  /* 0x000020070800b986 */ /* 0x0003e2000c101108 */
[----:B------:R-:W-:-:S13]  /*31350*/  ISETP.LT.OR P3, PT, R0, 0x22, !P0 ;  /* 0x000000220000780c */ /* 0x000fda0004761670 */
[----:B-1----:R-:W-:-:S05]  /*31360*/  @!P3 IMAD R7, R234, R17, RZ ;  /* 0x00000011ea07b224 */ /* 0x002fca00078e02ff */
[----:B------:R1:W-:Y:S02]  /*31370*/  @!P3 STG.E.U8 desc[UR8][R8.64+0x21], R7 ;  /* 0x000021070800b986 */ /* 0x0003e4000c101108 */
[----:B-1----:R-:W-:-:S04]  /*31380*/  IADD3 R7, P3, R2, UR16, RZ ;  /* 0x0000001002077c10 */ /* 0x002fc8000ff7e0ff */
[----:B------:R-:W-:Y:S02]  /*31390*/  IADD3.X R23, R3, UR14, RZ, P3, !PT ;  /* 0x0000000e03177c10 */ /* 0x000fe40009ffe4ff */
[----:B------:R-:W-:-:S04]  /*313a0*/  IADD3 R22, P3, R2, UR16, RZ ;  /* 0x0000001002167c10 */ /* 0x000fc8000ff7e0ff */
[----:B------:R-:W-:Y:S02]  /*313b0*/  IADD3.X R234, R3, UR14, RZ, P3, !PT ;  /* 0x0000000e03ea7c10 */ /* 0x000fe40009ffe4ff */
[----:B------:R-:W-:-:S13]  /*313c0*/  ISETP.LT.OR P3, PT, R0, 0x21, !P1 ;  /* 0x000000210000780c */ /* 0x000fda0004f61670 */
[----:B------:R-:W-:Y:S01]  /*313d0*/  @!P3 IADD3 R20, P4, R7, UR6, RZ ;  /* 0x000000060714bc10 */ /* 0x000fe2000ff9e0ff */
[----:B------:R-:W-:-:S03]  /*313e0*/  @!P3 IMAD R235, R235, R17, RZ ;  /* 0x00000011ebebb224 */ /* 0x000fc600078e02ff */
[----:B------:R-:W-:-:S05]  /*313f0*/  @!P3 IADD3.X R21, R23, UR61, RZ, P4, !PT ;  /* 0x0000003d1715bc10 */ /* 0x000fca000a7fe4ff */
[----:B------:R1:W-:Y:S04]  /*31400*/  @!P3 STG.E.U8 desc[UR8][R20.64+0x20], R235 ;  /* 0x000020eb1400b986 */ /* 0x0003e8000c101108 */
[----:B-1----:R-:W2:Y:S01]  /*31410*/  LDL.LU R20, [R1+0x2cc] ;  /* 0x0002cc0001147983 */ /* 0x002ea20000300800 */
[----:B------:R-:W-:-:S03]  /*31420*/  ISETP.LT.OR P4, PT, R0, 0x22, !P1 ;  /* 0x000000220000780c */ /* 0x000fc60004f81670 */
[----:B------:R-:W3:Y:S04]  /*31430*/  LDL.LU R21, [R1+0x2d4] ;  /* 0x0002d40001157983 */ /* 0x000ee80000300800 */
[----:B------:R-:W4:Y:S06]  /*31440*/  LDL.LU R235, [R1+0x2bc] ;  /* 0x0002bc0001eb7983 */ /* 0x000f2c0000300800 */
[----:B------:R-:W-:-:S04]  /*31450*/  @!P4 IADD3 R14, P6, R22, UR6, RZ ;  /* 0x00000006160ecc10 */ /* 0x000fc8000ffde0ff */
[----:B------:R-:W-:Y:S01]  /*31460*/  @!P4 IADD3.X R15, R234, UR61, RZ, P6, !PT ;  /* 0x0000003dea0fcc10 */ /* 0x000fe2000b7fe4ff */
[----:B--2---:R-:W-:-:S05]  /*31470*/  @!P4 IMAD R20, R20, R17, RZ ;  /* 0x000000111414c224 */ /* 0x004fca00078e02ff */
[----:B------:R1:W-:Y:S04]  /*31480*/  @!P4 STG.E.U8 desc[UR8][R14.64+0x21], R20 ;  /* 0x000021140e00c986 */ /* 0x0003e8000c101108 */
[----:B-1----:R-:W2:Y:S01]  /*31490*/  LDL.LU R15, [R1+0x2d0] ;  /* 0x0002d000010f7983 */ /* 0x002ea20000300800 */
[----:B------:R-:W-:-:S13]  /*314a0*/  ISETP.LT.OR P3, PT, R0, 0x29, !P0 ;  /* 0x000000290000780c */ /* 0x000fda0004761670 */
[----:B--2---:R-:W-:-:S05]  /*314b0*/  @!P3 IMAD R14, R15, R17, RZ ;  /* 0x000000110f0eb224 */ /* 0x004fca00078e02ff */
[----:B------:R3:W-:Y:S01]  /*314c0*/  @!P3 STG.E.U8 desc[UR8][R8.64+0x28], R14 ;  /* 0x0000280e0800b986 */ /* 0x0007e2000c101108 */
[----:B------:R-:W-:-:S13]  /*314d0*/  ISETP.LT.OR P3, PT, R0, 0x2a, !P0 ;  /* 0x0000002a0000780c */ /* 0x000fda0004761670 */
[----:B---3--:R-:W-:-:S05]  /*314e0*/  @!P3 IMAD R14, R21, R17, RZ ;  /* 0x00000011150eb224 */ /* 0x008fca00078e02ff */
[----:B------:R1:W-:Y:S01]  /*314f0*/  @!P3 STG.E.U8 desc[UR8][R8.64+0x29], R14 ;  /* 0x0000290e0800b986 */ /* 0x0003e2000c101108 */
[----:B------:R-:W-:-:S13]  /*31500*/  ISETP.LT.OR P3, PT, R0, 0x29, !P1 ;  /* 0x000000290000780c */ /* 0x000fda0004f61670 */
[----:B------:R-:W-:Y:S02]  /*31510*/  @!P3 IADD3 R20, P4, R7, UR6, RZ ;  /* 0x000000060714bc10 */ /* 0x000fe4000ff9e0ff */
[----:B------:R-:W2:Y:S02]  /*31520*/  LDL.LU R7, [R1+0x2d8] ;  /* 0x0002d80001077983 */ /* 0x000ea40000300800 */
[----:B------:R-:W-:Y:S02]  /*31530*/  @!P3 IADD3.X R21, R23, UR61, RZ, P4, !PT ;  /* 0x0000003d1715bc10 */ /* 0x000fe4000a7fe4ff */
[----:B------:R-:W-:Y:S01]  /*31540*/  ISETP.LT.OR P4, PT, R0, 0x2a, !P1 ;  /* 0x0000002a0000780c */ /* 0x000fe20004f81670 */
[----:B------:R-:W3:-:S12]  /*31550*/  LDL.LU R23, [R1+0x2b8] ;  /* 0x0002b80001177983 */ /* 0x000ed80000300800 */
[----:B-1----:R-:W-:Y:S02]  /*31560*/  @!P4 IADD3 R14, P6, R22, UR6, RZ ;  /* 0x00000006160ecc10 */ /* 0x002fe4000ffde0ff */
[----:B------:R-:W5:Y:S02]  /*31570*/  LDL.LU R22, [R1+0x2b4] ;  /* 0x0002b40001167983 */ /* 0x000f640000300800 */
[----:B------:R-:W-:Y:S02]  /*31580*/  @!P4 IADD3.X R15, R234, UR61, RZ, P6, !PT ;  /* 0x0000003dea0fcc10 */ /* 0x000fe4000b7fe4ff */
[----:B------:R-:W4:Y:S01]  /*31590*/  LDL.LU R234, [R1+0x2b0] ;  /* 0x0002b00001ea7983 */ /* 0x000f220000300800 */
[----:B--2---:R-:W-:-:S05]  /*315a0*/  @!P3 IMAD R7, R7, R17, RZ ;  /* 0x000000110707b224 */ /* 0x004fca00078e02ff */
[----:B------:R1:W-:Y:S04]  /*315b0*/  @!P3 STG.E.U8 desc[UR8][R20.64+0x28], R7 ;  /* 0x000028071400b986 */ /* 0x0003e8000c101108 */
[----:B-1----:R-:W2:Y:S04]  /*315c0*/  LDL.LU R21, [R1+0x2dc] ;  /* 0x0002dc0001157983 */ /* 0x002ea80000300800 */
[----:B------:R-:W3:Y:S01]  /*315d0*/  LDL.LU R20, [R1+0x280] ;  /* 0x0002800001147983 */ /* 0x000ee20000300800 */
[----:B------:R-:W-:Y:S01]  /*315e0*/  ISETP.GE.AND P6, PT, R6, 0x1, PT ;  /* 0x000000010600780c */ /* 0x000fe20003fc6270 */
[----:B--2---:R-:W-:-:S02]  /*315f0*/  @!P4 IMAD R7, R21, R17, RZ ;  /* 0x000000111507c224 */ /* 0x004fc400078e02ff */
[----:B------:R-:W2:Y:S04]  /*31600*/  LDL.LU R21, [R1+0x284] ;  /* 0x0002840001157983 */ /* 0x000ea80000300800 */
[----:B------:R1:W-:Y:S04]  /*31610*/  @!P4 STG.E.U8 desc[UR8][R14.64+0x29], R7 ;  /* 0x000029070e00c986 */ /* 0x0003e8000c101108 */
[----:B-1----:R-:W5:Y:S01]  /*31620*/  LDL.LU R7, [R1+0x2a0] ;  /* 0x0002a00001077983 */ /* 0x002f620000300800 */
[----:B------:R-:W-:-:S03]  /*31630*/  ISETP.LT.OR P3, PT, R0, 0x31, !P6 ;  /* 0x000000310000780c */ /* 0x000fc60007761670 */
[----:B------:R-:W4:Y:S04]  /*31640*/  LDL.LU R14, [R1+0x2ac] ;  /* 0x0002ac00010e7983 */ /* 0x000f280000300800 */
[----:B------:R-:W2:Y:S06]  /*31650*/  LDL.LU R15, [R1+0x288] ;  /* 0x00028800010f7983 */ /* 0x000eac0000300800 */
[----:B-----5:R-:W-:-:S05]  /*31660*/  @!P3 IMAD R7, R7, R17, RZ ;  /* 0x000000110707b224 */ /* 0x020fca00078e02ff */
[----:B------:R1:W-:Y:S04]  /*31670*/  @!P3 STG.E.U8 desc[UR8][R10.64+0x30], R7 ;  /* 0x000030070a00b986 */ /* 0x0003e8000c101108 */
[----:B-1----:R-:W5:Y:S01]  /*31680*/  LDL.LU R7, [R1+0x2a4] ;  /* 0x0002a40001077983 */ /* 0x002f620000300800 */
[----:B------:R-:W-:Y:S02]  /*31690*/  ISETP.LT.OR P3, PT, R0, 0x32, !P6 ;  /* 0x000000320000780c */ /* 0x000fe40007761670 */
[----:B------:R-:W-:-:S11]  /*316a0*/  ISETP.GE.AND P4, PT, R6, 0x9, PT ;  /* 0x000000090600780c */ /* 0x000fd60003f86270 */
[----:B-----5:R-:W-:-:S05]  /*316b0*/  @!P3 IMAD R7, R7, R17, RZ ;  /* 0x000000110707b224 */ /* 0x020fca00078e02ff */
[----:B------:R1:W-:Y:S04]  /*316c0*/  @!P3 STG.E.U8 desc[UR8][R10.64+0x31], R7 ;  /* 0x000031070a00b986 */ /* 0x0003e8000c101108 */
[----:B-1----:R-:W5:Y:S01]  /*316d0*/  LDL.LU R7, [R1+0x2a8] ;  /* 0x0002a80001077983 */ /* 0x002f620000300800 */
[----:B------:R-:W-:-:S13]  /*316e0*/  ISETP.LT.OR P3, PT, R0, 0x31, !P4 ;  /* 0x000000310000780c */ /* 0x000fda0006761670 */
[----:B-----5:R-:W-:-:S05]  /*316f0*/  @!P3 IMAD R7, R7, R17, RZ ;  /* 0x000000110707b224 */ /* 0x020fca00078e02ff */
[----:B------:R4:W-:Y:S01]  /*31700*/  @!P3 STG.E.U8 desc[UR8][R12.64+0x30], R7 ;  /* 0x000030070c00b986 */ /* 0x0009e2000c101108 */
[----:B------:R-:W-:-:S13]  /*31710*/  ISETP.LT.OR P3, PT, R0, 0x32, !P4 ;  /* 0x000000320000780c */ /* 0x000fda0006761670 */
[----:B----4-:R-:W-:-:S05]  /*31720*/  @!P3 IMAD R7, R14, R17, RZ ;  /* 0x000000110e07b224 */ /* 0x010fca00078e02ff */
[----:B------:R1:W-:Y:S01]  /*31730*/  @!P3 STG.E.U8 desc[UR8][R12.64+0x31], R7 ;  /* 0x000031070c00b986 */ /* 0x0003e2000c101108 */
[----:B------:R-:W-:-:S13]  /*31740*/  ISETP.LT.OR P3, PT, R0, 0x39, !P6 ;  /* 0x000000390000780c */ /* 0x000fda0007761670 */
[----:B-1----:R-:W-:Y:S02]  /*31750*/  @!P3 IMAD R7, R234, R17, RZ ;  /* 0x00000011ea07b224 */ /* 0x002fe400078e02ff */
[----:B------:R-:W4:Y:S04]  /*31760*/  LDL.LU R234, [R1+0x298] ;  /* 0x0002980001ea7983 */ /* 0x000f280000300800 */
[----:B------:R1:W-:Y:S01]  /*31770*/  @!P3 STG.E.U8 desc[UR8][R10.64+0x38], R7 ;  /* 0x000038070a00b986 */ /* 0x0003e2000c101108 */
[----:B------:R-:W-:-:S13]  /*31780*/  ISETP.LT.OR P3, PT, R0, 0x3a, !P6 ;  /* 0x0000003a0000780c */ /* 0x000fda0007761670 */
[----:B-1----:R-:W-:-:S05]  /*31790*/  @!P3 IMAD R7, R22, R17, RZ ;  /* 0x000000111607b224 */ /* 0x002fca00078e02ff */
[----:B------:R3:W-:Y:S01]  /*317a0*/  @!P3 STG.E.U8 desc[UR8][R10.64+0x39], R7 ;  /* 0x000039070a00b986 */ /* 0x0007e2000c101108 */
[----:B------:R-:W-:Y:S02]  /*317b0*/  ISETP.LT.OR P3, PT, R0, 0x39, !P4 ;  /* 0x000000390000780c */ /* 0x000fe40006761670 */
[----:B------:R-:W-:-:S11]  /*317c0*/  ISETP.GE.AND P6, PT, R6, 0x89, PT ;  /* 0x000000890600780c */ /* 0x000fd60003fc6270 */
[----:B---3--:R-:W-:-:S05]  /*317d0*/  @!P3 IMAD R7, R23, R17, RZ ;  /* 0x000000111707b224 */ /* 0x008fca00078e02ff */
[----:B------:R1:W-:Y:S01]  /*317e0*/  @!P3 STG.E.U8 desc[UR8][R12.64+0x38], R7 ;  /* 0x000038070c00b986 */ /* 0x0003e2000c101108 */
[C---:B------:R-:W-:Y:S02]  /*317f0*/  ISETP.LT.OR P3, PT, R0.reuse, 0x3a, !P4 ;  /* 0x0000003a0000780c */ /* 0x040fe40006761670 */
[----:B------:R-:W-:-:S11]  /*31800*/  ISETP.LT.OR P4, PT, R0, 0x32, !P6 ;  /* 0x000000320000780c */ /* 0x000fd60007781670 */
[----:B-1----:R-:W-:Y:S02]  /*31810*/  @!P3 IMAD R7, R235, R17, RZ ;  /* 0x00000011eb07b224 */ /* 0x002fe400078e02ff */
        /* <DEDUP_REMOVED lines=10> */
[----:B--2---:R-:W-:-:S05]  /*318c0*/  @!P3 IMAD R7, R21, R17, RZ ;  /* 0x000000111507b224 */ /* 0x004fca00078e02ff */
[----:B------:R1:W-:Y:S02]  /*318d0*/  @!P3 STG.E.U8 desc[UR8][R4.64+0x31], R7 ;  /* 0x000031070400b986 */ /* 0x0003e4000c101108 */
[----:B-1----:R-:W-:-:S05]  /*318e0*/  @!P5 IMAD R7, R15, R17, RZ ;  /* 0x000000110f07d224 */ /* 0x002fca00078e02ff */
[----:B------:R1:W-:Y:S04]  /*318f0*/  @!P5 STG.E.U8 desc[UR8][R232.64+0x30], R7 ;  /* 0x00003007e800d986 */ /* 0x0003e8000c101108 */
[----:B-1----:R-:W2:Y:S04]  /*31900*/  LDL.LU R7, [R1+0x28c] ;  /* 0x00028c0001077983 */ /* 0x002ea80000300800 */
[----:B------:R-:W5:Y:S04]  /*31910*/  LDL.LU R232, [R1+0x290] ;  /* 0x0002900001e87983 */ /* 0x000f680000300800 */
[----:B------:R-:W4:Y:S01]  /*31920*/  LDL.LU R233, [R1+0x294] ;  /* 0x0002940001e97983 */ /* 0x000f220000300800 */
        /* <DEDUP_REMOVED lines=8> */
[----:B--2---:R-:W-:-:S05]  /*319b0*/  @!P4 IMAD R7, R7, R17, RZ ;  /* 0x000000110707c224 */ /* 0x004fca00078e02ff */
[----:B------:R5:W-:Y:S01]  /*319c0*/  @!P4 STG.E.U8 desc[UR8][R22.64+0x31], R7 ;  /* 0x000031071600c986 */ /* 0x000be2000c101108 */
[----:B------:R-:W-:-:S13]  /*319d0*/  ISETP.LT.OR P4, PT, R0, 0x39, !P6 ;  /* 0x000000390000780c */ /* 0x000fda0007781670 */
[----:B-----5:R-:W-:-:S05]  /*319e0*/  @!P4 IMAD R7, R232, R17, RZ ;  /* 0x00000011e807c224 */ /* 0x020fca00078e02ff */
[----:B------:R4:W-:Y:S01]  /*319f0*/  @!P4 STG.E.U8 desc[UR8][R4.64+0x38], R7 ;  /* 0x000038070400c986 */ /* 0x0009e2000c101108 */
[----:B------:R-:W-:-:S13]  /*31a00*/  ISETP.LT.OR P4, PT, R0, 0x3a, !P6 ;  /* 0x0000003a0000780c */ /* 0x000fda0007781670 */
[----:B----4-:R-:W-:-:S05]  /*31a10*/  @!P4 IMAD R7, R233, R17, RZ ;  /* 0x00000011e907c224 */ /* 0x010fca00078e02ff */
        /* <DEDUP_REMOVED lines=761> */
[----:B------:R-:W3:Y:S01]  /*349b0*/  LDL.LU R20, [R1] ;  /* 0x0000000001147983 */ /* 0x000ee20000300800 */
        /* <DEDUP_REMOVED lines=66> */
[----:B------:R-:W-:Y:S02]  /*34de0*/  ISETP.LT.OR P5, PT, R0, 0x8a, !P6 ;  /* 0x0000008a0000780c */ /* 0x000fe400077a1670 */
[----:B------:R-:W-:-:S11]  /*34df0*/  ISETP.GE.AND P6, PT, R6, 0x89, PT ;  /* 0x000000890600780c */ /* 0x000fd60003fc6270 */
        /* <DEDUP_REMOVED lines=9> */
[----:B---3--:R-:W-:-:S12]  /*34e90*/  @!P4 IMAD R7, R235, R17, RZ ;  /* 0x00000011eb07c224 */ /* 0x008fd800078e02ff */
[----:B------:R-:W-:Y:S01]  /*34ea0*/  @!P3 IMAD R224, R224, R17, RZ ;  /* 0x00000011e0e0b224 */ /* 0x000fe200078e02ff */
[----:B------:R1:W-:Y:S04]  /*34eb0*/  @!P4 STG.E.U8 desc[UR8][R14.64+0x89], R7 ;  /* 0x000089070e00c986 */ /* 0x0003e8000c101108 */
[----:B------:R-:W-:Y:S01]  /*34ec0*/  @!P3 STG.E.U8 desc[UR8][R2.64+0x80], R224 ;  /* 0x000080e00200b986 */ /* 0x000fe2000c101108 */
[----:B------:R-:W-:-:S13]  /*34ed0*/  ISETP.LT.OR P3, PT, R0, 0x82, !P6 ;  /* 0x000000820000780c */ /* 0x000fda0007761670 */
[----:B------:R-:W-:-:S05]  /*34ee0*/  @!P3 IMAD R225, R225, R17, RZ ;  /* 0x00000011e1e1b224 */ /* 0x000fca00078e02ff */
[----:B------:R-:W-:Y:S01]  /*34ef0*/  @!P3 STG.E.U8 desc[UR8][R2.64+0x81], R225 ;  /* 0x000081e10200b986 */ /* 0x000fe2000c101108 */
[----:B------:R-:W-:-:S13]  /*34f00*/  ISETP.LT.OR P3, PT, R0, 0x81, !P2 ;  /* 0x000000810000780c */ /* 0x000fda0005761670 */
[----:B------:R-:W-:-:S04]  /*34f10*/  @!P3 IADD3 R20, P4, R2, UR6, RZ ;  /* 0x000000060214bc10 */ /* 0x000fc8000ff9e0ff */
[----:B------:R-:W-:Y:S02]  /*34f20*/  @!P3 IADD3.X R21, R3, UR61, RZ, P4, !PT ;  /* 0x0000003d0315bc10 */ /* 0x000fe4000a7fe4ff */
[----:B------:R-:W-:Y:S01]  /*34f30*/  ISETP.LT.OR P4, PT, R0, 0x82, !P2 ;  /* 0x000000820000780c */ /* 0x000fe20005781670 */
[----:B------:R-:W-:-:S12]  /*34f40*/  @!P3 IMAD R226, R226, R17, RZ ;  /* 0x00000011e2e2b224 */ /* 0x000fd800078e02ff */
[----:B-1----:R-:W-:-:S04]  /*34f50*/  @!P4 IADD3 R14, P6, R2, UR6, RZ ;  /* 0x00000006020ecc10 */ /* 0x002fc8000ffde0ff */
[----:B------:R-:W-:Y:S02]  /*34f60*/  @!P4 IADD3.X R15, R3, UR61, RZ, P6, !PT ;  /* 0x0000003d030fcc10 */ /* 0x000fe4000b7fe4ff */
[----:B------:R-:W-:Y:S01]  /*34f70*/  ISETP.GE.AND P6, PT, R6, 0x101, PT ;  /* 0x000001010600780c */ /* 0x000fe20003fc6270 */
[----:B------:R-:W-:Y:S03]  /*34f80*/  @!P3 STG.E.U8 desc[UR8][R20.64+0x80], R226 ;  /* 0x000080e21400b986 */ /* 0x000fe6000c101108 */
[----:B------:R-:W-:Y:S01]  /*34f90*/  ISETP.LT.OR P3, PT, R0, 0x89, !P6 ;  /* 0x000000890000780c */ /* 0x000fe20007761670 */
[----:B------:R-:W-:-:S05]  /*34fa0*/  @!P4 IMAD R227, R227, R17, RZ ;  /* 0x00000011e3e3c224 */ /* 0x000fca00078e02ff */
[----:B------:R1:W-:Y:S07]  /*34fb0*/  @!P4 STG.E.U8 desc[UR8][R14.64+0x81], R227 ;  /* 0x000081e30e00c986 */ /* 0x0003ee000c101108 */
[----:B------:R-:W-:-:S05]  /*34fc0*/  @!P3 IMAD R228, R228, R17, RZ ;  /* 0x00000011e4e4b224 */ /* 0x000fca00078e02ff */
[----:B------:R-:W-:Y:S01]  /*34fd0*/  @!P3 STG.E.U8 desc[UR8][R2.64+0x88], R228 ;  /* 0x000088e40200b986 */ /* 0x000fe2000c101108 */
[----:B------:R-:W-:-:S13]  /*34fe0*/  ISETP.LT.OR P3, PT, R0, 0x8a, !P6 ;  /* 0x0000008a0000780c */ /* 0x000fda0007761670 */
[----:B------:R-:W-:-:S05]  /*34ff0*/  @!P3 IMAD R229, R229, R17, RZ ;  /* 0x00000011e5e5b224 */ /* 0x000fca00078e02ff */
[----:B------:R-:W-:Y:S01]  /*35000*/  @!P3 STG.E.U8 desc[UR8][R2.64+0x89], R229 ;  /* 0x000089e50200b986 */ /* 0x000fe2000c101108 */
[----:B------:R-:W-:-:S13]  /*35010*/  ISETP.LT.OR P3, PT, R0, 0x89, !P2 ;  /* 0x000000890000780c */ /* 0x000fda0005761670 */
[----:B-1----:R-:W-:Y:S01]  /*35020*/  @!P3 IADD3 R14, P4, R2, UR6, RZ ;  /* 0x00000006020ebc10 */ /* 0x002fe2000ff9e0ff */
[----:B------:R-:W-:-:S03]  /*35030*/  @!P3 IMAD R230, R230, R17, RZ ;  /* 0x00000011e6e6b224 */ /* 0x000fc600078e02ff */
[----:B------:R-:W-:Y:S02]  /*35040*/  @!P3 IADD3.X R15, R3, UR61, RZ, P4, !PT ;  /* 0x0000003d030fbc10 */ /* 0x000fe4000a7fe4ff */
[----:B------:R-:W-:-:S03]  /*35050*/  ISETP.LT.OR P4, PT, R0, 0x8a, !P2 ;  /* 0x0000008a0000780c */ /* 0x000fc60005781670 */
[----:B------:R1:W-:Y:S01]  /*35060*/  @!P3 STG.E.U8 desc[UR8][R14.64+0x88], R230 ;  /* 0x000088e60e00b986 */ /* 0x0003e2000c101108 */
[----:B------:R-:W-:-:S09]  /*35070*/  ISETP.LT.OR P3, PT, R0, 0x81, !P0 ;  /* 0x000000810000780c */ /* 0x000fd20004761670 */
[----:B------:R-:W-:Y:S01]  /*35080*/  @!P4 IADD3 R20, P6, R2, UR6, RZ ;  /* 0x000000060214cc10 */ /* 0x000fe2000ffde0ff */
[----:B------:R-:W-:-:S03]  /*35090*/  @!P4 IMAD R231, R231, R17, RZ ;  /* 0x00000011e7e7c224 */ /* 0x000fc600078e02ff */
[----:B------:R-:W-:Y:S01]  /*350a0*/  @!P4 IADD3.X R21, R3, UR61, RZ, P6, !PT ;  /* 0x0000003d0315cc10 */ /* 0x000fe2000b7fe4ff */
[----:B------:R-:W-:-:S04]  /*350b0*/  @!P3 IMAD R225, R216, R17, RZ ;  /* 0x00000011d8e1b224 */ /* 0x000fc800078e02ff */
[----:B------:R2:W-:Y:S04]  /*350c0*/  @!P4 STG.E.U8 desc[UR8][R20.64+0x89], R231 ;  /* 0x000089e71400c986 */ /* 0x0005e8000c101108 */
[----:B------:R3:W-:Y:S01]  /*350d0*/  @!P3 STG.E.U8 desc[UR8][R8.64+0x80], R225 ;  /* 0x000080e10800b986 */ /* 0x0007e2000c101108 */
[----:B------:R-:W-:-:S13]  /*350e0*/  ISETP.LT.OR P3, PT, R0, 0x82, !P0 ;  /* 0x000000820000780c */ /* 0x000fda0004761670 */
[----:B------:R-:W-:-:S05]  /*350f0*/  @!P3 IMAD R227, R217, R17, RZ ;  /* 0x00000011d9e3b224 */ /* 0x000fca00078e02ff */
[----:B------:R-:W-:Y:S01]  /*35100*/  @!P3 STG.E.U8 desc[UR8][R8.64+0x81], R227 ;  /* 0x000081e30800b986 */ /* 0x000fe2000c101108 */
[----:B------:R-:W-:-:S04]  /*35110*/  IADD3 R224, P3, R2, UR16, RZ ;  /* 0x0000001002e07c10 */ /* 0x000fc8000ff7e0ff */
[----:B------:R-:W-:Y:S02]  /*35120*/  IADD3.X R216, R3, UR14, RZ, P3, !PT ;  /* 0x0000000e03d87c10 */ /* 0x000fe40009ffe4ff */
[----:B------:R-:W-:-:S04]  /*35130*/  IADD3 R217, P3, R2, UR16, RZ ;  /* 0x0000001002d97c10 */ /* 0x000fc8000ff7e0ff */
[----:B------:R-:W-:Y:S02]  /*35140*/  IADD3.X R7, R3, UR14, RZ, P3, !PT ;  /* 0x0000000e03077c10 */ /* 0x000fe40009ffe4ff */
[----:B------:R-:W-:-:S13]  /*35150*/  ISETP.LT.OR P3, PT, R0, 0x81, !P1 ;  /* 0x000000810000780c */ /* 0x000fda0004f61670 */
[----:B-1----:R-:W-:Y:S01]  /*35160*/  @!P3 IADD3 R14, P4, R224, UR6, RZ ;  /* 0x00000006e00ebc10 */ /* 0x002fe2000ff9e0ff */
[----:B------:R-:W-:-:S03]  /*35170*/  @!P3 IMAD R218, R218, R17, RZ ;  /* 0x00000011dadab224 */ /* 0x000fc600078e02ff */
[----:B------:R-:W-:Y:S02]  /*35180*/  @!P3 IADD3.X R15, R216, UR61, RZ, P4, !PT ;  /* 0x0000003dd80fbc10 */ /* 0x000fe4000a7fe4ff */
[----:B------:R-:W-:-:S03]  /*35190*/  ISETP.LT.OR P4, PT, R0, 0x82, !P1 ;  /* 0x000000820000780c */ /* 0x000fc60004f81670 */
[----:B------:R1:W-:Y:S01]  /*351a0*/  @!P3 STG.E.U8 desc[UR8][R14.64+0x80], R218 ;  /* 0x000080da0e00b986 */ /* 0x0003e2000c101108 */
[----:B------:R-:W-:-:S09]  /*351b0*/  ISETP.LT.OR P3, PT, R0, 0x89, !P0 ;  /* 0x000000890000780c */ /* 0x000fd20004761670 */
[----:B--2---:R-:W-:Y:S01]  /*351c0*/  @!P4 IADD3 R20, P6, R217, UR6, RZ ;  /* 0x00000006d914cc10 */ /* 0x004fe2000ffde0ff */
[----:B------:R-:W-:-:S03]  /*351d0*/  @!P4 IMAD R219, R219, R17, RZ ;  /* 0x00000011dbdbc224 */ /* 0x000fc600078e02ff */
[----:B------:R-:W-:Y:S01]  /*351e0*/  @!P4 IADD3.X R21, R7, UR61, RZ, P6, !PT ;  /* 0x0000003d0715cc10 */ /* 0x000fe2000b7fe4ff */
[----:B---3--:R-:W-:-:S04]  /*351f0*/  @!P3 IMAD R225, R220, R17, RZ ;  /* 0x00000011dce1b224 */ /* 0x008fc800078e02ff */
[----:B------:R2:W-:Y:S04]  /*35200*/  @!P4 STG.E.U8 desc[UR8][R20.64+0x81], R219 ;  /* 0x000081db1400c986 */ /* 0x0005e8000c101108 */
[----:B------:R-:W-:Y:S01]  /*35210*/  @!P3 STG.E.U8 desc[UR8][R8.64+0x88], R225 ;  /* 0x000088e10800b986 */ /* 0x000fe2000c101108 */
[----:B------:R-:W-:-:S13]  /*35220*/  ISETP.LT.OR P3, PT, R0, 0x8a, !P0 ;  /* 0x0000008a0000780c */ /* 0x000fda0004761670 */
[----:B------:R-:W-:-:S05]  /*35230*/  @!P3 IMAD R221, R221, R17, RZ ;  /* 0x00000011ddddb224 */ /* 0x000fca00078e02ff */
[----:B------:R-:W-:Y:S01]  /*35240*/  @!P3 STG.E.U8 desc[UR8][R8.64+0x89], R221 ;  /* 0x000089dd0800b986 */ /* 0x000fe2000c101108 */
[----:B------:R-:W-:-:S13]  /*35250*/  ISETP.LT.OR P3, PT, R0, 0x89, !P1 ;  /* 0x000000890000780c */ /* 0x000fda0004f61670 */
[----:B-1----:R-:W-:-:S04]  /*35260*/  @!P3 IADD3 R14, P4, R224, UR6, RZ ;  /* 0x00000006e00ebc10 */ /* 0x002fc8000ff9e0ff */
[----:B------:R-:W-:Y:S02]  /*35270*/  @!P3 IADD3.X R15, R216, UR61, RZ, P4, !PT ;  /* 0x0000003dd80fbc10 */ /* 0x000fe4000a7fe4ff */
[----:B------:R-:W-:-:S13]  /*35280*/  ISETP.LT.OR P4, PT, R0, 0x8a, !P1 ;  /* 0x0000008a0000780c */ /* 0x000fda0004f81670 */
[----:B--2---:R-:W-:-:S04]  /*35290*/  @!P4 IADD3 R20, P6, R217, UR6, RZ ;  /* 0x00000006d914cc10 */ /* 0x004fc8000ffde0ff */
[----:B------:R-:W-:Y:S01]  /*352a0*/  @!P4 IADD3.X R21, R7, UR61, RZ, P6, !PT ;  /* 0x0000003d0715cc10 */ /* 0x000fe2000b7fe4ff */
[----:B------:R-:W-:Y:S01]  /*352b0*/  @!P3 IMAD R7, R222, R17, RZ ;  /* 0x00000011de07b224 */ /* 0x000fe200078e02ff */
[----:B------:R-:W-:-:S04]  /*352c0*/  ISETP.GE.AND P6, PT, R6, 0x1, PT ;  /* 0x000000010600780c */ /* 0x000fc80003fc6270 */
[----:B------:R1:W-:Y:S01]  /*352d0*/  @!P3 STG.E.U8 desc[UR8][R14.64+0x88], R7 ;  /* 0x000088070e00b986 */ /* 0x0003e2000c101108 */
[----:B------:R-:W-:Y:S01]  /*352e0*/  ISETP.LT.OR P3, PT, R0, 0x91, !P6 ;  /* 0x000000910000780c */ /* 0x000fe20007761670 */
[----:B------:R-:W-:-:S05]  /*352f0*/  @!P4 IMAD R223, R223, R17, RZ ;  /* 0x00000011dfdfc224 */ /* 0x000fca00078e02ff */
[----:B------:R2:W-:Y:S07]  /*35300*/  @!P4 STG.E.U8 desc[UR8][R20.64+0x89], R223 ;  /* 0x000089df1400c986 */ /* 0x0005ee000c101108 */
[----:B------:R-:W-:-:S05]  /*35310*/  @!P3 IMAD R217, R208, R17, RZ ;  /* 0x00000011d0d9b224 */ /* 0x000fca00078e02ff */
[----:B------:R-:W-:Y:S01]  /*35320*/  @!P3 STG.E.U8 desc[UR8][R10.64+0x90], R217 ;  /* 0x000090d90a00b986 */ /* 0x000fe2000c101108 */
[----:B------:R-:W-:Y:S02]  /*35330*/  ISETP.LT.OR P3, PT, R0, 0x92, !P6 ;  /* 0x000000920000780c */ /* 0x000fe40007761670 */
[----:B------:R-:W-:-:S11]  /*35340*/  ISETP.GE.AND P4, PT, R6, 0x9, PT ;  /* 0x000000090600780c */ /* 0x000fd60003f86270 */
[----:B------:R-:W-:-:S05]  /*35350*/  @!P3 IMAD R209, R209, R17, RZ ;  /* 0x00000011d1d1b224 */ /* 0x000fca00078e02ff */
[----:B------:R-:W-:Y:S01]  /*35360*/  @!P3 STG.E.U8 desc[UR8][R10.64+0x91], R209 ;  /* 0x000091d10a00b986 */ /* 0x000fe2000c101108 */
[----:B------:R-:W-:-:S13]  /*35370*/  ISETP.LT.OR P3, PT, R0, 0x91, !P4 ;  /* 0x000000910000780c */ /* 0x000fda0006761670 */
[----:B------:R-:W-:-:S05]  /*35380*/  @!P3 IMAD R219, R210, R17, RZ ;  /* 0x00000011d2dbb224 */ /* 0x000fca00078e02ff */
[----:B------:R-:W-:Y:S01]  /*35390*/  @!P3 STG.E.U8 desc[UR8][R12.64+0x90], R219 ;  /* 0x000090db0c00b986 */ /* 0x000fe2000c101108 */
[----:B------:R-:W-:-:S13]  /*353a0*/  ISETP.LT.OR P3, PT, R0, 0x92, !P4 ;  /* 0x000000920000780c */ /* 0x000fda0006761670 */
[----:B------:R-:W-:-:S05]  /*353b0*/  @!P3 IMAD R211, R211, R17, RZ ;  /* 0x00000011d3d3b224 */ /* 0x000fca00078e02ff */
[----:B------:R-:W-:Y:S01]  /*353c0*/  @!P3 STG.E.U8 desc[UR8][R12.64+0x91], R211 ;  /* 0x000091d30c00b986 */ /* 0x000fe2000c101108 */
[----:B------:R-:W-:-:S13]  /*353d0*/  ISETP.LT.OR P3, PT, R0, 0x99, !P6 ;  /* 0x000000990000780c */ /* 0x000fda0007761670 */
[----:B-1----:R-:W-:-:S05]  /*353e0*/  @!P3 IMAD R7, R212, R17, RZ ;  /* 0x00000011d407b224 */ /* 0x002fca00078e02ff */
[----:B------:R1:W-:Y:S01]  /*353f0*/  @!P3 STG.E.U8 desc[UR8][R10.64+0x98], R7 ;  /* 0x000098070a00b986 */ /* 0x0003e2000c101108 */
[----:B------:R-:W-:-:S13]  /*35400*/  ISETP.LT.OR P3, PT, R0, 0x9a, !P6 ;  /* 0x0000009a0000780c */ /* 0x000fda0007761670 */
[----:B------:R-:W-:-:S05]  /*35410*/  @!P3 IMAD R213, R213, R17, RZ ;  /* 0x00000011d5d5b224 */ /* 0x000fca00078e02ff */
[----:B------:R-:W-:Y:S01]  /*35420*/  @!P3 STG.E.U8 desc[UR8][R10.64+0x99], R213 ;  /* 0x000099d50a00b986 */ /* 0x000fe2000c101108 */
[----:B------:R-:W-:Y:S02]  /*35430*/  ISETP.LT.OR P3, PT, R0, 0x99, !P4 ;  /* 0x000000990000780c */ /* 0x000fe40006761670 */
[----:B------:R-:W-:-:S11]  /*35440*/  ISETP.GE.AND P6, PT, R6, 0x89, PT ;  /* 0x000000890600780c */ /* 0x000fd60003fc6270 */
[----:B--2---:R-:W-:-:S05]  /*35450*/  @!P3 IMAD R21, R214, R17, RZ ;  /* 0x00000011d615b224 */ /* 0x004fca00078e02ff */
[----:B------:R2:W-:Y:S01]  /*35460*/  @!P3 STG.E.U8 desc[UR8][R12.64+0x98], R21 ;  /* 0x000098150c00b986 */ /* 0x0005e2000c101108 */
[C---:B------:R-:W-:Y:S02]  /*35470*/  ISETP.LT.OR P3, PT, R0.reuse, 0x9a, !P4 ;  /* 0x0000009a0000780c */ /* 0x040fe40006761670 */
[----:B------:R-:W-:-:S11]  /*35480*/  ISETP.LT.OR P4, PT, R0, 0x92, !P6 ;  /* 0x000000920000780c */ /* 0x000fd60007781670 */
[----:B------:R-:W-:-:S05]  /*35490*/  @!P3 IMAD R215, R215, R17, RZ ;  /* 0x00000011d7d7b224 */ /* 0x000fca00078e02ff */
[----:B------:R-:W-:Y:S01]  /*354a0*/  @!P3 STG.E.U8 desc[UR8][R12.64+0x99], R215 ;  /* 0x000099d70c00b986 */ /* 0x000fe2000c101108 */
[----:B------:R-:W-:-:S04]  /*354b0*/  @!P4 IADD3 R14, P3, R4, UR6, RZ ;  /* 0x00000006040ecc10 */ /* 0x000fc8000ff7e0ff */
[----:B------:R-:W-:Y:S02]  /*354c0*/  @!P4 IADD3.X R15, R5, UR61, RZ, P3, !PT ;  /* 0x0000003d050fcc10 */ /* 0x000fe40009ffe4ff */
[----:B------:R-:W-:-:S04]  /*354d0*/  ISETP.GE.AND P3, PT, R6, 0x81, PT ;  /* 0x000000810600780c */ /* 0x000fc80003f66270 */
[----:B------:R-:W-:-:S13]  /*354e0*/  ISETP.LT.OR P3, PT, R0, 0x91, !P3 ;  /* 0x000000910000780c */ /* 0x000fda0005f61670 */
[----:B-1----:R-:W-:-:S05]  /*354f0*/  @!P3 IMAD R7, R200, R17, RZ ;  /* 0x00000011c807b224 */ /* 0x002fca00078e02ff */
[----:B------:R-:W-:Y:S01]  /*35500*/  @!P3 STG.E.U8 desc[UR8][R4.64+0x90], R7 ;  /* 0x000090070400b986 */ /* 0x000fe2000c101108 */
[----:B------:R-:W-:-:S04]  /*35510*/  ISETP.GE.AND P3, PT, R6, 0x81, PT ;  /* 0x000000810600780c */ /* 0x000fc80003f66270 */
[----:B------:R-:W-:-:S13]  /*35520*/  ISETP.LT.OR P3, PT, R0, 0x92, !P3 ;  /* 0x000000920000780c */ /* 0x000fda0005f61670 */
[----:B------:R-:W-:-:S05]  /*35530*/  @!P3 IMAD R201, R201, R17, RZ ;  /* 0x00000011c9c9b224 */ /* 0x000fca00078e02ff */
[----:B------:R-:W-:Y:S01]  /*35540*/  @!P3 STG.E.U8 desc[UR8][R4.64+0x91], R201 ;  /* 0x000091c90400b986 */ /* 0x000fe2000c101108 */
[----:B------:R-:W-:Y:S01]  /*35550*/  ISETP.LT.OR P3, PT, R0, 0x99, !P6 ;  /* 0x000000990000780c */ /* 0x000fe20007761670 */
[----:B------:R-:W-:-:S12]  /*35560*/  @!P5 IMAD R209, R202, R17, RZ ;  /* 0x00000011cad1d224 */ /* 0x000fd800078e02ff */
[----:B------:R-:W-:-:S04]  /*35570*/  @!P3 IADD3 R20, P6, R4, UR6, RZ ;  /* 0x000000060414bc10 */ /* 0x000fc8000ffde0ff */
[----:B--2---:R-:W-:Y:S02]  /*35580*/  @!P3 IADD3.X R21, R5, UR61, RZ, P6, !PT ;  /* 0x0000003d0515bc10 */ /* 0x004fe4000b7fe4ff */
[----:B------:R-:W-:Y:S01]  /*35590*/  ISETP.GE.AND P6, PT, R6, 0x89, PT ;  /* 0x000000890600780c */ /* 0x000fe20003fc6270 */
[----:B------:R1:W-:Y:S03]  /*355a0*/  @!P5 STG.E.U8 desc[UR8][R22.64+0x90], R209 ;  /* 0x000090d11600d986 */ /* 0x0003e6000c101108 */
[----:B------:R-:W-:Y:S01]  /*355b0*/  ISETP.LT.OR P5, PT, R0, 0x9a, !P6 ;  /* 0x0000009a0000780c */ /* 0x000fe200077a1670 */
[----:B------:R-:W-:-:S12]  /*355c0*/  @!P4 IMAD R203, R203, R17, RZ ;  /* 0x00000011cbcbc224 */ /* 0x000fd800078e02ff */
[----:B-1----:R-:W-:-:S04]  /*355d0*/  @!P5 IADD3 R22, P6, R4, UR6, RZ ;  /* 0x000000060416dc10 */ /* 0x002fc8000ffde0ff */
[----:B------:R-:W-:Y:S02]  /*355e0*/  @!P5 IADD3.X R23, R5, UR61, RZ, P6, !PT ;  /* 0x0000003d0517dc10 */ /* 0x000fe4000b7fe4ff */
[----:B------:R-:W-:Y:S01]  /*355f0*/  ISETP.GE.AND P6, PT, R6, 0x81, PT ;  /* 0x000000810600780c */ /* 0x000fe20003fc6270 */
[----:B------:R1:W-:Y:S03]  /*35600*/  @!P4 STG.E.U8 desc[UR8][R14.64+0x91], R203 ;  /* 0x000091cb0e00c986 */ /* 0x0003e6000c101108 */
[----:B------:R-:W-:-:S13]  /*35610*/  ISETP.LT.OR P4, PT, R0, 0x99, !P6 ;  /* 0x000000990000780c */ /* 0x000fda0007781670 */
[----:B------:R-:W-:-:S05]  /*35620*/  @!P4 IMAD R7, R204, R17, RZ ;  /* 0x00000011cc07c224 */ /* 0x000fca00078e02ff */
[----:B------:R2:W-:Y:S01]  /*35630*/  @!P4 STG.E.U8 desc[UR8][R4.64+0x98], R7 ;  /* 0x000098070400c986 */ /* 0x0005e2000c101108 */
[----:B------:R-:W-:Y:S02]  /*35640*/  ISETP.LT.OR P4, PT, R0, 0x9a, !P6 ;  /* 0x0000009a0000780c */ /* 0x000fe40007781670 */
[----:B------:R-:W-:-:S11]  /*35650*/  ISETP.GE.AND P6, PT, R6, 0x89, PT ;  /* 0x000000890600780c */ /* 0x000fd60003fc6270 */
[----:B------:R-:W-:-:S05]  /*35660*/  @!P4 IMAD R205, R205, R17, RZ ;  /* 0x00000011cdcdc224 */ /* 0x000fca00078e02ff */
[----:B------:R-:W-:Y:S01]  /*35670*/  @!P4 STG.E.U8 desc[UR8][R4.64+0x99], R205 ;  /* 0x000099cd0400c986 */ /* 0x000fe2000c101108 */
[----:B------:R-:W-:Y:S01]  /*35680*/  ISETP.LT.OR P4, PT, R0, 0xa1, !P6 ;  /* 0x000000a10000780c */ /* 0x000fe20007781670 */
[----:B------:R-:W-:-:S12]  /*35690*/  @!P3 IMAD R201, R206, R17, RZ ;  /* 0x00000011cec9b224 */ /* 0x000fd800078e02ff */
[----:B-1----:R-:W-:-:S04]  /*356a0*/  @!P4 IADD3 R14, P6, R4, UR6, RZ ;  /* 0x00000006040ecc10 */ /* 0x002fc8000ffde0ff */
[----:B------:R-:W-:Y:S02]  /*356b0*/  @!P4 IADD3.X R15, R5, UR61, RZ, P6, !PT ;  /* 0x0000003d050fcc10 */ /* 0x000fe4000b7fe4ff */
[----:B------:R-:W-:Y:S01]  /*356c0*/  ISETP.GE.AND P6, PT, R6, 0x101, PT ;  /* 0x000001010600780c */ /* 0x000fe20003fc6270 */
[----:B------:R1:W-:Y:S03]  /*356d0*/  @!P3 STG.E.U8 desc[UR8][R20.64+0x98], R201 ;  /* 0x000098c91400b986 */ /* 0x0003e6000c101108 */
[----:B------:R-:W-:Y:S01]  /*356e0*/  ISETP.LT.OR P3, PT, R0, 0x91, !P6 ;  /* 0x000000910000780c */ /* 0x000fe20007761670 */
[----:B------:R-:W-:-:S05]  /*356f0*/  @!P5 IMAD R207, R207, R17, RZ ;  /* 0x00000011cfcfd224 */ /* 0x000fca00078e02ff */
[----:B------:R-:W-:Y:S07]  /*35700*/  @!P5 STG.E.U8 desc[UR8][R22.64+0x99], R207 ;  /* 0x000099cf1600d986 */ /* 0x000fee000c101108 */
[----:B--2---:R-:W-:-:S05]  /*35710*/  @!P3 IMAD R7, R192, R17, RZ ;  /* 0x00000011c007b224 */ /* 0x004fca00078e02ff */
[----:B------:R2:W-:Y:S01]  /*35720*/  @!P3 STG.E.U8 desc[UR8][R2.64+0x90], R7 ;  /* 0x000090070200b986 */ /* 0x0005e2000c101108 */
[----:B------:R-:W-:-:S13]  /*35730*/  ISETP.LT.OR P3, PT, R0, 0x92, !P6 ;  /* 0x000000920000780c */ /* 0x000fda0007761670 */
[----:B------:R-:W-:-:S05]  /*35740*/  @!P3 IMAD R203, R193, R17, RZ ;  /* 0x00000011c1cbb224 */ /* 0x000fca00078e02ff */
[----:B------:R-:W-:Y:S01]  /*35750*/  @!P3 STG.E.U8 desc[UR8][R2.64+0x91], R203 ;  /* 0x000091cb0200b986 */ /* 0x000fe2000c101108 */
[----:B------:R-:W-:-:S13]  /*35760*/  ISETP.LT.OR P3, PT, R0, 0x91, !P2 ;  /* 0x000000910000780c */ /* 0x000fda0005761670 */
[----:B------:R-:W-:-:S04]  /*35770*/  @!P3 IADD3 R192, P5, R2, UR6, RZ ;  /* 0x0000000602c0bc10 */ /* 0x000fc8000ffbe0ff */
[----:B------:R-:W-:Y:S02]  /*35780*/  @!P3 IADD3.X R193, R3, UR61, RZ, P5, !PT ;  /* 0x0000003d03c1bc10 */ /* 0x000fe4000affe4ff */
[----:B------:R-:W-:Y:S01]  /*35790*/  ISETP.LT.OR P5, PT, R0, 0x92, !P2 ;  /* 0x000000920000780c */ /* 0x000fe200057a1670 */
[----:B-1----:R-:W-:-:S12]  /*357a0*/  @!P3 IMAD R201, R194, R17, RZ ;  /* 0x00000011c2c9b224 */ /* 0x002fd800078e02ff */
[----:B------:R-:W-:-:S04]  /*357b0*/  @!P5 IADD3 R20, P6, R2, UR6, RZ ;  /* 0x000000060214dc10 */ /* 0x000fc8000ffde0ff */
[----:B------:R-:W-:Y:S02]  /*357c0*/  @!P5 IADD3.X R21, R3, UR61, RZ, P6, !PT ;  /* 0x0000003d0315dc10 */ /* 0x000fe4000b7fe4ff */
[----:B------:R-:W-:Y:S01]  /*357d0*/  ISETP.GE.AND P6, PT, R6, 0x101, PT ;  /* 0x000001010600780c */ /* 0x000fe20003fc6270 */
[----:B------:R1:W-:Y:S03]  /*357e0*/  @!P3 STG.E.U8 desc[UR8][R192.64+0x90], R201 ;  /* 0x000090c9c000b986 */ /* 0x0003e6000c101108 */
[----:B------:R-:W-:Y:S01]  /*357f0*/  ISETP.LT.OR P3, PT, R0, 0x99, !P6 ;  /* 0x000000990000780c */ /* 0x000fe20007761670 */
[----:B------:R-:W-:-:S05]  /*35800*/  @!P5 IMAD R195, R195, R17, RZ ;  /* 0x00000011c3c3d224 */ /* 0x000fca00078e02ff */
[----:B------:R3:W-:Y:S07]  /*35810*/  @!P5 STG.E.U8 desc[UR8][R20.64+0x91], R195 ;  /* 0x000091c31400d986 */ /* 0x0007ee000c101108 */
[----:B--2---:R-:W-:-:S05]  /*35820*/  @!P3 IMAD R7, R196, R17, RZ ;  /* 0x00000011c407b224 */ /* 0x004fca00078e02ff */
[----:B------:R2:W-:Y:S01]  /*35830*/  @!P3 STG.E.U8 desc[UR8][R2.64+0x98], R7 ;  /* 0x000098070200b986 */ /* 0x0005e2000c101108 */
[----:B------:R-:W-:-:S13]  /*35840*/  ISETP.LT.OR P3, PT, R0, 0x9a, !P6 ;  /* 0x0000009a0000780c */ /* 0x000fda0007761670 */
[----:B------:R-:W-:-:S05]  /*35850*/  @!P3 IMAD R197, R197, R17, RZ ;  /* 0x00000011c5c5b224 */ /* 0x000fca00078e02ff */
[----:B------:R-:W-:Y:S01]  /*35860*/  @!P3 STG.E.U8 desc[UR8][R2.64+0x99], R197 ;  /* 0x000099c50200b986 */ /* 0x000fe2000c101108 */
[----:B------:R-:W-:-:S13]  /*35870*/  ISETP.LT.OR P3, PT, R0, 0x99, !P2 ;  /* 0x000000990000780c */ /* 0x000fda0005761670 */
[----:B------:R-:W-:Y:S01]  /*35880*/  @!P3 IADD3 R22, P5, R2, UR6, RZ ;  /* 0x000000060216bc10 */ /* 0x000fe2000ffbe0ff */
[----:B-1----:R-:W-:-:S03]  /*35890*/  @!P3 IMAD R193, R198, R17, RZ ;  /* 0x00000011c6c1b224 */ /* 0x002fc600078e02ff */
[----:B------:R-:W-:Y:S02]  /*358a0*/  @!P3 IADD3.X R23, R3, UR61, RZ, P5, !PT ;  /* 0x0000003d0317bc10 */ /* 0x000fe4000affe4ff */
[----:B------:R-:W-:-:S03]  /*358b0*/  ISETP.LT.OR P5, PT, R0, 0x9a, !P2 ;  /* 0x0000009a0000780c */ /* 0x000fc600057a1670 */
[----:B------:R1:W-:Y:S01]  /*358c0*/  @!P3 STG.E.U8 desc[UR8][R22.64+0x98], R193 ;  /* 0x000098c11600b986 */ /* 0x0003e2000c101108 */
[----:B------:R-:W-:-:S09]  /*358d0*/  ISETP.LT.OR P3, PT, R0, 0x91, !P0 ;  /* 0x000000910000780c */ /* 0x000fd20004761670 */
[----:B---3--:R-:W-:Y:S01]  /*358e0*/  @!P5 IADD3 R20, P6, R2, UR6, RZ ;  /* 0x000000060214dc10 */ /* 0x008fe2000ffde0ff */
[----:B------:R-:W-:-:S03]  /*358f0*/  @!P5 IMAD R199, R199, R17, RZ ;  /* 0x00000011c7c7d224 */ /* 0x000fc600078e02ff */
[----:B------:R-:W-:Y:S01]  /*35900*/  @!P5 IADD3.X R21, R3, UR61, RZ, P6, !PT ;  /* 0x0000003d0315dc10 */ /* 0x000fe2000b7fe4ff */
[----:B--2---:R-:W-:-:S04]  /*35910*/  @!P3 IMAD R7, R184, R17, RZ ;  /* 0x00000011b807b224 */ /* 0x004fc800078e02ff */
[----:B------:R-:W-:Y:S04]  /*35920*/  @!P5 STG.E.U8 desc[UR8][R20.64+0x99], R199 ;  /* 0x000099c71400d986 */ /* 0x000fe8000c101108 */
[----:B------:R2:W-:Y:S01]  /*35930*/  @!P3 STG.E.U8 desc[UR8][R8.64+0x90], R7 ;  /* 0x000090070800b986 */ /* 0x0005e2000c101108 */
[----:B------:R-:W-:-:S13]  /*35940*/  ISETP.LT.OR P3, PT, R0, 0x92, !P0 ;  /* 0x000000920000780c */ /* 0x000fda0004761670 */
[----:B------:R-:W-:-:S05]  /*35950*/  @!P3 IMAD R185, R185, R17, RZ ;  /* 0x00000011b9b9b224 */ /* 0x000fca00078e02ff */
[----:B------:R3:W-:Y:S01]  /*35960*/  @!P3 STG.E.U8 desc[UR8][R8.64+0x91], R185 ;  /* 0x000091b90800b986 */ /* 0x0007e2000c101108 */
[----:B------:R-:W-:-:S04]  /*35970*/  IADD3 R184, P3, R2, UR16, RZ ;  /* 0x0000001002b87c10 */ /* 0x000fc8000ff7e0ff */
[----:B------:R-:W-:Y:S02]  /*35980*/  IADD3.X R192, R3, UR14, RZ, P3, !PT ;  /* 0x0000000e03c07c10 */ /* 0x000fe40009ffe4ff */
[----:B------:R-:W-:-:S04]  /*35990*/  IADD3 R194, P3, R2, UR16, RZ ;  /* 0x0000001002c27c10 */ /* 0x000fc8000ff7e0ff */
[----:B------:R-:W-:Y:S02]  /*359a0*/  IADD3.X R195, R3, UR14, RZ, P3, !PT ;  /* 0x0000000e03c37c10 */ /* 0x000fe40009ffe4ff */
[----:B------:R-:W-:-:S13]  /*359b0*/  ISETP.LT.OR P3, PT, R0, 0x91, !P1 ;  /* 0x000000910000780c */ /* 0x000fda0004f61670 */
[----:B-1----:R-:W-:Y:S01]  /*359c0*/  @!P3 IADD3 R22, P5, R184, UR6, RZ ;  /* 0x00000006b816bc10 */ /* 0x002fe2000ffbe0ff */
[----:B--2---:R-:W-:-:S03]  /*359d0*/  @!P3 IMAD R7, R186, R17, RZ ;  /* 0x00000011ba07b224 */ /* 0x004fc600078e02ff */
        /* <DEDUP_REMOVED lines=9> */
[----:B------:R-:W-:Y:S01]  /*35a70*/  @!P3 STG.E.U8 desc[UR8][R8.64+0x98], R193 ;  /* 0x000098c10800b986 */ /* 0x000fe2000c101108 */
[----:B------:R-:W-:-:S13]  /*35a80*/  ISETP.LT.OR P3, PT, R0, 0x9a, !P0 ;  /* 0x0000009a0000780c */ /* 0x000fda0004761670 */
[----:B------:R-:W-:-:S05]  /*35a90*/  @!P3 IMAD R189, R189, R17, RZ ;  /* 0x00000011bdbdb224 */ /* 0x000fca00078e02ff */
[----:B------:R-:W-:Y:S01]  /*35aa0*/  @!P3 STG.E.U8 desc[UR8][R8.64+0x99], R189 ;  /* 0x000099bd0800b986 */ /* 0x000fe2000c101108 */
[----:B------:R-:W-:-:S13]  /*35ab0*/  ISETP.LT.OR P3, PT, R0, 0x99, !P1 ;  /* 0x000000990000780c */ /* 0x000fda0004f61670 */
[----:B------:R-:W-:-:S04]  /*35ac0*/  @!P3 IADD3 R184, P5, R184, UR6, RZ ;  /* 0x00000006b8b8bc10 */ /* 0x000fc8000ffbe0ff */
[----:B---3--:R-:W-:Y:S02]  /*35ad0*/  @!P3 IADD3.X R185, R192, UR61, RZ, P5, !PT ;  /* 0x0000003dc0b9bc10 */ /* 0x008fe4000affe4ff */
[----:B------:R-:W-:Y:S01]  /*35ae0*/  ISETP.LT.OR P5, PT, R0, 0x9a, !P1 ;  /* 0x0000009a0000780c */ /* 0x000fe20004fa1670 */
[----:B-1----:R-:W-:-:S12]  /*35af0*/  @!P3 IMAD R7, R190, R17, RZ ;  /* 0x00000011be07b224 */ /* 0x002fd800078e02ff */
[----:B--2---:R-:W-:-:S04]  /*35b00*/  @!P5 IADD3 R20, P6, R194, UR6, RZ ;  /* 0x00000006c214dc10 */ /* 0x004fc8000ffde0ff */
[----:B------:R-:W-:Y:S02]  /*35b10*/  @!P5 IADD3.X R21, R195, UR61, RZ, P6, !PT ;  /* 0x0000003dc315dc10 */ /* 0x000fe4000b7fe4ff */
[----:B------:R-:W-:Y:S01]  /*35b20*/  ISETP.GE.AND P6, PT, R6, 0x1, PT ;  /* 0x000000010600780c */ /* 0x000fe20003fc6270 */
[----:B------:R1:W-:Y:S03]  /*35b30*/  @!P3 STG.E.U8 desc[UR8][R184.64+0x98], R7 ;  /* 0x00009807b800b986 */ /* 0x0003e6000c101108 */
[----:B------:R-:W-:Y:S01]  /*35b40*/  ISETP.LT.OR P3, PT, R0, 0xa1, !P6 ;  /* 0x000000a10000780c */ /* 0x000fe20007761670 */
[----:B------:R-:W-:-:S05]  /*35b50*/  @!P5 IMAD R191, R191, R17, RZ ;  /* 0x00000011bfbfd224 */ /* 0x000fca00078e02ff */
[----:B------:R-:W-:Y:S07]  /*35b60*/  @!P5 STG.E.U8 desc[UR8][R20.64+0x99], R191 ;  /* 0x000099bf1400d986 */ /* 0x000fee000c101108 */
[----:B------:R-:W-:-:S05]  /*35b70*/  @!P3 IMAD R23, R176, R17, RZ ;  /* 0x00000011b017b224 */ /* 0x000fca00078e02ff */
[----:B------:R2:W-:Y:S01]  /*35b80*/  @!P3 STG.E.U8 desc[UR8][R10.64+0xa0], R23 ;  /* 0x0000a0170a00b986 */ /* 0x0005e2000c101108 */
        /* <DEDUP_REMOVED lines=39> */
[----:B------:R-:W-:Y:S03]  /*35e00*/  @!P4 STG.E.U8 desc[UR8][R14.64+0xa0], R179 ;  /* 0x0000a0b30e00c986 */ /* 0x000fe6000c101108 */
[----:B------:R-:W-:Y:S01]  /*35e10*/  ISETP.LT.OR P4, PT, R0, 0xaa, !P6 ;  /* 0x000000aa0000780c */ /* 0x000fe20007781670 */
[----:B------:R-:W-:-:S12]  /*35e20*/  @!P5 IMAD R171, R171, R17, RZ ;  /* 0x00000011ababd224 */ /* 0x000fd800078e02ff */
[----:B------:R-:W-:-:S04]  /*35e30*/  @!P4 IADD3 R168, P6, R4, UR6, RZ ;  /* 0x0000000604a8cc10 */ /* 0x000fc8000ffde0ff */
[----:B------:R-:W-:Y:S02]  /*35e40*/  @!P4 IADD3.X R169, R5, UR61, RZ, P6, !PT ;  /* 0x0000003d05a9cc10 */ /* 0x000fe4000b7fe4ff */
[----:B------:R-:W-:Y:S01]  /*35e50*/  ISETP.GE.AND P6, PT, R6, 0x81, PT ;  /* 0x000000810600780c */ /* 0x000fe20003fc6270 */
[----:B------:R2:W-:Y:S03]  /*35e60*/  @!P5 STG.E.U8 desc[UR8][R20.64+0xa1], R171 ;  /* 0x0000a1ab1400d986 */ /* 0x0005e6000c101108 */
[----:B------:R-:W-:-:S13]  /*35e70*/  ISETP.LT.OR P5, PT, R0, 0xa9, !P6 ;  /* 0x000000a90000780c */ /* 0x000fda00077a1670 */
[----:B-1----:R-:W-:-:S05]  /*35e80*/  @!P5 IMAD R7, R172, R17, RZ ;  /* 0x00000011ac07d224 */ /* 0x002fca00078e02ff */
[----:B------:R1:W-:Y:S01]  /*35e90*/  @!P5 STG.E.U8 desc[UR8][R4.64+0xa8], R7 ;  /* 0x0000a8070400d986 */ /* 0x0003e2000c101108 */
[----:B------:R-:W-:Y:S02]  /*35ea0*/  ISETP.LT.OR P5, PT, R0, 0xaa, !P6 ;  /* 0x000000aa0000780c */ /* 0x000fe400077a1670 */
[----:B------:R-:W-:-:S11]  /*35eb0*/  ISETP.GE.AND P6, PT, R6, 0x89, PT ;  /* 0x000000890600780c */ /* 0x000fd60003fc6270 */
[----:B------:R-:W-:-:S05]  /*35ec0*/  @!P5 IMAD R173, R173, R17, RZ ;  /* 0x00000011adadd224 */ /* 0x000fca00078e02ff */
[----:B------:R-:W-:Y:S01]  /*35ed0*/  @!P5 STG.E.U8 desc[UR8][R4.64+0xa9], R173 ;  /* 0x0000a9ad0400d986 */ /* 0x000fe2000c101108 */
[----:B------:R-:W-:Y:S01]  /*35ee0*/  ISETP.LT.OR P5, PT, R0, 0xb1, !P6 ;  /* 0x000000b10000780c */ /* 0x000fe200077a1670 */
[----:B--2---:R-:W-:-:S12]  /*35ef0*/  @!P3 IMAD R171, R174, R17, RZ ;  /* 0x00000011aeabb224 */ /* 0x004fd800078e02ff */
[----:B------:R-:W-:-:S04]  /*35f00*/  @!P5 IADD3 R14, P6, R4, UR6, RZ ;  /* 0x00000006040edc10 */ /* 0x000fc8000ffde0ff */
[----:B------:R-:W-:Y:S02]  /*35f10*/  @!P5 IADD3.X R15, R5, UR61, RZ, P6, !PT ;  /* 0x0000003d050fdc10 */ /* 0x000fe4000b7fe4ff */
[----:B------:R-:W-:Y:S01]  /*35f20*/  ISETP.GE.AND P6, PT, R6, 0x101, PT ;  /* 0x000001010600780c */ /* 0x000fe20003fc6270 */
[----:B------:R-:W-:Y:S03]  /*35f30*/  @!P3 STG.E.U8 desc[UR8][R22.64+0xa8], R171 ;  /* 0x0000a8ab1600b986 */ /* 0x000fe6000c101108 */
[----:B------:R-:W-:Y:S01]  /*35f40*/  ISETP.LT.OR P3, PT, R0, 0xa1, !P6 ;  /* 0x000000a10000780c */ /* 0x000fe20007761670 */
[----:B------:R-:W-:-:S05]  /*35f50*/  @!P4 IMAD R175, R175, R17, RZ ;  /* 0x00000011afafc224 */ /* 0x000fca00078e02ff */
[----:B------:R2:W-:Y:S07]  /*35f60*/  @!P4 STG.E.U8 desc[UR8][R168.64+0xa9], R175 ;  /* 0x0000a9afa800c986 */ /* 0x0005ee000c101108 */
[----:B-1----:R-:W-:-:S05]  /*35f70*/  @!P3 IMAD R7, R160, R17, RZ ;  /* 0x00000011a007b224 */ /* 0x002fca00078e02ff */
        /* <DEDUP_REMOVED lines=22> */
[----:B------:R-:W-:Y:S01]  /*360e0*/  @!P3 IADD3 R160, P4, R2, UR6, RZ ;  /* 0x0000000602a0bc10 */ /* 0x000fe2000ff9e0ff */
        /* <DEDUP_REMOVED lines=8> */
[----:B-1----:R-:W-:-:S04]  /*36170*/  @!P3 IMAD R7, R152, R17, RZ ;  /* 0x000000119807b224 */ /* 0x002fc800078e02ff */
[----:B------:R1:W-:Y:S04]  /*36180*/  @!P4 STG.E.U8 desc[UR8][R20.64+0xa9], R167 ;  /* 0x0000a9a71400c986 */ /* 0x0003e8000c101108 */
[----:B------:R3:W-:Y:S01]  /*36190*/  @!P3 STG.E.U8 desc[UR8][R8.64+0xa0], R7 ;  /* 0x0000a0070800b986 */ /* 0x0007e2000c101108 */
[----:B------:R-:W-:-:S13]  /*361a0*/  ISETP.LT.OR P3, PT, R0, 0xa2, !P0 ;  /* 0x000000a20000780c */ /* 0x000fda0004761670 */
[----:B------:R-:W-:-:S05]  /*361b0*/  @!P3 IMAD R153, R153, R17, RZ ;  /* 0x000000119999b224 */ /* 0x000fca00078e02ff */
[----:B------:R4:W-:Y:S01]  /*361c0*/  @!P3 STG.E.U8 desc[UR8][R8.64+0xa1], R153 ;  /* 0x0000a1990800b986 */ /* 0x0009e2000c101108 */
[----:B------:R-:W-:-:S04]  /*361d0*/  IADD3 R152, P3, R2, UR16, RZ ;  /* 0x0000001002987c10 */ /* 0x000fc8000ff7e0ff */
[----:B------:R-:W-:Y:S02]  /*361e0*/  IADD3.X R162, R3, UR14, RZ, P3, !PT ;  /* 0x0000000e03a27c10 */ /* 0x000fe40009ffe4ff */
[----:B--2---:R-:W-:-:S04]  /*361f0*/  IADD3 R160, P3, R2, UR16, RZ ;  /* 0x0000001002a07c10 */ /* 0x004fc8000ff7e0ff */
[----:B------:R-:W-:Y:S02]  /*36200*/  IADD3.X R163, R3, UR14, RZ, P3, !PT ;  /* 0x0000000e03a37c10 */ /* 0x000fe40009ffe4ff */
[----:B------:R-:W-:-:S13]  /*36210*/  ISETP.LT.OR P3, PT, R0, 0xa1, !P1 ;  /* 0x000000a10000780c */ /* 0x000fda0004f61670 */
[----:B-1----:R-:W-:Y:S01]  /*36220*/  @!P3 IADD3 R20, P4, R152, UR6, RZ ;  /* 0x000000069814bc10 */ /* 0x002fe2000ff9e0ff */
[----:B---3--:R-:W-:-:S03]  /*36230*/  @!P3 IMAD R7, R154, R17, RZ ;  /* 0x000000119a07b224 */ /* 0x008fc600078e02ff */
        /* <DEDUP_REMOVED lines=15> */
[----:B----4-:R-:W-:Y:S02]  /*36330*/  @!P3 IADD3.X R153, R162, UR61, RZ, P4, !PT ;  /* 0x0000003da299bc10 */ /* 0x010fe4000a7fe4ff */
        /* <DEDUP_REMOVED lines=178> */
[----:B------:R3:W-:Y:S01]  /*36e60*/  @!P3 STG.E.U8 desc[UR8][R4.64+0xc1], R113 ;  /* 0x0000c1710400b986 */ /* 0x0007e2000c101108 */
[----:B------:R-:W-:Y:S01]  /*36e70*/  ISETP.LT.OR P3, PT, R0, 0xc9, !P6 ;  /* 0x000000c90000780c */ /* 0x000fe20007761670 */
[----:B------:R-:W-:-:S12]  /*36e80*/  @!P4 IMAD R115, R106, R17, RZ ;  /* 0x000000116a73c224 */ /* 0x000fd800078e02ff */
[----:B------:R-:W-:-:S04]  /*36e90*/  @!P3 IADD3 R22, P6, R4, UR6, RZ ;  /* 0x000000060416bc10 */ /* 0x000fc8000ffde0ff */
[----:B--2---:R-:W-:Y:S02]  /*36ea0*/  @!P3 IADD3.X R23, R5, UR61, RZ, P6, !PT ;  /* 0x0000003d0517bc10 */ /* 0x004fe4000b7fe4ff */
[----:B------:R-:W-:Y:S01]  /*36eb0*/  ISETP.GE.AND P6, PT, R6, 0x89, PT ;  /* 0x000000890600780c */ /* 0x000fe20003fc6270 */
[----:B------:R-:W-:Y:S03]  /*36ec0*/  @!P4 STG.E.U8 desc[UR8][R14.64+0xc0], R115 ;  /* 0x0000c0730e00c986 */ /* 0x000fe6000c101108 */
[----:B------:R-:W-:Y:S01]  /*36ed0*/  ISETP.LT.OR P4, PT, R0, 0xca, !P6 ;  /* 0x000000ca0000780c */ /* 0x000fe20007781670 */
[----:B-1----:R-:W-:-:S12]  /*36ee0*/  @!P5 IMAD R7, R107, R17, RZ ;  /* 0x000000116b07d224 */ /* 0x002fd800078e02ff */
[----:B------:R-:W-:-:S04]  /*36ef0*/  @!P4 IADD3 R104, P6, R4, UR6, RZ ;  /* 0x000000060468cc10 */ /* 0x000fc8000ffde0ff */
[----:B------:R-:W-:Y:S02]  /*36f00*/  @!P4 IADD3.X R105, R5, UR61, RZ, P6, !PT ;  /* 0x0000003d0569cc10 */ /* 0x000fe4000b7fe4ff */
[----:B------:R-:W-:Y:S01]  /*36f10*/  ISETP.GE.AND P6, PT, R6, 0x81, PT ;  /* 0x000000810600780c */ /* 0x000fe20003fc6270 */
[----:B------:R1:W-:Y:S03]  /*36f20*/  @!P5 STG.E.U8 desc[UR8][R20.64+0xc1], R7 ;  /* 0x0000c1071400d986 */ /* 0x0003e6000c101108 */
[----:B------:R-:W-:-:S13]  /*36f30*/  ISETP.LT.OR P5, PT, R0, 0xc9, !P6 ;  /* 0x000000c90000780c */ /* 0x000fda00077a1670 */
[----:B---3--:R-:W-:-:S05]  /*36f40*/  @!P5 IMAD R113, R108, R17, RZ ;  /* 0x000000116c71d224 */ /* 0x008fca00078e02ff */
[----:B------:R2:W-:Y:S01]  /*36f50*/  @!P5 STG.E.U8 desc[UR8][R4.64+0xc8], R113 ;  /* 0x0000c8710400d986 */ /* 0x0005e2000c101108 */
[----:B------:R-:W-:Y:S02]  /*36f60*/  ISETP.LT.OR P5, PT, R0, 0xca, !P6 ;  /* 0x000000ca0000780c */ /* 0x000fe400077a1670 */
[----:B------:R-:W-:-:S11]  /*36f70*/  ISETP.GE.AND P6, PT, R6, 0x89, PT ;  /* 0x000000890600780c */ /* 0x000fd60003fc6270 */
[----:B------:R-:W-:-:S05]  /*36f80*/  @!P5 IMAD R109, R109, R17, RZ ;  /* 0x000000116d6dd224 */ /* 0x000fca00078e02ff */
[----:B------:R-:W-:Y:S01]  /*36f90*/  @!P5 STG.E.U8 desc[UR8][R4.64+0xc9], R109 ;  /* 0x0000c96d0400d986 */ /* 0x000fe2000c101108 */
        /* <DEDUP_REMOVED lines=10> */
[----:B------:R-:W-:Y:S01]  /*37040*/  @!P3 STG.E.U8 desc[UR8][R2.64+0xc0], R113 ;  /* 0x0000c0710200b986 */ /* 0x000fe2000c101108 */
[----:B------:R-:W-:-:S13]  /*37050*/  ISETP.LT.OR P3, PT, R0, 0xc2, !P6 ;  /* 0x000000c20000780c */ /* 0x000fda0007761670 */
[----:B------:R-:W-:-:S05]  /*37060*/  @!P3 IMAD R97, R97, R17, RZ ;  /* 0x000000116161b224 */ /* 0x000fca00078e02ff */
[----:B------:R2:W-:Y:S01]  /*37070*/  @!P3 STG.E.U8 desc[UR8][R2.64+0xc1], R97 ;  /* 0x0000c1610200b986 */ /* 0x0005e2000c101108 */
        /* <DEDUP_REMOVED lines=22> */
[----:B------:R-:W-:Y:S01]  /*371e0*/  @!P3 STG.E.U8 desc[UR8][R22.64+0xc8], R7 ;  /* 0x0000c8071600b986 */ /* 0x000fe2000c101108 */
[----:B------:R-:W-:-:S09]  /*371f0*/  ISETP.LT.OR P3, PT, R0, 0xc1, !P0 ;  /* 0x000000c10000780c */ /* 0x000fd20004761670 */
[----:B------:R-:W-:Y:S01]  /*37200*/  @!P4 IADD3 R14, P6, R2, UR6, RZ ;  /* 0x00000006020ecc10 */ /* 0x000fe2000ffde0ff */
[----:B------:R-:W-:-:S03]  /*37210*/  @!P4 IMAD R103, R103, R17, RZ ;  /* 0x000000116767c224 */ /* 0x000fc600078e02ff */
[----:B------:R-:W-:Y:S01]  /*37220*/  @!P4 IADD3.X R15, R3, UR61, RZ, P6, !PT ;  /* 0x0000003d030fcc10 */ /* 0x000fe2000b7fe4ff */
[----:B---3--:R-:W-:-:S04]  /*37230*/  @!P3 IMAD R21, R88, R17, RZ ;  /* 0x000000115815b224 */ /* 0x008fc800078e02ff */
        /* <DEDUP_REMOVED lines=18> */
[----:B---3--:R-:W-:Y:S01]  /*37360*/  @!P4 IADD3.X R21, R98, UR61, RZ, P6, !PT ;  /* 0x0000003d6215cc10 */ /* 0x008fe2000b7fe4ff */
[----:B----4-:R-:W-:-:S04]  /*37370*/  @!P3 IMAD R89, R92, R17, RZ ;  /* 0x000000115c59b224 */ /* 0x010fc800078e02ff */
[----:B------:R2:W-:Y:S04]  /*37380*/  @!P4 STG.E.U8 desc[UR8][R20.64+0xc1], R91 ;  /* 0x0000c15b1400c986 */ /* 0x0005e8000c101108 */
        /* <DEDUP_REMOVED lines=23> */
[----:B---3--:R-:W-:-:S05]  /*37500*/  @!P3 IMAD R89, R82, R17, RZ ;  /* 0x000000115259b224 */ /* 0x008fca00078e02ff */
        /* <DEDUP_REMOVED lines=52> */
[----:B------:R2:W-:Y:S03]  /*37850*/  @!P3 STG.E.U8 desc[UR8][R20.64+0xd8], R75 ;  /* 0x0000d84b1400b986 */ /* 0x0005e6000c101108 */
[----:B------:R-:W-:Y:S01]  /*37860*/  ISETP.LT.OR P3, PT, R0, 0xd1, !P6 ;  /* 0x000000d10000780c */ /* 0x000fe20007761670 */
[----:B------:R-:W-:-:S05]  /*37870*/  @!P5 IMAD R79, R79, R17, RZ ;  /* 0x000000114f4fd224 */ /* 0x000fca00078e02ff */
[----:B------:R-:W-:Y:S07]  /*37880*/  @!P5 STG.E.U8 desc[UR8][R22.64+0xd9], R79 ;  /* 0x0000d94f1600d986 */ /* 0x000fee000c101108 */
        /* <DEDUP_REMOVED lines=27> */
[----:B------:R-:W-:Y:S01]  /*37a40*/  @!P3 STG.E.U8 desc[UR8][R22.64+0xd8], R21 ;  /* 0x0000d8151600b986 */ /* 0x000fe2000c101108 */
        /* <DEDUP_REMOVED lines=59> */
[----:B------:R3:W-:Y:S01]  /*37e00*/  @!P3 STG.E.U8 desc[UR8][R10.64+0xe9], R53 ;  /* 0x0000e9350a00b986 */ /* 0x0007e2000c101108 */
[----:B------:R-:W-:-:S13]  /*37e10*/  ISETP.LT.OR P3, PT, R0, 0xe9, !P5 ;  /* 0x000000e90000780c */ /* 0x000fda0006f61670 */
[----:B--2---:R-:W-:-:S05]  /*37e20*/  @!P3 IMAD R21, R54, R17, RZ ;  /* 0x000000113615b224 */ /* 0x004fca00078e02ff */
[----:B------:R-:W-:Y:S01]  /*37e30*/  @!P3 STG.E.U8 desc[UR8][R12.64+0xe8], R21 ;  /* 0x0000e8150c00b986 */ /* 0x000fe2000c101108 */
[----:B------:R-:W-:Y:S02]  /*37e40*/  ISETP.LT.OR P3, PT, R0, 0xea, !P5 ;  /* 0x000000ea0000780c */ /* 0x000fe40006f61670 */
[----:B------:R-:W-:-:S11]  /*37e50*/  ISETP.GE.AND P6, PT, R6, 0x89, PT ;  /* 0x000000890600780c */ /* 0x000fd60003fc6270 */
[----:B------:R-:W-:-:S05]  /*37e60*/  @!P3 IMAD R55, R55, R17, RZ ;  /* 0x000000113737b224 */ /* 0x000fca00078e02ff */
[----:B------:R2:W-:Y:S01]  /*37e70*/  @!P3 STG.E.U8 desc[UR8][R12.64+0xe9], R55 ;  /* 0x0000e9370c00b986 */ /* 0x0005e2000c101108 */
[----:B------:R-:W-:-:S13]  /*37e80*/  ISETP.LT.OR P3, PT, R0, 0xe2, !P6 ;  /* 0x000000e20000780c */ /* 0x000fda0007761670 */
[----:B------:R-:W-:-:S04]  /*37e90*/  @!P3 IADD3 R14, P5, R4, UR6, RZ ;  /* 0x00000006040ebc10 */ /* 0x000fc8000ffbe0ff */
[----:B------:R-:W-:Y:S02]  /*37ea0*/  @!P3 IADD3.X R15, R5, UR61, RZ, P5, !PT ;  /* 0x0000003d050fbc10 */ /* 0x000fe4000affe4ff */
[----:B------:R-:W-:-:S04]  /*37eb0*/  ISETP.GE.AND P5, PT, R6, 0x81, PT ;  /* 0x000000810600780c */ /* 0x000fc80003fa6270 */
[----:B------:R-:W-:-:S13]  /*37ec0*/  ISETP.LT.OR P5, PT, R0, 0xe1, !P5 ;  /* 0x000000e10000780c */ /* 0x000fda0006fa1670 */
[----:B-1----:R-:W-:-:S05]  /*37ed0*/  @!P5 IMAD R7, R40, R17, RZ ;  /* 0x000000112807d224 */ /* 0x002fca00078e02ff */
[----:B------:R-:W-:Y:S01]  /*37ee0*/  @!P5 STG.E.U8 desc[UR8][R4.64+0xe0], R7 ;  /* 0x0000e0070400d986 */ /* 0x000fe2000c101108 */
[----:B------:R-:W-:-:S04]  /*37ef0*/  ISETP.GE.AND P5, PT, R6, 0x81, PT ;  /* 0x000000810600780c */ /* 0x000fc80003fa6270 */
[----:B------:R-:W-:Y:S01]  /*37f00*/  ISETP.LT.OR P5, PT, R0, 0xe2, !P5 ;  /* 0x000000e20000780c */ /* 0x000fe20006fa1670 */
[-C--:B---3--:R-:W-:Y:S02]  /*37f10*/  @!P4 IMAD R11, R42, R17.reuse, RZ ;  /* 0x000000112a0bc224 */ /* 0x088fe400078e02ff */
[----:B------:R-:W-:-:S10]  /*37f20*/  @!P3 IMAD R43, R43, R17, RZ ;  /* 0x000000112b2bb224 */ /* 0x000fd400078e02ff */
[----:B------:R-:W-:-:S05]  /*37f30*/  @!P5 IMAD R41, R41, R17, RZ ;  /* 0x000000112929d224 */ /* 0x000fca00078e02ff */
[----:B------:R-:W-:Y:S01]  /*37f40*/  @!P5 STG.E.U8 desc[UR8][R4.64+0xe1], R41 ;  /* 0x0000e1290400d986 */ /* 0x000fe2000c101108 */
[----:B------:R-:W-:-:S03]  /*37f50*/  ISETP.GE.AND P5, PT, R6, 0x81, PT ;  /* 0x000000810600780c */ /* 0x000fc60003fa6270 */
[----:B------:R-:W-:Y:S04]  /*37f60*/  @!P4 STG.E.U8 desc[UR8][R72.64+0xe0], R11 ;  /* 0x0000e00b4800c986 */ /* 0x000fe8000c101108 */
[----:B------:R1:W-:Y:S01]  /*37f70*/  @!P3 STG.E.U8 desc[UR8][R14.64+0xe1], R43 ;  /* 0x0000e12b0e00b986 */ /* 0x0003e2000c101108 */
[C---:B------:R-:W-:Y:S02]  /*37f80*/  ISETP.LT.OR P3, PT, R0.reuse, 0xe9, !P5 ;  /* 0x000000e90000780c */ /* 0x040fe40006f61670 */
[----:B------:R-:W-:-:S11]  /*37f90*/  ISETP.LT.OR P4, PT, R0, 0xea, !P5 ;  /* 0x000000ea0000780c */ /* 0x000fd60006f81670 */
[----:B--2---:R-:W-:-:S05]  /*37fa0*/  @!P3 IMAD R13, R44, R17, RZ ;  /* 0x000000112c0db224 */ /* 0x004fca00078e02ff */
[----:B------:R2:W-:Y:S01]  /*37fb0*/  @!P3 STG.E.U8 desc[UR8][R4.64+0xe8], R13 ;  /* 0x0000e80d0400b986 */ /* 0x0005e2000c101108 */
[C---:B------:R-:W-:Y:S01]  /*37fc0*/  ISETP.LT.OR P3, PT, R0.reuse, 0xe9, !P6 ;  /* 0x000000e90000780c */ /* 0x040fe20007761670 */
[----:B------:R-:W-:Y:S01]  /*37fd0*/  @!P4 IMAD R45, R45, R17, RZ ;  /* 0x000000112d2dc224 */ /* 0x000fe200078e02ff */
[----:B------:R-:W-:-:S04]  /*37fe0*/  ISETP.LT.OR P5, PT, R0, 0xea, !P6 ;  /* 0x000000ea0000780c */ /* 0x000fc800077a1670 */
[----:B------:R3:W-:Y:S01]  /*37ff0*/  @!P4 STG.E.U8 desc[UR8][R4.64+0xe9], R45 ;  /* 0x0000e92d0400c986 */ /* 0x0007e2000c101108 */
[----:B------:R-:W-:-:S06]  /*38000*/  ISETP.GE.AND P6, PT, R6, 0x101, PT ;  /* 0x000001010600780c */ /* 0x000fcc0003fc6270 */
[----:B------:R-:W-:Y:S01]  /*38010*/  @!P3 IADD3 R10, P4, R4, UR6, RZ ;  /* 0x00000006040abc10 */ /* 0x000fe2000ff9e0ff */
[----:B-1----:R-:W-:-:S03]  /*38020*/  @!P3 IMAD R15, R46, R17, RZ ;  /* 0x000000112e0fb224 */ /* 0x002fc600078e02ff */
[----:B------:R-:W-:Y:S02]  /*38030*/  @!P3 IADD3.X R11, R5, UR61, RZ, P4, !PT ;  /* 0x0000003d050bbc10 */ /* 0x000fe4000a7fe4ff */
[----:B------:R-:W-:-:S03]  /*38040*/  @!P5 IADD3 R6, P4, R4, UR6, RZ ;  /* 0x000000060406dc10 */ /* 0x000fc6000ff9e0ff */
[----:B------:R1:W-:Y:S01]  /*38050*/  @!P3 STG.E.U8 desc[UR8][R10.64+0xe8], R15 ;  /* 0x0000e80f0a00b986 */ /* 0x0003e2000c101108 */
[C---:B------:R-:W-:Y:S01]  /*38060*/  ISETP.LT.OR P3, PT, R0.reuse, 0xe1, !P6 ;  /* 0x000000e10000780c */ /* 0x040fe20007761670 */
[----:B------:R-:W-:Y:S01]  /*38070*/  @!P5 IMAD R47, R47, R17, RZ ;  /* 0x000000112f2fd224 */ /* 0x000fe200078e02ff */
[----:B------:R-:W-:Y:S02]  /*38080*/  @!P5 IADD3.X R7, R5, UR61, RZ, P4, !PT ;  /* 0x0000003d0507dc10 */ /* 0x000fe4000a7fe4ff */
[----:B------:R-:W-:-:S03]  /*38090*/  ISETP.LT.OR P4, PT, R0, 0xe2, !P6 ;  /* 0x000000e20000780c */ /* 0x000fc60007781670 */
[----:B------:R4:W-:Y:S01]  /*380a0*/  @!P5 STG.E.U8 desc[UR8][R6.64+0xe9], R47 ;  /* 0x0000e92f0600d986 */ /* 0x0009e2000c101108 */
[----:B------:R-:W-:-:S05]  /*380b0*/  ISETP.LT.OR P5, PT, R0, 0xe1, !P2 ;  /* 0x000000e10000780c */ /* 0x000fca00057a1670 */
[----:B--2---:R-:W-:-:S04]  /*380c0*/  @!P3 IMAD R13, R32, R17, RZ ;  /* 0x00000011200db224 */ /* 0x004fc800078e02ff */
[----:B------:R-:W-:Y:S01]  /*380d0*/  @!P4 IMAD R33, R33, R17, RZ ;  /* 0x000000112121c224 */ /* 0x000fe200078e02ff */
[----:B------:R2:W-:Y:S01]  /*380e0*/  @!P3 STG.E.U8 desc[UR8][R2.64+0xe0], R13 ;  /* 0x0000e00d0200b986 */ /* 0x0005e2000c101108 */
[----:B------:R-:W-:-:S03]  /*380f0*/  ISETP.LT.OR P3, PT, R0, 0xe2, !P2 ;  /* 0x000000e20000780c */ /* 0x000fc60005761670 */
[----:B------:R-:W-:Y:S01]  /*38100*/  @!P4 STG.E.U8 desc[UR8][R2.64+0xe1], R33 ;  /* 0x0000e1210200c986 */ /* 0x000fe2000c101108 */
[----:B---3--:R-:W-:Y:S01]  /*38110*/  @!P5 IADD3 R4, P4, R2, UR6, RZ ;  /* 0x000000060204dc10 */ /* 0x008fe2000ff9e0ff */
[----:B-1----:R-:W-:-:S03]  /*38120*/  @!P5 IMAD R11, R34, R17, RZ ;  /* 0x00000011220bd224 */ /* 0x002fc600078e02ff */
[----:B------:R-:W-:Y:S02]  /*38130*/  @!P5 IADD3.X R5, R3, UR61, RZ, P4, !PT ;  /* 0x0000003d0305dc10 */ /* 0x000fe4000a7fe4ff */
[----:B------:R-:W-:-:S03]  /*38140*/  ISETP.LT.OR P4, PT, R0, 0xe9, !P6 ;  /* 0x000000e90000780c */ /* 0x000fc60007781670 */
[----:B------:R1:W-:Y:S01]  /*38150*/  @!P5 STG.E.U8 desc[UR8][R4.64+0xe0], R11 ;  /* 0x0000e00b0400d986 */ /* 0x0003e2000c101108 */
[----:B----4-:R-:W-:Y:S02]  /*38160*/  @!P3 IADD3 R6, P5, R2, UR6, RZ ;  /* 0x000000060206bc10 */ /* 0x010fe4000ffbe0ff */
[C---:B------:R-:W-:Y:S02]  /*38170*/  ISETP.LT.OR P6, PT, R0.reuse, 0xea, !P6 ;  /* 0x000000ea0000780c */ /* 0x040fe400077c1670 */
[----:B------:R-:W-:Y:S02]  /*38180*/  @!P3 IADD3.X R7, R3, UR61, RZ, P5, !PT ;  /* 0x0000003d0307bc10 */ /* 0x000fe4000affe4ff */
[C---:B------:R-:W-:Y:S01]  /*38190*/  ISETP.LT.OR P5, PT, R0.reuse, 0xe9, !P2 ;  /* 0x000000e90000780c */ /* 0x040fe200057a1670 */
[-C--:B------:R-:W-:Y:S01]  /*381a0*/  @!P3 IMAD R35, R35, R17.reuse, RZ ;  /* 0x000000112323b224 */ /* 0x080fe200078e02ff */
[----:B------:R-:W-:Y:S01]  /*381b0*/  ISETP.LT.OR P2, PT, R0, 0xea, !P2 ;  /* 0x000000ea0000780c */ /* 0x000fe20005741670 */
[----:B--2---:R-:W-:-:S03]  /*381c0*/  @!P4 IMAD R13, R36, R17, RZ ;  /* 0x00000011240dc224 */ /* 0x004fc600078e02ff */
[----:B------:R2:W-:Y:S03]  /*381d0*/  @!P3 STG.E.U8 desc[UR8][R6.64+0xe1], R35 ;  /* 0x0000e1230600b986 */ /* 0x0005e6000c101108 */
[-C--:B------:R-:W-:Y:S01]  /*381e0*/  @!P6 IMAD R37, R37, R17.reuse, RZ ;  /* 0x000000112525e224 */ /* 0x080fe200078e02ff */
[----:B------:R-:W-:Y:S03]  /*381f0*/  @!P4 STG.E.U8 desc[UR8][R2.64+0xe8], R13 ;  /* 0x0000e80d0200c986 */ /* 0x000fe6000c101108 */
[----:B-1----:R-:W-:Y:S01]  /*38200*/  @!P5 IADD3 R4, P4, R2, UR6, RZ ;  /* 0x000000060204dc10 */ /* 0x002fe2000ff9e0ff */
[----:B------:R-:W-:Y:S01]  /*38210*/  @!P6 STG.E.U8 desc[UR8][R2.64+0xe9], R37 ;  /* 0x0000e9250200e986 */ /* 0x000fe2000c101108 */
[----:B------:R-:W-:Y:S01]  /*38220*/  @!P5 IMAD R15, R38, R17, RZ ;  /* 0x00000011260fd224 */ /* 0x000fe200078e02ff */
[----:B------:R-:W-:-:S02]  /*38230*/  ISETP.LT.OR P6, PT, R0, 0xe2, !P0 ;  /* 0x000000e20000780c */ /* 0x000fc400047c1670 */
[----:B------:R-:W-:Y:S02]  /*38240*/  @!P5 IADD3.X R5, R3, UR61, RZ, P4, !PT ;  /* 0x0000003d0305dc10 */ /* 0x000fe4000a7fe4ff */
[----:B------:R-:W-:Y:S02]  /*38250*/  ISETP.LT.OR P3, PT, R0, 0xe1, !P0 ;  /* 0x000000e10000780c */ /* 0x000fe40004761670 */
[----:B------:R-:W-:Y:S01]  /*38260*/  @!P2 IADD3 R10, P4, R2, UR6, RZ ;  /* 0x00000006020aac10 */ /* 0x000fe2000ff9e0ff */
[----:B------:R1:W-:Y:S01]  /*38270*/  @!P5 STG.E.U8 desc[UR8][R4.64+0xe8], R15 ;  /* 0x0000e80f0400d986 */ /* 0x0003e2000c101108 */
[----:B------:R-:W-:Y:S01]  /*38280*/  ISETP.LT.OR P5, PT, R0, 0xe1, !P1 ;  /* 0x000000e10000780c */ /* 0x000fe20004fa1670 */
[----:B------:R-:W-:Y:S01]  /*38290*/  @!P2 IMAD R39, R39, R17, RZ ;  /* 0x000000112727a224 */ /* 0x000fe200078e02ff */
[----:B------:R-:W-:-:S03]  /*382a0*/  @!P2 IADD3.X R11, R3, UR61, RZ, P4, !PT ;  /* 0x0000003d030bac10 */ /* 0x000fc6000a7fe4ff */
[-C--:B------:R-:W-:Y:S02]  /*382b0*/  @!P6 IMAD R25, R25, R17.reuse, RZ ;  /* 0x000000111919e224 */ /* 0x080fe400078e02ff */
[----:B------:R3:W-:Y:S01]  /*382c0*/  @!P2 STG.E.U8 desc[UR8][R10.64+0xe9], R39 ;  /* 0x0000e9270a00a986 */ /* 0x0007e2000c101108 */
[----:B--2---:R-:W-:Y:S01]  /*382d0*/  IADD3 R6, P2, R2, UR16, RZ ;  /* 0x0000001002067c10 */ /* 0x004fe2000ff5e0ff */
[----:B------:R-:W-:Y:S01]  /*382e0*/  @!P3 IMAD R7, R24, R17, RZ ;  /* 0x000000111807b224 */ /* 0x000fe200078e02ff */
[----:B------:R-:W-:Y:S01]  /*382f0*/  ISETP.LT.OR P4, PT, R0, 0xe2, !P1 ;  /* 0x000000e20000780c */ /* 0x000fe20004f81670 */
[----:B------:R-:W-:Y:S01]  /*38300*/  @!P6 STG.E.U8 desc[UR8][R8.64+0xe1], R25 ;  /* 0x0000e1190800e986 */ /* 0x000fe2000c101108 */
[----:B------:R-:W-:Y:S02]  /*38310*/  IADD3.X R12, R3, UR14, RZ, P2, !PT ;  /* 0x0000000e030c7c10 */ /* 0x000fe400097fe4ff */
[----:B-1----:R-:W-:Y:S01]  /*38320*/  @!P5 IADD3 R4, P2, R6, UR6, RZ ;  /* 0x000000060604dc10 */ /* 0x002fe2000ff5e0ff */
[----:B------:R1:W-:Y:S01]  /*38330*/  @!P3 STG.E.U8 desc[UR8][R8.64+0xe0], R7 ;  /* 0x0000e0070800b986 */ /* 0x0003e2000c101108 */
[----:B------:R-:W-:-:S02]  /*38340*/  ISETP.LT.OR P6, PT, R0, 0xe9, !P1 ;  /* 0x000000e90000780c */ /* 0x000fc40004fc1670 */
[----:B------:R-:W-:Y:S01]  /*38350*/  ISETP.LT.OR P1, PT, R0, 0xea, !P1 ;  /* 0x000000ea0000780c */ /* 0x000fe20004f21670 */
[----:B------:R-:W-:Y:S01]  /*38360*/  @!P5 IMAD R13, R26, R17, RZ ;  /* 0x000000111a0dd224 */ /* 0x000fe200078e02ff */
[C---:B------:R-:W-:Y:S02]  /*38370*/  ISETP.LT.OR P3, PT, R0.reuse, 0xe9, !P0 ;  /* 0x000000e90000780c */ /* 0x040fe40004761670 */
[----:B------:R-:W-:Y:S02]  /*38380*/  ISETP.LT.OR P0, PT, R0, 0xea, !P0 ;  /* 0x000000ea0000780c */ /* 0x000fe40004701670 */
[----:B------:R-:W-:Y:S02]  /*38390*/  @!P5 IADD3.X R5, R12, UR61, RZ, P2, !PT ;  /* 0x0000003d0c05dc10 */ /* 0x000fe400097fe4ff */
[----:B---3--:R-:W-:-:S03]  /*383a0*/  IADD3 R10, P2, R2, UR16, RZ ;  /* 0x00000010020a7c10 */ /* 0x008fc6000ff5e0ff */
[----:B------:R2:W-:Y:S01]  /*383b0*/  @!P5 STG.E.U8 desc[UR8][R4.64+0xe0], R13 ;  /* 0x0000e00d0400d986 */ /* 0x0005e2000c101108 */
[----:B------:R-:W-:Y:S02]  /*383c0*/  IADD3.X R0, R3, UR14, RZ, P2, !PT ;  /* 0x0000000e03007c10 */ /* 0x000fe400097fe4ff */
[----:B------:R-:W-:Y:S02]  /*383d0*/  @!P4 IADD3 R2, P5, R10, UR6, RZ ;  /* 0x000000060a02cc10 */ /* 0x000fe4000ffbe0ff */
[----:B------:R-:W-:Y:S02]  /*383e0*/  @!P6 IADD3 R6, P2, R6, UR6, RZ ;  /* 0x000000060606ec10 */ /* 0x000fe4000ff5e0ff */
[----:B------:R-:W-:Y:S01]  /*383f0*/  @!P4 IADD3.X R3, R0, UR61, RZ, P5, !PT ;  /* 0x0000003d0003cc10 */ /* 0x000fe2000affe4ff */
[-C--:B------:R-:W-:Y:S01]  /*38400*/  @!P4 IMAD R27, R27, R17.reuse, RZ ;  /* 0x000000111b1bc224 */ /* 0x080fe200078e02ff */
[----:B------:R-:W-:Y:S01]  /*38410*/  @!P1 IADD3 R10, P5, R10, UR6, RZ ;  /* 0x000000060a0a9c10 */ /* 0x000fe2000ffbe0ff */
[-C--:B------:R-:W-:Y:S01]  /*38420*/  @!P3 IMAD R15, R28, R17.reuse, RZ ;  /* 0x000000111c0fb224 */ /* 0x080fe200078e02ff */
[----:B-1----:R-:W-:Y:S01]  /*38430*/  @!P6 IADD3.X R7, R12, UR61, RZ, P2, !PT ;  /* 0x0000003d0c07ec10 */ /* 0x002fe200097fe4ff */
[-C--:B------:R-:W-:Y:S01]  /*38440*/  @!P0 IMAD R29, R29, R17.reuse, RZ ;  /* 0x000000111d1d8224 */ /* 0x080fe200078e02ff */
[----:B------:R-:W-:Y:S01]  /*38450*/  @!P1 IADD3.X R11, R0, UR61, RZ, P5, !PT ;  /* 0x0000003d000b9c10 */ /* 0x000fe2000affe4ff */
[----:B------:R-:W-:-:S02]  /*38460*/  @!P6 IMAD R21, R30, R17, RZ ;  /* 0x000000111e15e224 */ /* 0x000fc400078e02ff */
[----:B------:R-:W-:Y:S01]  /*38470*/  @!P1 IMAD R31, R31, R17, RZ ;  /* 0x000000111f1f9224 */ /* 0x000fe200078e02ff */
[----:B------:R2:W-:Y:S04]  /*38480*/  @!P4 STG.E.U8 desc[UR8][R2.64+0xe1], R27 ;  /* 0x0000e11b0200c986 */ /* 0x0005e8000c101108 */
[----:B------:R2:W-:Y:S04]  /*38490*/  @!P3 STG.E.U8 desc[UR8][R8.64+0xe8], R15 ;  /* 0x0000e80f0800b986 */ /* 0x0005e8000c101108 */
[----:B------:R2:W-:Y:S04]  /*384a0*/  @!P0 STG.E.U8 desc[UR8][R8.64+0xe9], R29 ;  /* 0x0000e91d08008986 */ /* 0x0005e8000c101108 */
[----:B------:R2:W-:Y:S04]  /*384b0*/  @!P6 STG.E.U8 desc[UR8][R6.64+0xe8], R21 ;  /* 0x0000e8150600e986 */ /* 0x0005e8000c101108 */
[----:B------:R2:W-:Y:S02]  /*384c0*/  @!P1 STG.E.U8 desc[UR8][R10.64+0xe9], R31 ;  /* 0x0000e91f0a009986 */ /* 0x0005e4000c101108 */
.L_x_116:
[----:B------:R-:W-:Y:S05]  /*384d0*/  BSYNC B0 ;  /* 0x0000000000007941 */ /* 0x000fea0003800000 */
.L_x_32:
[----:B--2---:R-:W2:Y:S04]  /*384e0*/  LDL.LU R3, [R1+0x468] ;  /* 0x0004680001037983 */ /* 0x004ea80000300800 */
[----:B------:R-:W2:Y:S01]  /*384f0*/  LDL.LU R2, [R1+0x46c] ;  /* 0x00046c0001027983 */ /* 0x000ea20000300800 */
[----:B------:R-:W-:Y:S01]  /*38500*/  ULDC UR4, c[0x0][0xc] ;  /* 0x0000030000047ab9 */ /* 0x000fe20000000800 */
[----:B------:R-:W-:Y:S01]  /*38510*/  ULDC UR5, c[0x0][0x10] ;  /* 0x0000040000057ab9 */ /* 0x000fe20000000800 */
[----:B------:R-:W2:Y:S01]  /*38520*/  LDC R5, c[0x0][0x14] ;  /* 0x00000500ff057b82 */ /* 0x000ea20000000800 */
[----:B------:R-:W-:Y:S01]  /*38530*/  UIMAD.WIDE.U32 UR4, UR4, UR5, URZ ;  /* 0x00000005040472a5 */ /* 0x000fe2000f8e003f */
[----:B------:R-:W-:-:S05]  /*38540*/  PRMT R0, RZ, 0x7610, R0 ;  /* 0x00007610ff007816 */ /* 0x000fca0000000000 */
[----:B--2---:R-:W-:-:S04]  /*38550*/  IMAD.WIDE.U32 R2, R5, UR4, R2 ;  /* 0x0000000405027c25 */ /* 0x004fc8000f8e0002 */
[----:B------:R-:W-:Y:S01]  /*38560*/  IMAD R5, R5, UR5, RZ ;  /* 0x0000000505057c24 */ /* 0x000fe2000f8e02ff */
[----:B------:R-:W-:Y:S01]  /*38570*/  ULDC.64 UR4, c[0x0][0x650] ;  /* 0x0001940000047ab9 */ /* 0x000fe20000000a00 */
[----:B------:R-:W-:Y:S01]  /*38580*/  IMAD.MOV.U32 R6, RZ, RZ, R2 ;  /* 0x000000ffff067224 */ /* 0x000fe200078e0002 */
[----:B------:R-:W-:Y:S01]  /*38590*/  ISETP.GE.U32.AND P0, PT, R2, UR4, PT ;  /* 0x0000000402007c0c */ /* 0x000fe2000bf06070 */
[----:B------:R-:W-:Y:S01]  /*385a0*/  IMAD.IADD R4, R3, 0x1, R5 ;  /* 0x0000000103047824 */ /* 0x000fe200078e0205 */
[----:B------:R-:W-:Y:S02]  /*385b0*/  UMOV UR4, 0xffffffff ;  /* 0xffffffff00047882 */ /* 0x000fe40000000000 */
[----:B------:R-:W-:Y:S02]  /*385c0*/  IMAD.U32 R2, RZ, RZ, UR4 ;  /* 0x00000004ff027e24 */ /* 0x000fe4000f8e00ff */
[----:B------:R2:W-:Y:S01]  /*385d0*/  STL [R1+0x468], R4 ;  /* 0x0004680401007387 */ /* 0x0005e20000100800 */
[----:B------:R-:W-:Y:S01]  /*385e0*/  ISETP.GE.U32.AND.EX P0, PT, R4, UR5, PT, P0 ;  /* 0x0000000504007c0c */ /* 0x000fe2000bf06100 */
[----:B------:R-:W-:-:S02]  /*385f0*/  UMOV UR5, 0xffffffff ;  /* 0xffffffff00057882 */ /* 0x000fc40000000000 */
[----:B------:R2:W-:Y:S01]  /*38600*/  STL [R1+0x46c], R6 ;  /* 0x00046c0601007387 */ /* 0x0005e20000100800 */
[----:B------:R-:W-:-:S03]  /*38610*/  IMAD.U32 R22, RZ, RZ, UR5 ;  /* 0x00000005ff167e24 */ /* 0x000fc6000f8e00ff */
[----:B------:R2:W-:Y:S06]  /*38620*/  STL [R1+0x470], R2 ;  /* 0x0004700201007387 */ /* 0x0005ec0000100800 */
[----:B------:R-:W-:Y:S05]  /*38630*/  @P0 BRA `(.L_x_117) ;  /* 0x0000000400940947 */ /* 0x000fea0003800000 */
[----:B------:R-:W3:Y:S01]  /*38640*/  S2UR UR7, SR_CTAID.X ;  /* 0x00000000000779c3 */ /* 0x000ee20000002500 */
[----:B------:R-:W-:Y:S01]  /*38650*/  ULDC.64 UR4, c[0x0][0x628] ;  /* 0x00018a0000047ab9 */ /* 0x000fe20000000a00 */
[----:B------:R-:W-:Y:S01]  /*38660*/  ULDC UR6, c[0x0][0x150] ;  /* 0x0000540000067ab9 */ /* 0x000fe20000000800 */
[----:B------:R-:W-:Y:S01]  /*38670*/  ISETP.NE.U32.AND P0, PT, RZ, UR4, PT ;  /* 0x00000004ff007c0c */ /* 0x000fe2000bf05070 */
[----:B------:R-:W-:Y:S01]  /*38680*/  ULDC UR15, c[0x0][0x630] ;  /* 0x00018c00000f7ab9 */ /* 0x000fe20000000800 */
[----:B------:R-:W-:Y:S01]  /*38690*/  R2UR UR16, R6 ;  /* 0x00000000061072ca */ /* 0x000fe200000e0000 */
[----:B------:R-:W-:Y:S01]  /*386a0*/  ULDC UR18, c[0x0][0x154] ;  /* 0x0000550000127ab9 */ /* 0x000fe20000000800 */
[----:B------:R-:W-:Y:S01]  /*386b0*/  ISETP.NE.AND.EX P0, PT, RZ, UR5, PT, P0 ;  /* 0x00000005ff007c0c */ /* 0x000fe2000bf05300 */
[----:B------:R-:W4:Y:S01]  /*386c0*/  S2UR UR19, SR_CTAID.Y ;  /* 0x00000000001379c3 */ /* 0x000f220000002600 */
[----:B------:R-:W-:Y:S02]  /*386d0*/  R2UR UR17, R4 ;  /* 0x00000000041172ca */ /* 0x000fe400000e0000 */
[----:B------:R-:W-:-:S02]  /*386e0*/  R2UR UR12, R6 ;  /* 0x00000000060c72ca */ /* 0x000fc400000e0000 */
[----:B------:R-:W-:Y:S02]  /*386f0*/  R2UR UR13, R4 ;  /* 0x00000000040d72ca */ /* 0x000fe400000e0000 */
[----:B---3--:R-:W-:-:S05]  /*38700*/  I2FP.F32.U32 R0, UR7 ;  /* 0x0000000700007c45 */ /* 0x008fca0008201000 */
[----:B------:R-:W-:-:S04]  /*38710*/  FMUL R0, R0, UR6 ;  /* 0x0000000600007c20 */ /* 0x000fc80008400000 */
[----:B--2---:R2:W3:Y:S01]  /*38720*/  F2I.U32.TRUNC.NTZ R2, R0 ;  /* 0x0000000000027305 */ /* 0x0044e2000020f000 */
[----:B----4-:R-:W-:Y:S05]  /*38730*/  @!P0 BRA `(.L_x_118) ;  /* 0x0000000000308947 */ /* 0x010fea0003800000 */
        /* <DEDUP_REMOVED lines=12> */
.L_x_118:
[----:B------:R-:W-:Y:S01]  /*38800*/  USHF.R.U64 UR6, UR12, UR15, UR13 ;  /* 0x0000000f0c067299 */ /* 0x000fe2000800120d */
[----:B--2---:R-:W-:Y:S01]  /*38810*/  I2FP.F32.U32 R0, UR19 ;  /* 0x0000001300007c45 */ /* 0x004fe20008201000 */
[----:B------:R-:W-:Y:S01]  /*38820*/  USHF.R.U32.HI UR4, URZ, UR15, UR13 ;  /* 0x0000000f3f047299 */ /* 0x000fe2000801160d */
[----:B---3--:R-:W-:Y:S01]  /*38830*/  R2UR UR14, R2 ;  /* 0x00000000020e72ca */ /* 0x008fe200000e0000 */
[----:B------:R-:W-:Y:S02]  /*38840*/  UIADD3 UR9, UP0, URZ, -UR6, URZ ;  /* 0x800000063f097290 */ /* 0x000fe4000ff1e03f */
[----:B------:R-:W-:Y:S01]  /*38850*/  FMUL R0, R0, UR18 ;  /* 0x0000001200007c20 */ /* 0x000fe20008400000 */
[----:B------:R-:W-:Y:S01]  /*38860*/  ULDC.64 UR12, c[0x0][0x620] ;  /* 0x00018800000c7ab9 */ /* 0x000fe20000000a00 */
[----:B------:R-:W-:Y:S01]  /*38870*/  UIADD3.X UR4, URZ, ~UR4, URZ, UP0, !UPT ;  /* 0x800000043f047290 */ /* 0x000fe200087fe43f */
[----:B------:R-:W-:Y:S01]  /*38880*/  UMOV UR10, UR16 ;  /* 0x00000010000a7c82 */ /* 0x000fe20008000000 */
[----:B------:R-:W-:-:S02]  /*38890*/  UMOV UR11, UR17 ;  /* 0x00000011000b7c82 */ /* 0x000fc40008000000 */
[----:B------:R-:W2:Y:S01]  /*388a0*/  F2I.U32.TRUNC.NTZ R0, R0 ;  /* 0x0000000000007305 */ /* 0x000ea2000020f000 */
[----:B------:R-:W-:Y:S02]  /*388b0*/  UIMAD UR4, UR4, UR12, URZ ;  /* 0x0000000c040472a4 */ /* 0x000fe4000f8e023f */
[----:B------:R-:W-:Y:S02]  /*388c0*/  UIMAD.WIDE.U32 UR10, UR9, UR12, UR10 ;  /* 0x0000000c090a72a5 */ /* 0x000fe4000f8e000a */
[----:B------:R-:W-:Y:S01]  /*388d0*/  UIMAD UR9, UR9, UR13, UR4 ;  /* 0x0000000d090972a4 */ /* 0x000fe2000f8e0204 */
[----:B------:R-:W-:Y:S01]  /*388e0*/  ULDC UR22, c[0x0][0x658] ;  /* 0x0001960000167ab9 */ /* 0x000fe20000000800 */
[----:B------:R-:W-:Y:S02]  /*388f0*/  UMOV UR12, 0xffffffff ;  /* 0xffffffff000c7882 */ /* 0x000fe40000000000 */
[----:B------:R-:W-:Y:S01]  /*38900*/  UIADD3 UR11, UR11, UR9, URZ ;  /* 0x000000090b0b7290 */ /* 0x000fe2000fffe03f */
[----:B------:R-:W-:Y:S01]  /*38910*/  ULDC UR13, c[0x0][0x618] ;  /* 0x00018600000d7ab9 */ /* 0x000fe20000000800 */
[----:B------:R-:W-:Y:S01]  /*38920*/  ULDC.64 UR4, c[0x0][0x640] ;  /* 0x0001900000047ab9 */ /* 0x000fe20000000a00 */
[----:B------:R-:W-:Y:S01]  /*38930*/  USHF.L.U32 UR18, UR12, UR22, URZ ;  /* 0x000000160c127299 */ /* 0x000fe2000800063f */
[----:B------:R-:W-:Y:S01]  /*38940*/  ISETP.NE.U32.AND P0, PT, RZ, UR4, PT ;  /* 0x00000004ff007c0c */ /* 0x000fe2000bf05070 */
[----:B------:R-:W-:Y:S01]  /*38950*/  USHF.R.U64 UR12, UR10, UR13, UR11 ;  /* 0x0000000d0a0c7299 */ /* 0x000fe2000800120b */
[----:B--2---:R-:W-:Y:S01]  /*38960*/  R2UR UR16, R0 ;  /* 0x00000000001072ca */ /* 0x004fe200000e0000 */
[----:B------:R-:W-:Y:S01]  /*38970*/  USHF.R.U32.HI UR10, URZ, UR13, UR11 ;  /* 0x0000000d3f0a7299 */ /* 0x000fe2000801160b */
[----:B------:R-:W-:Y:S01]  /*38980*/  ISETP.NE.AND.EX P0, PT, RZ, UR5, PT, P0 ;  /* 0x00000005ff007c0c */ /* 0x000fe2000bf05300 */
[----:B------:R-:W-:Y:S01]  /*38990*/  ULDC UR17, c[0x0][0x608] ;  /* 0x0001820000117ab9 */ /* 0x000fe20000000800 */
[----:B------:R-:W-:-:S02]  /*389a0*/  ULOP3.LUT UR23, URZ, UR18, URZ, 0x33, !UPT ;  /* 0x000000123f177292 */ /* 0x000fc4000f8e333f */
[----:B------:R-:W-:Y:S02]  /*389b0*/  USHF.R.U64 UR18, UR12, UR17, UR10 ;  /* 0x000000110c127299 */ /* 0x000fe4000800120a */
[----:B------:R-:W-:Y:S01]  /*389c0*/  USHF.R.U32.HI UR10, URZ, UR17, UR10 ;  /* 0x000000113f0a7299 */ /* 0x000fe2000801160a */
[----:B------:R-:W-:Y:S01]  /*389d0*/  UMOV UR20, 0x1 ;  /* 0x0000000100147882 */ /* 0x000fe20000000000 */
[----:B------:R-:W-:Y:S02]  /*389e0*/  UIADD3 UR14, -UR14, URZ, URZ ;  /* 0x0000003f0e0e7290 */ /* 0x000fe4000fffe13f */
[----:B------:R-:W-:Y:S02]  /*389f0*/  USHF.L.U32 UR13, UR20, UR22, URZ ;  /* 0x00000016140d7299 */ /* 0x000fe4000800063f */
[----:B------:R-:W-:Y:S01]  /*38a00*/  USHF.R.U64 UR20, UR18, UR22, UR10 ;  /* 0x0000001612147299 */ /* 0x000fe2000800120a */
[----:B------:R-:W-:Y:S01]  /*38a10*/  ULDC UR15, c[0x0][0x144] ;  /* 0x00005100000f7ab9 */ /* 0x000fe20000000800 */
[----:B------:R-:W-:Y:S01]  /*38a20*/  ULDC UR8, c[0x0][0x600] ;  /* 0x0001800000087ab9 */ /* 0x000fe20000000800 */
[----:B------:R-:W-:-:S02]  /*38a30*/  UIADD3 UR21, -UR16, URZ, URZ ;  /* 0x0000003f10157290 */ /* 0x000fc4000fffe13f */
[----:B------:R-:W-:Y:S02]  /*38a40*/  USHF.R.U32.HI UR17, URZ, UR22, UR10 ;  /* 0x000000163f117299 */ /* 0x000fe4000801160a */
[----:B------:R-:W-:Y:S02]  /*38a50*/  UIADD3 UR9, UR8, -0x1, URZ ;  /* 0xffffffff08097890 */ /* 0x000fe4000fffe03f */
[----:B------:R-:W-:Y:S01]  /*38a60*/  UIMAD UR22, UR15, UR14, UR7 ;  /* 0x0000000e0f1672a4 */ /* 0x000fe2000f8e0207 */
[----:B------:R-:W-:Y:S01]  /*38a70*/  ULDC UR26, c[0x0][0x148] ;  /* 0x00005200001a7ab9 */ /* 0x000fe20000000800 */
[----:B------:R-:W-:Y:S01]  /*38a80*/  ULDC UR24, c[0x0][0x648] ;  /* 0x0001920000187ab9 */ /* 0x000fe20000000800 */
[----:B------:R-:W-:Y:S01]  /*38a90*/  ULDC UR25, c[0x0][0x638] ;  /* 0x00018e0000197ab9 */ /* 0x000fe20000000800 */
[----:B------:R-:W-:Y:S01]  /*38aa0*/  UMOV UR16, UR20 ;  /* 0x0000001400107c82 */ /* 0x000fe20008000000 */
[----:B------:R-:W-:Y:S07]  /*38ab0*/  @!P0 BRA `(.L_x_119) ;  /* 0x0000000000288947 */ /* 0x000fee0003800000 */
        /* <DEDUP_REMOVED lines=10> */
.L_x_119:
[----:B------:R-:W2:Y:S01]  /*38b60*/  LDL R0, [R1+0x484] ;  /* 0x0004840001007983 */ /* 0x000ea20000100800 */
[----:B------:R-:W-:Y:S01]  /*38b70*/  IMAD.U32 R2, RZ, RZ, UR6 ;  /* 0x00000006ff027e24 */ /* 0x000fe2000f8e00ff */
[----:B------:R-:W-:Y:S02]  /*38b80*/  ULOP3.LUT UR7, UR18, UR23, URZ, 0xc0, !UPT ;  /* 0x0000001712077292 */ /* 0x000fe4000f8ec03f */
[----:B------:R-:W-:Y:S02]  /*38b90*/  ULOP3.LUT UR9, UR12, UR9, URZ, 0xc0, !UPT ;  /* 0x000000090c097292 */ /* 0x000fe4000f8ec03f */
[----:B------:R3:W-:Y:S01]  /*38ba0*/  STL [R1+0x470], R2 ;  /* 0x0004700201007387 */ /* 0x0007e20000100800 */
[----:B--2---:R-:W-:Y:S01]  /*38bb0*/  R2UR UR4, R0 ;  /* 0x00000000000472ca */ /* 0x004fe200000e0000 */
[----:B------:R-:W-:-:S12]  /*38bc0*/  IMAD.MOV.U32 R0, RZ, RZ, 0x1 ;  /* 0x00000001ff007424 */ /* 0x000fd800078e00ff */
[----:B------:R-:W-:Y:S02]  /*38bd0*/  UISETP.NE.AND UP0, UPT, UR4, URZ, UPT ;  /* 0x0000003f0400728c */ /* 0x000fe4000bf05270 */
[----:B------:R-:W-:-:S04]  /*38be0*/  USHF.R.U64 UR4, UR16, UR24, UR17 ;  /* 0x0000001810047299 */ /* 0x000fc80008001211 */
[----:B------:R-:W-:Y:S02]  /*38bf0*/  UIADD3 UR5, -UR4, URZ, URZ ;  /* 0x0000003f04057290 */ /* 0x000fe4000fffe13f */
[----:B------:R-:W-:Y:S02]  /*38c00*/  UIMAD UR7, UR13, UR4, UR7 ;  /* 0x000000040d0772a4 */ /* 0x000fe4000f8e0207 */
[----:B------:R-:W-:Y:S02]  /*38c10*/  UIMAD UR4, UR5, UR25, UR20 ;  /* 0x00000019050472a4 */ /* 0x000fe4000f8e0214 */
[----:B------:R-:W-:Y:S01]  /*38c20*/  @UP0 UIMAD UR22, UR26, UR21, UR19 ;  /* 0x000000151a1602a4 */ /* 0x000fe2000f8e0213 */
[----:B------:R-:W-:Y:S01]  /*38c30*/  ULDC UR5, c[0x0][0x610] ;  /* 0x0001840000057ab9 */ /* 0x000fe20000000800 */
[----:B------:R-:W-:Y:S02]  /*38c40*/  UIMAD UR4, UR4, UR8, UR9 ;  /* 0x00000008040472a4 */ /* 0x000fe4000f8e0209 */
[----:B------:R-:W-:-:S04]  /*38c50*/  UIMAD UR7, UR7, UR5, UR22 ;  /* 0x00000005070772a4 */ /* 0x000fc8000f8e0216 */
[----:B------:R-:W-:Y:S02]  /*38c60*/  USEL UR5, UR4, UR7, !UP0 ;  /* 0x0000000704057287 */ /* 0x000fe4000c000000 */
[----:B------:R-:W-:-:S04]  /*38c70*/  USEL UR7, UR7, UR4, !UP0 ;  /* 0x0000000407077287 */ /* 0x000fc8000c000000 */
[----:B---3--:R-:W-:-:S08]  /*38c80*/  IMAD.U32 R22, RZ, RZ, UR5 ;  /* 0x00000005ff167e24 */ /* 0x008fd0000f8e00ff */
.L_x_117:
[----:B------:R-:W-:Y:S01]  /*38c90*/  LOP3.LUT P0, RZ, R0, 0xff, RZ, 0xc0, !PT ;  /* 0x000000ff00ff7812 */ /* 0x000fe2000780c0ff */
[----:B------:R-:W-:-:S12]  /*38ca0*/  IMAD.U32 R23, RZ, RZ, UR7 ;  /* 0x00000007ff177e24 */ /* 0x000fd8000f8e00ff */
[----:B------:R-:W-:Y:S05]  /*38cb0*/  @P0 BRA `(.L_x_120) ;  /* 0xfffffc88005c0947 */ /* 0x000fea000383ffff */
[----:B------:R-:W-:Y:S05]  /*38cc0*/  EXIT ;  /* 0x000000000000794d */ /* 0x000fea0003800000 */
.L_x_7:
[----:B------:R-:W2:Y:S01]  /*38cd0*/  LDL R5, [R1+0x46c] ;  /* 0x00046c0001057983 */ /* 0x000ea20000100800 */
[----:B------:R-:W-:-:S03]  /*38ce0*/  ULDC.64 UR4, c[0x0][0x650] ;  /* 0x0001940000047ab9 */ /* 0x000fc60000000a00 */
[----:B------:R-:W3:Y:S01]  /*38cf0*/  LDL R4, [R1+0x468] ;  /* 0x0004680001047983 */ /* 0x000ee20000100800 */
[----:B0-----:R-:W-:Y:S01]  /*38d00*/  PRMT R0, RZ, 0x7610, R0 ;  /* 0x00007610ff007816 */ /* 0x001fe20000000000 */
[----:B------:R-:W-:Y:S02]  /*38d10*/  IMAD.MOV.U32 R3, RZ, RZ, -0x1 ;  /* 0xffffffffff037424 */ /* 0x000fe400078e00ff */
[----:B------:R-:W-:Y:S02]  /*38d20*/  IMAD.MOV.U32 R2, RZ, RZ, -0x1 ;  /* 0xffffffffff027424 */ /* 0x000fe400078e00ff */
[----:B------:R-:W-:Y:S01]  /*38d30*/  IMAD.MOV.U32 R11, RZ, RZ, -0x1 ;  /* 0xffffffffff0b7424 */ /* 0x000fe200078e00ff */
[----:B--2---:R-:W-:-:S04]  /*38d40*/  ISETP.GE.U32.AND P0, PT, R5, UR4, PT ;  /* 0x0000000405007c0c */ /* 0x004fc8000bf06070 */
[----:B---3--:R-:W-:-:S13]  /*38d50*/  ISETP.GE.U32.AND.EX P0, PT, R4, UR5, PT, P0 ;  /* 0x0000000504007c0c */ /* 0x008fda000bf06100 */
        /* <DEDUP_REMOVED lines=21> */
.L_x_122:
[----:B------:R-:W2:Y:S01]  /*38eb0*/  LDL R0, [R1+0x484] ;  /* 0x0004840001007983 */ /* 0x000ea20000100800 */
[----:B------:R-:W-:Y:S01]  /*38ec0*/  R2UR UR7, R4 ;  /* 0x00000000040772ca */ /* 0x000fe200000e0000 */
[----:B------:R-:W-:Y:S01]  /*38ed0*/  USHF.R.U32.HI UR5, URZ, UR19, UR15 ;  /* 0x000000133f057299 */ /* 0x000fe2000801160f */
[----:B------:R-:W-:Y:S01]  /*38ee0*/  UMOV UR6, UR20 ;  /* 0x0000001400067c82 */ /* 0x000fe20008000000 */
[----:B------:R-:W-:Y:S01]  /*38ef0*/  ULDC UR22, c[0x0][0x658] ;  /* 0x0001960000167ab9 */ /* 0x000fe20000000800 */
[----:B------:R-:W-:Y:S01]  /*38f00*/  ULDC UR20, c[0x0][0x600] ;  /* 0x0001800000147ab9 */ /* 0x000fe20000000800 */
[----:B------:R-:W-:Y:S01]  /*38f10*/  ULDC UR23, c[0x0][0x648] ;  /* 0x0001920000177ab9 */ /* 0x000fe20000000800 */
[----:B------:R-:W-:Y:S01]  /*38f20*/  UIADD3 UR21, UR20, -0x1, URZ ;  /* 0xffffffff14157890 */ /* 0x000fe2000fffe03f */
[----:B------:R-:W-:Y:S01]  /*38f30*/  ULDC UR24, c[0x0][0x638] ;  /* 0x00018e0000187ab9 */ /* 0x000fe20000000800 */
[----:B------:R-:W-:Y:S01]  /*38f40*/  UMOV UR25, 0x1 ;  /* 0x0000000100197882 */ /* 0x000fe20000000000 */
[----:B--2---:R-:W-:-:S13]  /*38f50*/  R2UR UR4, R0 ;  /* 0x00000000000472ca */ /* 0x004fda00000e0000 */
[----:B------:R-:W-:Y:S02]  /*38f60*/  UISETP.NE.AND UP1, UPT, UR4, URZ, UPT ;  /* 0x0000003f0400728c */ /* 0x000fe4000bf25270 */
[----:B------:R-:W-:-:S03]  /*38f70*/  USHF.R.U64 UR4, UR14, UR19, UR15 ;  /* 0x000000130e047299 */ /* 0x000fc6000800120f */
[----:B------:R-:W-:Y:S01]  /*38f80*/  ULDC.64 UR14, c[0x0][0x620] ;  /* 0x00018800000e7ab9 */ /* 0x000fe20000000a00 */
[----:B------:R-:W-:-:S04]  /*38f90*/  UIADD3 UR13, UP0, URZ, -UR4, URZ ;  /* 0x800000043f0d7290 */ /* 0x000fc8000ff1e03f */
[----:B------:R-:W-:Y:S02]  /*38fa0*/  UIADD3.X UR5, URZ, ~UR5, URZ, UP0, !UPT ;  /* 0x800000053f057290 */ /* 0x000fe400087fe43f */
[----:B------:R-:W-:Y:S02]  /*38fb0*/  UIMAD.WIDE.U32 UR6, UR13, UR14, UR6 ;  /* 0x0000000e0d0672a5 */ /* 0x000fe4000f8e0006 */
[----:B------:R-:W-:Y:S02]  /*38fc0*/  UIMAD UR5, UR5, UR14, URZ ;  /* 0x0000000e050572a4 */ /* 0x000fe4000f8e023f */
[----:B------:R-:W-:Y:S02]  /*38fd0*/  @UP1 UIMAD UR8, UR11, UR12, UR10 ;  /* 0x0000000c0b0812a4 */ /* 0x000fe4000f8e020a */
[----:B------:R-:W-:Y:S01]  /*38fe0*/  UIMAD UR5, UR13, UR15, UR5 ;  /* 0x0000000f0d0572a4 */ /* 0x000fe2000f8e0205 */
[----:B------:R-:W-:Y:S02]  /*38ff0*/  ULDC UR14, c[0x0][0x608] ;  /* 0x00018200000e7ab9 */ /* 0x000fe40000000800 */
[----:B------:R-:W-:Y:S01]  /*39000*/  ULDC UR13, c[0x0][0x618] ;  /* 0x00018600000d7ab9 */ /* 0x000fe20000000800 */
[----:B------:R-:W-:Y:S01]  /*39010*/  UIADD3 UR5, UR7, UR5, URZ ;  /* 0x0000000507057290 */ /* 0x000fe2000fffe03f */
[----:B------:R-:W-:-:S03]  /*39020*/  UMOV UR10, 0xffffffff ;  /* 0xffffffff000a7882 */ /* 0x000fc60000000000 */
[----:B------:R-:W-:Y:S02]  /*39030*/  USHF.R.U64 UR17, UR6, UR13, UR5 ;  /* 0x0000000d06117299 */ /* 0x000fe40008001205 */
[----:B------:R-:W-:Y:S01]  /*39040*/  USHF.R.U32.HI UR5, URZ, UR13, UR5 ;  /* 0x0000000d3f057299 */ /* 0x000fe20008011605 */
[----:B------:R-:W-:Y:S01]  /*39050*/  ULDC.64 UR6, c[0x0][0x640] ;  /* 0x0001900000067ab9 */ /* 0x000fe20000000a00 */
[----:B------:R-:W-:Y:S01]  /*39060*/  USHF.L.U32 UR11, UR10, UR22, URZ ;  /* 0x000000160a0b7299 */ /* 0x000fe2000800063f */
[----:B------:R-:W-:Y:S01]  /*39070*/  ISETP.NE.U32.AND P0, PT, RZ, UR6, PT ;  /* 0x00000006ff007c0c */ /* 0x000fe2000bf05070 */
[----:B------:R-:W-:Y:S02]  /*39080*/  USHF.R.U64 UR18, UR17, UR14, UR5 ;  /* 0x0000000e11127299 */ /* 0x000fe40008001205 */
[----:B------:R-:W-:Y:S01]  /*39090*/  USHF.R.U32.HI UR5, URZ, UR14, UR5 ;  /* 0x0000000e3f057299 */ /* 0x000fe20008011605 */
[----:B------:R-:W-:Y:S01]  /*390a0*/  ISETP.NE.AND.EX P0, PT, RZ, UR7, PT, P0 ;  /* 0x00000007ff007c0c */ /* 0x000fe2000bf05300 */
[----:B------:R-:W-:-:S02]  /*390b0*/  ULOP3.LUT UR26, URZ, UR11, URZ, 0x33, !UPT ;  /* 0x0000000b3f1a7292 */ /* 0x000fc4000f8e333f */
[----:B------:R-:W-:Y:S02]  /*390c0*/  USHF.R.U64 UR19, UR18, UR22, UR5 ;  /* 0x0000001612137299 */ /* 0x000fe40008001205 */
[----:B------:R-:W-:-:S05]  /*390d0*/  USHF.R.U32.HI UR10, URZ, UR22, UR5 ;  /* 0x000000163f0a7299 */ /* 0x000fca0008011605 */
[----:B------:R-:W-:-:S03]  /*390e0*/  UMOV UR5, UR19 ;  /* 0x0000001300057c82 */ /* 0x000fc60008000000 */
[----:B------:R-:W-:Y:S05]  /*390f0*/  @!P0 BRA `(.L_x_123) ;  /* 0x0000000000308947 */ /* 0x000fea0003800000 */
        /* <DEDUP_REMOVED lines=12> */
.L_x_123:
[----:B------:R-:W-:Y:S01]  /*391c0*/  R2UR UR6, R0 ;  /* 0x00000000000672ca */ /* 0x000fe200000e0000 */
[----:B------:R-:W-:Y:S01]  /*391d0*/  USHF.L.U32 UR25, UR25, UR22, URZ ;  /* 0x0000001619197299 */ /* 0x000fe2000800063f */
[----:B------:R-:W-:Y:S01]  /*391e0*/  IMAD.MOV.U32 R0, RZ, RZ, 0x1 ;  /* 0x00000001ff007424 */ /* 0x000fe200078e00ff */
[----:B------:R-:W-:Y:S01]  /*391f0*/  ULOP3.LUT UR17, UR17, UR21, URZ, 0xc0, !UPT ;  /* 0x0000001511117292 */ /* 0x000fe2000f8ec03f */
[----:B------:R-:W-:-:S09]  /*39200*/  IMAD.U32 R11, RZ, RZ, UR4 ;  /* 0x00000004ff0b7e24 */ /* 0x000fd2000f8e00ff */
[----:B------:R-:W-:Y:S02]  /*39210*/  UISETP.NE.AND UP0, UPT, UR6, URZ, UPT ;  /* 0x0000003f0600728c */ /* 0x000fe4000bf05270 */
[----:B------:R-:W-:Y:S02]  /*39220*/  USHF.R.U64 UR6, UR5, UR23, UR10 ;  /* 0x0000001705067299 */ /* 0x000fe4000800120a */
[----:B------:R-:W-:Y:S02]  /*39230*/  ULOP3.LUT UR5, UR18, UR26, URZ, 0xc0, !UPT ;  /* 0x0000001a12057292 */ /* 0x000fe4000f8ec03f */
[----:B------:R-:W-:Y:S02]  /*39240*/  UIADD3 UR7, -UR6, URZ, URZ ;  /* 0x0000003f06077290 */ /* 0x000fe4000fffe13f */
[----:B------:R-:W-:Y:S02]  /*39250*/  UIMAD UR6, UR25, UR6, UR5 ;  /* 0x00000006190672a4 */ /* 0x000fe4000f8e0205 */
[----:B------:R-:W-:-:S03]  /*39260*/  UIMAD UR5, UR7, UR24, UR19 ;  /* 0x00000018070572a4 */ /* 0x000fc6000f8e0213 */
[----:B------:R-:W-:Y:S01]  /*39270*/  ULDC UR7, c[0x0][0x610] ;  /* 0x0001840000077ab9 */ /* 0x000fe20000000800 */
[----:B------:R-:W-:Y:S02]  /*39280*/  UIMAD UR5, UR5, UR20, UR17 ;  /* 0x00000014050572a4 */ /* 0x000fe4000f8e0211 */
[----:B------:R-:W-:-:S04]  /*39290*/  UIMAD UR8, UR6, UR7, UR8 ;  /* 0x00000007060872a4 */ /* 0x000fc8000f8e0208 */
[----:B------:R-:W-:Y:S02]  /*392a0*/  USEL UR6, UR5, UR8, !UP0 ;  /* 0x0000000805067287 */ /* 0x000fe4000c000000 */
[----:B------:R-:W-:-:S04]  /*392b0*/  USEL UR8, UR8, UR5, !UP0 ;  /* 0x0000000508087287 */ /* 0x000fc8000c000000 */
[----:B------:R-:W-:Y:S02]  /*392c0*/  IMAD.U32 R2, RZ, RZ, UR6 ;  /* 0x00000006ff027e24 */ /* 0x000fe4000f8e00ff */
[----:B------:R-:W-:-:S07]  /*392d0*/  IMAD.U32 R3, RZ, RZ, UR8 ;  /* 0x00000008ff037e24 */ /* 0x000fce000f8e00ff */
.L_x_121:
[----:B------:R-:W-:-:S08]  /*392e0*/  NOP ;  /* 0x0000000000007918 */ /* 0x000fd00000000000 */
[----:B-1----:R-:W0:-:S00]  /*392f0*/  USETMAXREG.DEALLOC.CTAPOOL 0x18 ;  /* 0x00000018000079c8 */ /* 0x002e0000080e0500 */
[----:B------:R-:W-:-:S13]  /*39300*/  ISETP.NE.AND P0, PT, RZ, UR9, PT ;  /* 0x00000009ff007c0c */ /* 0x000fda000bf05270 */
[----:B------:R-:W-:Y:S05]  /*39310*/  @P0 EXIT ;  /* 0x000000000000094d */ /* 0x000fea0003800000 */
[----:B0-----:R-:W-:Y:S01]  /*39320*/  LOP3.LUT P0, RZ, R0, 0xff, RZ, 0xc0, !PT ;  /* 0x000000ff00ff7812 */ /* 0x001fe2000780c0ff */
[----:B------:R-:W-:Y:S02]  /*39330*/  IMAD.MOV.U32 R0, RZ, RZ, 0x1 ;  /* 0x00000001ff007424 */ /* 0x000fe400078e00ff */
[----:B------:R-:W-:-:S10]  /*39340*/  IMAD.MOV.U32 R6, RZ, RZ, RZ ;  /* 0x000000ffff067224 */ /* 0x000fd400078e00ff */
[----:B------:R-:W-:Y:S05]  /*39350*/  @!P0 BRA `(.L_x_124) ;  /* 0x0000000c00808947 */ /* 0x000fea0003800000 */
[----:B------:R-:W2:Y:S01]  /*39360*/  LDL R4, [R1+0x45c] ;  /* 0x00045c0001047983 */ /* 0x000ea20000100800 */
[----:B------:R-:W0:Y:S01]  /*39370*/  LDC R0, c[0x0][0x28c] ;  /* 0x0000a300ff007b82 */ /* 0x000e220000000800 */
[----:B------:R-:W-:Y:S01]  /*39380*/  ULDC UR8, c[0x0][0xc] ;  /* 0x0000030000087ab9 */ /* 0x000fe20000000800 */
[----:B------:R-:W-:Y:S01]  /*39390*/  ULDC UR5, c[0x0][0x658] ;  /* 0x0001960000057ab9 */ /* 0x000fe20000000800 */
[----:B------:R-:W1:Y:S01]  /*393a0*/  S2R R7, SR_CgaCtaId ;  /* 0x0000000000077919 */ /* 0x000e620000008800 */
[----:B------:R-:W-:Y:S01]  /*393b0*/  UMOV UR6, 0xffffffff ;  /* 0xffffffff00067882 */ /* 0x000fe20000000000 */
[----:B------:R-:W-:Y:S01]  /*393c0*/  UMOV UR7, 0x1 ;  /* 0x0000000100077882 */ /* 0x000fe20000000000 */
[----:B------:R-:W-:Y:S01]  /*393d0*/  USHF.L.U32 UR6, UR6, UR5, URZ ;  /* 0x0000000506067299 */ /* 0x000fe2000800063f */
[----:B------:R-:W-:Y:S01]  /*393e0*/  IMAD.MOV.U32 R16, RZ, RZ, 0x3c00 ;  /* 0x00003c00ff107424 */ /* 0x000fe200078e00ff */
[----:B------:R-:W-:Y:S01]  /*393f0*/  USHF.L.U32 UR5, UR7, UR5, URZ ;  /* 0x0000000507057299 */ /* 0x000fe2000800063f */
[----:B------:R-:W-:Y:S01]  /*39400*/  BSSY B0, `(.L_x_124) ;  /* 0x00000d5000007945 */ /* 0x000fe20003800000 */
[----:B------:R-:W-:Y:S01]  /*39410*/  IMAD.MOV.U32 R9, RZ, RZ, 0x1 ;  /* 0x00000001ff097424 */ /* 0x000fe200078e00ff */
[----:B------:R-:W-:Y:S01]  /*39420*/  ULDC UR4, c[0x0][0x600] ;  /* 0x0001800000047ab9 */ /* 0x000fe20000000800 */
[----:B------:R-:W-:Y:S01]  /*39430*/  IMAD.MOV.U32 R6, RZ, RZ, RZ ;  /* 0x000000ffff067224 */ /* 0x000fe200078e00ff */
[----:B------:R-:W-:-:S02]  /*39440*/  UIADD3 UR4, UR4, -0x1, URZ ;  /* 0xffffffff04047890 */ /* 0x000fc4000fffe03f */
[----:B------:R-:W-:Y:S01]  /*39450*/  ULOP3.LUT UR6, URZ, UR6, URZ, 0x33, !UPT ;  /* 0x000000063f067292 */ /* 0x000fe2000f8e333f */
[----:B------:R-:W-:Y:S01]  /*39460*/  ULDC.64 UR22, c[0x0][0x198] ;  /* 0x0000660000167ab9 */ /* 0x000fe20000000a00 */
[----:B0-----:R-:W-:-:S05]  /*39470*/  VIADD R0, R0, 0x7f ;  /* 0x0000007f00007836 */ /* 0x001fca0000000000 */
[----:B------:R-:W-:-:S04]  /*39480*/  SHF.R.S32.HI R5, RZ, 0x1f, R0 ;  /* 0x0000001fff057819 */ /* 0x000fc80000011400 */
[----:B------:R-:W-:Y:S01]  /*39490*/  LEA.HI R5, R5, R0, RZ, 0x7 ;  /* 0x0000000005057211 */ /* 0x000fe200078f38ff */
[----:B------:R-:W-:Y:S01]  /*394a0*/  IMAD.MOV.U32 R0, RZ, RZ, 0x1 ;  /* 0x00000001ff007424 */ /* 0x000fe200078e00ff */
[----:B-1----:R-:W-:Y:S02]  /*394b0*/  LOP3.LUT R7, R7, 0x1, RZ, 0xc0, !PT ;  /* 0x0000000107077812 */ /* 0x002fe400078ec0ff */
[----:B------:R-:W-:-:S03]  /*394c0*/  SHF.R.S32.HI R8, RZ, 0x7, R5 ;  /* 0x00000007ff087819 */ /* 0x000fc60000011405 */
[----:B------:R-:W-:Y:S02]  /*394d0*/  IMAD R16, R7, R16, 0x20100 ;  /* 0x0002010007107424 */ /* 0x000fe400078e0210 */
[----:B------:R-:W-:Y:S01]  /*394e0*/  VIADD R17, R8, 0x1 ;  /* 0x0000000108117836 */ /* 0x000fe20000000000 */
[----:B--2---:R-:W-:-:S13]  /*394f0*/  R2UR UR9, R4 ;  /* 0x00000000040972ca */ /* 0x004fda00000e0000 */
[----:B------:R-:W-:-:S03]  /*39500*/  ULOP3.LUT UR24, UR9, 0x2, URZ, 0xfc, !UPT ;  /* 0x0000000209187892 */ /* 0x000fc6000f8efc3f */
[----:B------:R-:W-:Y:S01]  /*39510*/  ULDC UR9, c[0x0][0x10] ;  /* 0x0000040000097ab9 */ /* 0x000fe20000000800 */
[----:B------:R-:W-:Y:S01]  /*39520*/  ULDC UR7, c[0x0][0x14] ;  /* 0x0000050000077ab9 */ /* 0x000fe20000000800 */
[----:B------:R-:W-:-:S04]  /*39530*/  UIMAD.WIDE.U32 UR8, UR8, UR9, URZ ;  /* 0x00000009080872a5 */ /* 0x000fc8000f8e003f */
[----:B------:R-:W-:Y:S02]  /*39540*/  UIMAD.WIDE.U32 UR20, UR8, UR7, URZ ;  /* 0x00000007081472a5 */ /* 0x000fe4000f8e003f */
[----:B------:R-:W-:-:S04]  /*39550*/  UIMAD UR7, UR9, UR7, URZ ;  /* 0x00000007090772a4 */ /* 0x000fc8000f8e023f */
[----:B------:R-:W-:-:S12]  /*39560*/  UIADD3 UR7, UR21, UR7, URZ ;  /* 0x0000000715077290 */ /* 0x000fd8000fffe03f */
.L_x_135:
[----:B------:R-:W-:-:S03]  /*39570*/  UMOV UR8, 0xffffffff ;  /* 0xffffffff00087882 */ /* 0x000fc60000000000 */
[----:B------:R-:W-:Y:S05]  /*39580*/  BRA.DIV UR8, `(.L_x_125) ;  /* 0x0000000e08a07947 */ /* 0x000fea000b800000 */
[----:B------:R-:W-:-:S13]  /*39590*/  ELECT P6, URZ, PT ;  /* 0x00000000003f782f */ /* 0x000fda00038c0000 */
.L_x_144:
[----:B------:R-:W0:Y:S01]  /*395a0*/  LDC R4, c[0x0][0x28c] ;  /* 0x0000a300ff047b82 */ /* 0x000e220000000800 */
[----:B------:R-:W-:Y:S01]  /*395b0*/  BSSY B1, `(.L_x_126) ;  /* 0x000003b000017945 */ /* 0x000fe20003800000 */
[----:B0-----:R-:W-:-:S13]  /*395c0*/  ISETP.LT.OR P6, PT, R4, 0x1, !P6 ;  /* 0x000000010400780c */ /* 0x001fda00077c1670 */
[----:B------:R-:W-:Y:S05]  /*395d0*/  @P6 BRA `(.L_x_127) ;  /* 0x0000000000e06947 */ /* 0x000fea0003800000 */
[----:B------:R-:W-:Y:S02]  /*395e0*/  IMAD R4, R2, 0x2, R7 ;  /* 0x0000000202047824 */ /* 0x000fe400078e0207 */
[----:B------:R-:W-:Y:S02]  /*395f0*/  IMAD.SHL.U32 R2, R3, 0x200, RZ ;  /* 0x0000020003027824 */ /* 0x000fe400078e00ff */
[----:B------:R-:W-:Y:S02]  /*39600*/  IMAD R3, R4, 0x78, RZ ;  /* 0x0000007804037824 */ /* 0x000fe400078e02ff */
[----:B------:R-:W-:Y:S02]  /*39610*/  IMAD.MOV.U32 R4, RZ, RZ, RZ ;  /* 0x000000ffff047224 */ /* 0x000fe400078e00ff */
[----:B------:R-:W-:Y:S02]  /*39620*/  IMAD.MOV.U32 R5, RZ, RZ, R17 ;  /* 0x000000ffff057224 */ /* 0x000fe400078e0011 */
[----:B------:R-:W-:-:S02]  /*39630*/  IMAD.MOV.U32 R10, RZ, RZ, R0 ;  /* 0x000000ffff0a7224 */ /* 0x000fc400078e0000 */
[----:B------:R-:W-:-:S07]  /*39640*/  IMAD.MOV.U32 R12, RZ, RZ, R6 ;  /* 0x000000ffff0c7224 */ /* 0x000fce00078e0006 */
.L_x_130:
[----:B------:R-:W0:Y:S01]  /*39650*/  S2R R14, SR_CgaCtaId ;  /* 0x00000000000e7919 */ /* 0x000e220000008800 */
[----:B------:R-:W-:Y:S02]  /*39660*/  MOV R13, 0x400 ;  /* 0x00000400000d7802 */ /* 0x000fe40000000f00 */
[----:B------:R-:W-:Y:S02]  /*39670*/  SHF.L.U32 R15, R10, 0x1f, RZ ;  /* 0x0000001f0a0f7819 */ /* 0x000fe400000006ff */
[----:B0-----:R-:W-:-:S05]  /*39680*/  LEA R13, R14, R13, 0x18 ;  /* 0x0000000d0e0d7211 */ /* 0x001fca00078ec0ff */
[----:B------:R-:W-:-:S04]  /*39690*/  IMAD R14, R12, 0x8, R13 ;  /* 0x000000080c0e7824 */ /* 0x000fc800078e020d */
[----:B------:R-:W0:Y:S02]  /*396a0*/  SYNCS.PHASECHK.TRANS64.TRYWAIT P0, [R14+URZ+0x10], R15 ;  /* 0x0000100f0e0075a7 */ /* 0x000e24000800017f */
[----:B0-----:R-:W-:Y:S05]  /*396b0*/  @!P0 BRA `(.L_x_128) ;  /* 0x0000000c00748947 */ /* 0x001fea0003800000 */
.L_x_145:
[----:B------:R-:W1:Y:S01]  /*396c0*/  S2R R18, SR_TID.X ;  /* 0x0000000000127919 */ /* 0x000e620000002100 */
[----:B------:R-:W-:-:S04]  /*396d0*/  UPRMT UR8, UR24, 0x9910, URZ ;  /* 0x0000991018087896 */ /* 0x000fc8000800003f */
[----:B------:R-:W-:Y:S01]  /*396e0*/  UISETP.NE.AND UP0, UPT, UR8, 0x2, UPT ;  /* 0x000000020800788c */ /* 0x000fe2000bf05270 */
[----:B-1----:R-:W-:-:S13]  /*396f0*/  LOP3.LUT P0, RZ, R18, 0x7f, RZ, 0xc0, !PT ;  /* 0x0000007f12ff7812 */ /* 0x002fda000780c0ff */
[----:B0-----:R-:W0:Y:S02]  /*39700*/  @!P0 LDC R15, c[0x0][0x500] ;  /* 0x00014000ff0f8b82 */ /* 0x001e240000000800 */
[----:B0-----:R0:W-:Y:S01]  /*39710*/  @!P0 SYNCS.ARRIVE.TRANS64 RZ, [R14+URZ], R15 ;  /* 0x0000000f0eff89a7 */ /* 0x0011e2000800003f */
[----:B------:R-:W-:-:S13]  /*39720*/  PLOP3.LUT P0, PT, PT, PT, UP0, 0x80, 0x0 ;  /* 0x000000000000781c */ /* 0x000fda0003f0f008 */
[----:B0-----:R-:W-:Y:S05]  /*39730*/  @P0 BRA `(.L_x_129) ;  /* 0x0000000000040947 */ /* 0x001fea0003800000 */
[----:B------:R-:W-:Y:S01]  /*39740*/  BPT.TRAP 0x1 ;  /* 0x000000040000795c */ /* 0x000fe20000300000 */
.L_x_129:
[----:B------:R-:W-:Y:S01]  /*39750*/  R2UR UR9, R14 ;  /* 0x000000000e0972ca */ /* 0x000fe200000e0000 */
[C---:B------:R-:W-:Y:S01]  /*39760*/  IMAD R14, R12.reuse, 0x10000, R13 ;  /* 0x000100000c0e7824 */ /* 0x040fe200078e020d */
[----:B------:R-:W-:Y:S01]  /*39770*/  R2UR UR13, R13 ;  /* 0x000000000d0d72ca */ /* 0x000fe200000e0000 */
[----:B------:R-:W-:Y:S01]  /*39780*/  IMAD R13, R12, 0x7800, R16 ;  /* 0x000078000c0d7824 */ /* 0x000fe200078e0210 */
[----:B------:R-:W-:Y:S01]  /*39790*/  R2UR UR18, R2 ;  /* 0x00000000021272ca */ /* 0x000fe200000e0000 */
[----:B------:R-:W-:Y:S01]  /*397a0*/  VIADD R5, R5, 0xffffffff ;  /* 0xffffffff05057836 */ /* 0x000fe20000000000 */
[----:B------:R-:W-:Y:S01]  /*397b0*/  R2UR UR8, R14 ;  /* 0x000000000e0872ca */ /* 0x000fe200000e0000 */
[----:B------:R-:W-:Y:S01]  /*397c0*/  UIADD3 UR14, UP0, UR22, 0xf0, URZ ;  /* 0x000000f0160e7890 */ /* 0x000fe2000ff1e03f */
[----:B------:R-:W-:Y:S01]  /*397d0*/  R2UR UR11, R13 ;  /* 0x000000000d0b72ca */ /* 0x000fe200000e0000 */
[----:B------:R-:W-:Y:S01]  /*397e0*/  UIADD3 UR26, UP1, UR22, 0x1f0, URZ ;  /* 0x000001f0161a7890 */ /* 0x000fe2000ff3e03f */
[----:B------:R-:W-:Y:S01]  /*397f0*/  R2UR UR10, R4 ;  /* 0x00000000040a72ca */ /* 0x000fe200000e0000 */
[----:B------:R-:W-:Y:S01]  /*39800*/  UIADD3.X UR15, URZ, UR23, URZ, UP0, !UPT ;  /* 0x000000173f0f7290 */ /* 0x000fe200087fe43f */
[----:B------:R-:W-:Y:S01]  /*39810*/  R2UR UR12, R11 ;  /* 0x000000000b0c72ca */ /* 0x000fe200000e0000 */
[----:B------:R-:W-:Y:S01]  /*39820*/  VIADD R12, R12, 0x1 ;  /* 0x000000010c0c7836 */ /* 0x000fe20000000000 */
[----:B------:R-:W-:Y:S01]  /*39830*/  R2UR UR19, R3 ;  /* 0x00000000031372ca */ /* 0x000fe200000e0000 */
[----:B------:R-:W-:Y:S01]  /*39840*/  UIADD3.X UR27, URZ, UR23, URZ, UP1, !UPT ;  /* 0x000000173f1b7290 */ /* 0x000fe20008ffe43f */
[----:B------:R-:W-:Y:S01]  /*39850*/  ISETP.GT.AND P1, PT, R5, 0x1, PT ;  /* 0x000000010500780c */ /* 0x000fe20003f24270 */
[----:B------:R-:W-:Y:S01]  /*39860*/  UMOV UR16, 0x0 ;  /* 0x0000000000107882 */ /* 0x000fe20000000000 */
[----:B------:R-:W-:Y:S01]  /*39870*/  UMOV UR17, 0x10000000 ;  /* 0x1000000000117882 */ /* 0x000fe20000000000 */
[----:B------:R-:W-:Y:S01]  /*39880*/  UIADD3 UR8, UR8, 0x100, URZ ;  /* 0x0000010008087890 */ /* 0x000fe2000fffe03f */
[----:B------:R-:W-:Y:S01]  /*39890*/  ISETP.NE.AND P0, PT, R12, 0x2, PT ;  /* 0x000000020c00780c */ /* 0x000fe20003f05270 */
[----:B------:R-:W-:Y:S01]  /*398a0*/  UIADD3 UR13, UR13, UR11, URZ ;  /* 0x0000000b0d0d7290 */ /* 0x000fe2000fffe03f */
[----:B------:R-:W-:Y:S01]  /*398b0*/  VIADD R4, R4, 0x80 ;  /* 0x0000008004047836 */ /* 0x000fe20000000000 */
[----:B------:R-:W-:Y:S01]  /*398c0*/  UMOV UR25, 0x30000 ;  /* 0x0003000000197882 */ /* 0x000fe20000000000 */
[----:B------:R-:W-:Y:S01]  /*398d0*/  UMOV UR11, UR18 ;  /* 0x00000012000b7c82 */ /* 0x000fe20008000000 */
[----:B------:R-:W-:-:S02]  /*398e0*/  SEL R13, RZ, 0x1, P0 ;  /* 0x00000001ff0d7807 */ /* 0x000fc40000000000 */
[----:B------:R-:W-:Y:S01]  /*398f0*/  SEL R12, R12, RZ, P0 ;  /* 0x000000ff0c0c7207 */ /* 0x000fe20000000000 */
[----:B------:R0:W-:Y:S01]  /*39900*/  UTMALDG.3D [UR8], [UR14], desc[UR16] ;  /* 0x000010080e0075b4 */ /* 0x0001e20008011000 */
[----:B------:R-:W-:Y:S01]  /*39910*/  LOP3.LUT R10, R10, R13, RZ, 0x3c, !PT ;  /* 0x0000000d0a0a7212 */ /* 0x000fe200078e3cff */
[----:B0-----:R-:W-:Y:S01]  /*39920*/  UMOV UR11, UR19 ;  /* 0x00000013000b7c82 */ /* 0x001fe20008000000 */
[----:B------:R-:W-:Y:S02]  /*39930*/  UMOV UR8, UR13 ;  /* 0x0000000d00087c82 */ /* 0x000fe40008000000 */
[----:B------:R0:W-:Y:S02]  /*39940*/  UTMALDG.3D.MULTICAST [UR8], [UR26], UR25, desc[UR16] ;  /* 0x000010081a0073b4 */ /* 0x0001e40008011819 */
[----:B0-----:R-:W-:Y:S05]  /*39950*/  @P1 BRA `(.L_x_130) ;  /* 0xfffffffc003c1947 */ /* 0x001fea000383ffff */
.L_x_127:
[----:B------:R-:W-:Y:S05]  /*39960*/  BSYNC B1 ;  /* 0x0000000000017941 */ /* 0x000fea0003800000 */
.L_x_126:
[----:B------:R-:W2:Y:S01]  /*39970*/  LDL.LU R15, [R1+0x468] ;  /* 0x00046800010f7983 */ /* 0x000ea20000300800 */
[----:B------:R-:W-:Y:S01]  /*39980*/  LOP3.LUT P2, RZ, R9, 0xff, RZ, 0xc0, !PT ;  /* 0x000000ff09ff7812 */ /* 0x000fe2000784c0ff */
[----:B------:R-:W-:Y:S01]  /*39990*/  IMAD.IADD R6, R8, 0x1, R6 ;  /* 0x0000000108067824 */ /* 0x000fe200078e0206 */
[----:B------:R-:W-:Y:S01]  /*399a0*/  ULDC.64 UR8, c[0x0][0x650] ;  /* 0x0001940000087ab9 */ /* 0x000fe20000000a00 */
[----:B------:R-:W3:Y:S01]  /*399b0*/  LDL.LU R14, [R1+0x46c] ;  /* 0x00046c00010e7983 */ /* 0x000ee20000300800 */
[----:B------:R-:W-:Y:S01]  /*399c0*/  BSSY B1, `(.L_x_131) ;  /* 0x0000076000017945 */ /* 0x000fe20003800000 */
[----:B------:R-:W-:Y:S01]  /*399d0*/  IMAD.MOV.U32 R11, RZ, RZ, -0x1 ;  /* 0xffffffffff0b7424 */ /* 0x000fe200078e00ff */
[----:B------:R-:W-:Y:S02]  /*399e0*/  SHF.R.U32.HI R2, RZ, 0x1, R6 ;  /* 0x00000001ff027819 */ /* 0x000fe40000011606 */
[----:B------:R-:W-:Y:S02]  /*399f0*/  ISETP.GT.U32.AND P0, PT, R6, 0x1, PT ;  /* 0x000000010600780c */ /* 0x000fe40003f04070 */
[----:B------:R-:W-:-:S02]  /*39a00*/  LOP3.LUT R2, R2, 0x1, RZ, 0xc0, !PT ;  /* 0x0000000102027812 */ /* 0x000fc400078ec0ff */
[----:B------:R-:W-:Y:S01]  /*39a10*/  ISETP.LT.U32.AND P0, PT, R8, 0x2, P0 ;  /* 0x000000020800780c */ /* 0x000fe20000701070 */
[----:B------:R-:W0:Y:S01]  /*39a20*/  @P2 S2R R3, SR_CgaCtaId ;  /* 0x0000000000032919 */ /* 0x000e220000008800 */
[----:B------:R-:W-:Y:S02]  /*39a30*/  ISETP.NE.U32.AND P1, PT, R2, 0x1, PT ;  /* 0x000000010200780c */ /* 0x000fe40003f25070 */
[----:B------:R-:W-:Y:S02]  /*39a40*/  @P2 MOV R2, 0x400 ;  /* 0x0000040000022802 */ /* 0x000fe40000000f00 */
[----:B------:R-:W-:Y:S02]  /*39a50*/  ISETP.GT.U32.AND P1, PT, R8, 0x1, !P1 ;  /* 0x000000010800780c */ /* 0x000fe40004f24070 */
[----:B------:R-:W-:Y:S02]  /*39a60*/  LOP3.LUT R6, R6, 0x1, RZ, 0xc0, !PT ;  /* 0x0000000106067812 */ /* 0x000fe400078ec0ff */
[----:B------:R-:W-:-:S02]  /*39a70*/  PRMT R4, RZ, 0x7610, R4 ;  /* 0x00007610ff047816 */ /* 0x000fc40000000004 */
[----:B------:R-:W-:Y:S02]  /*39a80*/  PRMT R9, RZ, 0x7610, R9 ;  /* 0x00007610ff097816 */ /* 0x000fe40000000009 */
[----:B0-----:R-:W-:Y:S02]  /*39a90*/  @P2 LEA R2, R3, R2, 0x18 ;  /* 0x0000000203022211 */ /* 0x001fe400078ec0ff */
[----:B------:R-:W-:Y:S02]  /*39aa0*/  SEL R3, RZ, 0x1, !P0 ;  /* 0x00000001ff037807 */ /* 0x000fe40004000000 */
[----:B------:R0:W-:Y:S02]  /*39ab0*/  @P2 SYNCS.ARRIVE.TRANS64.A1T0 RZ, [R2+URZ+0x38], RZ ;  /* 0x000038ff02ff29a7 */ /* 0x0001e4000810003f */
[----:B0-----:R-:W-:-:S04]  /*39ac0*/  SEL R2, RZ, 0x1, !P1 ;  /* 0x00000001ff027807 */ /* 0x001fc80004800000 */
[----:B------:R-:W-:Y:S01]  /*39ad0*/  LOP3.LUT R0, R2, R0, R3, 0x96, !PT ;  /* 0x0000000002007212 */ /* 0x000fe200078e9603 */
[----:B------:R-:W-:Y:S02]  /*39ae0*/  IMAD.MOV.U32 R3, RZ, RZ, -0x1 ;  /* 0xffffffffff037424 */ /* 0x000fe400078e00ff */
[----:B------:R-:W-:Y:S01]  /*39af0*/  IMAD.MOV.U32 R2, RZ, RZ, -0x1 ;  /* 0xffffffffff027424 */ /* 0x000fe200078e00ff */
[----:B---3--:R-:W-:-:S04]  /*39b00*/  IADD3 R14, P0, R14, UR20, RZ ;  /* 0x000000140e0e7c10 */ /* 0x008fc8000ff1e0ff */
[----:B--2---:R-:W-:Y:S01]  /*39b10*/  IADD3.X R15, R15, UR7, RZ, P0, !PT ;  /* 0x000000070f0f7c10 */ /* 0x004fe200087fe4ff */
[----:B------:R0:W-:Y:S01]  /*39b20*/  STL [R1+0x46c], R14 ;  /* 0x00046c0e01007387 */ /* 0x0001e20000100800 */
[----:B------:R-:W-:-:S03]  /*39b30*/  ISETP.GE.U32.AND P0, PT, R14, UR8, PT ;  /* 0x000000080e007c0c */ /* 0x000fc6000bf06070 */
[----:B------:R0:W-:Y:S01]  /*39b40*/  STL [R1+0x468], R15 ;  /* 0x0004680f01007387 */ /* 0x0001e20000100800 */
[----:B------:R-:W-:-:S13]  /*39b50*/  ISETP.GE.U32.AND.EX P0, PT, R15, UR9, PT, P0 ;  /* 0x000000090f007c0c */ /* 0x000fda000bf06100 */
[----:B0-----:R-:W-:Y:S05]  /*39b60*/  @P0 BRA `(.L_x_132) ;  /* 0x00000004006c0947 */ /* 0x001fea0003800000 */
[----:B------:R-:W0:Y:S01]  /*39b70*/  S2UR UR8, SR_CTAID.X ;  /* 0x00000000000879c3 */ /* 0x000e220000002500 */
[----:B------:R-:W-:Y:S01]  /*39b80*/  ULDC.64 UR10, c[0x0][0x628] ;  /* 0x00018a00000a7ab9 */ /* 0x000fe20000000a00 */
[----:B------:R-:W-:Y:S01]  /*39b90*/  ULDC UR9, c[0x0][0x150] ;  /* 0x0000540000097ab9 */ /* 0x000fe20000000800 */
[----:B------:R-:W-:Y:S01]  /*39ba0*/  ISETP.NE.U32.AND P0, PT, RZ, UR10, PT ;  /* 0x0000000aff007c0c */ /* 0x000fe2000bf05070 */
[----:B------:R-:W-:Y:S01]  /*39bb0*/  ULDC UR12, c[0x0][0x630] ;  /* 0x00018c00000c7ab9 */ /* 0x000fe20000000800 */
[----:B------:R-:W-:Y:S01]  /*39bc0*/  ULDC UR14, c[0x0][0x154] ;  /* 0x00005500000e7ab9 */ /* 0x000fe20000000800 */
[----:B------:R-:W-:Y:S01]  /*39bd0*/  IMAD.MOV.U32 R3, RZ, RZ, R15 ;  /* 0x000000ffff037224 */ /* 0x000fe200078e000f */
[----:B------:R-:W-:Y:S01]  /*39be0*/  ISETP.NE.AND.EX P0, PT, RZ, UR11, PT, P0 ;  /* 0x0000000bff007c0c */ /* 0x000fe2000bf05300 */
[----:B------:R-:W1:Y:S01]  /*39bf0*/  S2UR UR13, SR_CTAID.Y ;  /* 0x00000000000d79c3 */ /* 0x000e620000002600 */
[----:B0-----:R-:W-:-:S05]  /*39c00*/  I2FP.F32.U32 R2, UR8 ;  /* 0x0000000800027c45 */ /* 0x001fca0008201000 */
[----:B------:R-:W-:Y:S01]  /*39c10*/  FMUL R10, R2, UR9 ;  /* 0x00000009020a7c20 */ /* 0x000fe20008400000 */
[----:B------:R-:W-:Y:S01]  /*39c20*/  IMAD.MOV.U32 R2, RZ, RZ, R14 ;  /* 0x000000ffff027224 */ /* 0x000fe200078e000e */
[----:B-1----:R-:W-:-:S04]  /*39c30*/  I2FP.F32.U32 R12, UR13 ;  /* 0x0000000d000c7c45 */ /* 0x002fc80008201000 */
[----:B------:R-:W0:Y:S01]  /*39c40*/  F2I.U32.TRUNC.NTZ R10, R10 ;  /* 0x0000000a000a7305 */ /* 0x000e22000020f000 */
[----:B------:R-:W-:Y:S05]  /*39c50*/  @!P0 BRA `(.L_x_133) ;  /* 0x0000000000288947 */ /* 0x000fea0003800000 */
[----:B------:R-:W-:Y:S02]  /*39c60*/  ULDC UR9, c[0x0][0x634] ;  /* 0x00018d0000097ab9 */ /* 0x000fe40000000800 */
[----:B------:R-:W-:-:S05]  /*39c70*/  IADD3 R3, P0, R14, UR9, RZ ;  /* 0x000000090e037c10 */ /* 0x000fca000ff1e0ff */
[----:B------:R-:W-:-:S04]  /*39c80*/  IMAD.X R11, RZ, RZ, R15, P0 ;  /* 0x000000ffff0b7224 */ /* 0x000fc800000e060f */
[----:B------:R-:W-:-:S04]  /*39c90*/  IMAD.WIDE.U32 R4, R11, UR10, RZ ;  /* 0x0000000a0b047c25 */ /* 0x000fc8000f8e00ff */
[----:B------:R-:W-:-:S04]  /*39ca0*/  IMAD.WIDE.U32 R4, P0, R3, UR11, R4 ;  /* 0x0000000b03047c25 */ /* 0x000fc8000f800004 */
[----:B------:R-:W-:-:S04]  /*39cb0*/  IMAD.WIDE.U32 R2, R3, UR10, RZ ;  /* 0x0000000a03027c25 */ /* 0x000fc8000f8e00ff */
[----:B------:R-:W-:Y:S01]  /*39cc0*/  IMAD.MOV.U32 R2, RZ, RZ, R5 ;  /* 0x000000ffff027224 */ /* 0x000fe200078e0005 */
[----:B------:R-:W-:Y:S01]  /*39cd0*/  IADD3 RZ, P1, R3, R4, RZ ;  /* 0x0000000403ff7210 */ /* 0x000fe20007f3e0ff */
[----:B------:R-:W-:-:S04]  /*39ce0*/  IMAD.X R3, RZ, RZ, RZ, P0 ;  /* 0x000000ffff037224 */ /* 0x000fc800000e06ff */
[----:B------:R-:W-:-:S08]  /*39cf0*/  IMAD.WIDE.U32.X R2, R11, UR11, R2, P1 ;  /* 0x0000000b0b027c25 */ /* 0x000fd000088e0402 */
.L_x_133:
[--C-:B------:R-:W-:Y:S01]  /*39d00*/  SHF.R.U64 R11, R2, UR12, R3.reuse ;  /* 0x0000000c020b7c19 */ /* 0x100fe20008001203 */
[----:B------:R-:W-:Y:S01]  /*39d10*/  ULDC.64 UR10, c[0x0][0x620] ;  /* 0x00018800000a7ab9 */ /* 0x000fe20000000a00 */
[----:B------:R-:W-:Y:S01]  /*39d20*/  SHF.R.U32.HI R2, RZ, UR12, R3 ;  /* 0x0000000cff027c19 */ /* 0x000fe20008011603 */
[----:B------:R-:W-:Y:S01]  /*39d30*/  IMAD.MOV.U32 R3, RZ, RZ, R15 ;  /* 0x000000ffff037224 */ /* 0x000fe200078e000f */
[----:B------:R-:W-:Y:S01]  /*39d40*/  IADD3 R5, P0, RZ, -R11, RZ ;  /* 0x8000000bff057210 */ /* 0x000fe20007f1e0ff */
[----:B------:R-:W-:Y:S01]  /*39d50*/  FMUL R4, R12, UR14 ;  /* 0x0000000e0c047c20 */ /* 0x000fe20008400000 */
[----:B------:R-:W-:Y:S01]  /*39d60*/  ULDC.64 UR14, c[0x0][0x640] ;  /* 0x00019000000e7ab9 */ /* 0x000fe20000000a00 */
[----:B0-----:R-:W-:Y:S02]  /*39d70*/  R2UR UR9, R10 ;  /* 0x000000000a0972ca */ /* 0x001fe400000e0000 */
[----:B------:R-:W-:Y:S01]  /*39d80*/  IMAD.X R2, RZ, RZ, ~R2, P0 ;  /* 0x000000ffff027224 */ /* 0x000fe200000e0e02 */
[----:B------:R-:W-:Y:S01]  /*39d90*/  ISETP.NE.U32.AND P0, PT, RZ, UR14, PT ;  /* 0x0000000eff007c0c */ /* 0x000fe2000bf05070 */
[----:B------:R-:W0:Y:S02]  /*39da0*/  F2I.U32.TRUNC.NTZ R4, R4 ;  /* 0x0000000400047305 */ /* 0x000e24000020f000 */
[----:B------:R-:W-:Y:S01]  /*39db0*/  IMAD R2, R2, UR10, RZ ;  /* 0x0000000a02027c24 */ /* 0x000fe2000f8e02ff */
[----:B------:R-:W-:-:S03]  /*39dc0*/  ISETP.NE.AND.EX P0, PT, RZ, UR15, PT, P0 ;  /* 0x0000000fff007c0c */ /* 0x000fc6000bf05300 */
[----:B------:R-:W-:Y:S02]  /*39dd0*/  IMAD R13, R5, UR11, R2 ;  /* 0x0000000b050d7c24 */ /* 0x000fe4000f8e0202 */
[----:B------:R-:W-:-:S04]  /*39de0*/  IMAD.MOV.U32 R2, RZ, RZ, R14 ;  /* 0x000000ffff027224 */ /* 0x000fc800078e000e */
[----:B------:R-:W-:Y:S01]  /*39df0*/  IMAD.WIDE.U32 R2, R5, UR10, R2 ;  /* 0x0000000a05027c25 */ /* 0x000fe2000f8e0002 */
[----:B------:R-:W-:Y:S01]  /*39e00*/  ULDC UR10, c[0x0][0x618] ;  /* 0x00018600000a7ab9 */ /* 0x000fe20000000800 */
[----:B0-----:R-:W-:Y:S02]  /*39e10*/  R2UR UR11, R4 ;  /* 0x00000000040b72ca */ /* 0x001fe400000e0000 */
[----:B------:R-:W-:-:S05]  /*39e20*/  IMAD.IADD R3, R3, 0x1, R13 ;  /* 0x0000000103037824 */ /* 0x000fca00078e020d */
[--C-:B------:R-:W-:Y:S02]  /*39e30*/  SHF.R.U64 R10, R2, UR10, R3.reuse ;  /* 0x0000000a020a7c19 */ /* 0x100fe40008001203 */
[----:B------:R-:W-:Y:S01]  /*39e40*/  SHF.R.U32.HI R3, RZ, UR10, R3 ;  /* 0x0000000aff037c19 */ /* 0x000fe20008011603 */
[----:B------:R-:W-:-:S03]  /*39e50*/  ULDC UR10, c[0x0][0x608] ;  /* 0x00018200000a7ab9 */ /* 0x000fc60000000800 */
[--C-:B------:R-:W-:Y:S02]  /*39e60*/  SHF.R.U64 R12, R10, UR10, R3.reuse ;  /* 0x0000000a0a0c7c19 */ /* 0x100fe40008001203 */
[----:B------:R-:W-:Y:S01]  /*39e70*/  SHF.R.U32.HI R3, RZ, UR10, R3 ;  /* 0x0000000aff037c19 */ /* 0x000fe20008011603 */
[----:B------:R-:W-:-:S03]  /*39e80*/  ULDC UR10, c[0x0][0x658] ;  /* 0x00019600000a7ab9 */ /* 0x000fc60000000800 */
[--C-:B------:R-:W-:Y:S02]  /*39e90*/  SHF.R.U64 R13, R12, UR10, R3.reuse ;  /* 0x0000000a0c0d7c19 */ /* 0x100fe40008001203 */
[----:B------:R-:W-:-:S03]  /*39ea0*/  SHF.R.U32.HI R3, RZ, UR10, R3 ;  /* 0x0000000aff037c19 */ /* 0x000fc60008011603 */
[----:B------:R-:W-:Y:S01]  /*39eb0*/  IMAD.MOV.U32 R2, RZ, RZ, R13 ;  /* 0x000000ffff027224 */ /* 0x000fe200078e000d */
[----:B------:R-:W-:Y:S06]  /*39ec0*/  @!P0 BRA `(.L_x_134) ;  /* 0x0000000000288947 */ /* 0x000fec0003800000 */
        /* <DEDUP_REMOVED lines=10> */
.L_x_134:
[----:B------:R-:W2:Y:S01]  /*39f70*/  LDL R4, [R1+0x484] ;  /* 0x0004840001047983 */ /* 0x000ea20000100800 */
[----:B------:R-:W-:Y:S01]  /*39f80*/  UIADD3 UR11, -UR11, URZ, URZ ;  /* 0x0000003f0b0b7290 */ /* 0x000fe2000fffe13f */
[----:B--2---:R-:W-:-:S13]  /*39f90*/  R2UR UR10, R4 ;  /* 0x00000000040a72ca */ /* 0x004fda00000e0000 */
[----:B------:R-:W-:-:S03]  /*39fa0*/  UISETP.NE.AND UP0, UPT, UR10, URZ, UPT ;  /* 0x0000003f0a00728c */ /* 0x000fc6000bf05270 */
[----:B------:R-:W-:Y:S02]  /*39fb0*/  ULDC UR10, c[0x0][0x648] ;  /* 0x00019200000a7ab9 */ /* 0x000fe40000000800 */
[----:B------:R-:W-:Y:S01]  /*39fc0*/  SHF.R.U64 R3, R2, UR10, R3 ;  /* 0x0000000a02037c19 */ /* 0x000fe20008001203 */
[----:B------:R-:W-:Y:S01]  /*39fd0*/  ULDC UR10, c[0x0][0x638] ;  /* 0x00018e00000a7ab9 */ /* 0x000fe20000000800 */
[----:B------:R-:W-:Y:S02]  /*39fe0*/  LOP3.LUT R2, R12, UR6, RZ, 0xc0, !PT ;  /* 0x000000060c027c12 */ /* 0x000fe4000f8ec0ff */
[----:B------:R-:W-:Y:S01]  /*39ff0*/  PLOP3.LUT P0, PT, PT, PT, UP0, 0x40, 0x0 ;  /* 0x000000000000781c */ /* 0x000fe20003f0e808 */
[----:B------:R-:W-:Y:S01]  /*3a000*/  IMAD.MOV R4, RZ, RZ, -R3 ;  /* 0x000000ffff047224 */ /* 0x000fe200078e0a03 */
[----:B------:R-:W-:Y:S01]  /*3a010*/  PLOP3.LUT P1, PT, PT, PT, UP0, 0x40, 0x0 ;  /* 0x000000000000781c */ /* 0x000fe20003f2e808 */
[----:B------:R-:W-:Y:S02]  /*3a020*/  IMAD R2, R3, UR5, R2 ;  /* 0x0000000503027c24 */ /* 0x000fe4000f8e0202 */
[----:B------:R-:W-:Y:S01]  /*3a030*/  IMAD R13, R4, UR10, R13 ;  /* 0x0000000a040d7c24 */ /* 0x000fe2000f8e020d */
[----:B------:R-:W-:Y:S01]  /*3a040*/  UIADD3 UR10, -UR9, URZ, URZ ;  /* 0x0000003f090a7290 */ /* 0x000fe2000fffe13f */
[----:B------:R-:W-:-:S02]  /*3a050*/  LOP3.LUT R4, R10, UR4, RZ, 0xc0, !PT ;  /* 0x000000040a047c12 */ /* 0x000fc4000f8ec0ff */
[----:B------:R-:W-:Y:S02]  /*3a060*/  ULDC UR9, c[0x0][0x144] ;  /* 0x0000510000097ab9 */ /* 0x000fe40000000800 */
[----:B------:R-:W-:-:S03]  /*3a070*/  UIMAD UR8, UR9, UR10, UR8 ;  /* 0x0000000a090872a4 */ /* 0x000fc6000f8e0208 */
[----:B------:R-:W-:Y:S02]  /*3a080*/  ULDC UR9, c[0x0][0x148] ;  /* 0x0000520000097ab9 */ /* 0x000fe40000000800 */
[----:B------:R-:W-:-:S03]  /*3a090*/  @UP0 UIMAD UR8, UR9, UR11, UR13 ;  /* 0x0000000b090802a4 */ /* 0x000fc6000f8e020d */
[----:B------:R-:W-:Y:S02]  /*3a0a0*/  ULDC UR9, c[0x0][0x600] ;  /* 0x0001800000097ab9 */ /* 0x000fe40000000800 */
[----:B------:R-:W-:Y:S02]  /*3a0b0*/  IMAD R4, R13, UR9, R4 ;  /* 0x000000090d047c24 */ /* 0x000fe4000f8e0204 */
[----:B------:R-:W-:Y:S01]  /*3a0c0*/  IMAD.U32 R3, RZ, RZ, UR8 ;  /* 0x00000008ff037e24 */ /* 0x000fe2000f8e00ff */
[----:B------:R-:W-:-:S03]  /*3a0d0*/  ULDC UR8, c[0x0][0x610] ;  /* 0x0001840000087ab9 */ /* 0x000fc60000000800 */
[----:B------:R-:W-:-:S05]  /*3a0e0*/  IMAD R3, R2, UR8, R3 ;  /* 0x0000000802037c24 */ /* 0x000fca000f8e0203 */
[----:B------:R-:W-:Y:S02]  /*3a0f0*/  SEL R2, R4, R3, P0 ;  /* 0x0000000304027207 */ /* 0x000fe40000000000 */
[----:B------:R-:W-:Y:S01]  /*3a100*/  SEL R3, R3, R4, P1 ;  /* 0x0000000403037207 */ /* 0x000fe20000800000 */
[----:B------:R-:W-:-:S07]  /*3a110*/  IMAD.MOV.U32 R4, RZ, RZ, 0x1 ;  /* 0x00000001ff047424 */ /* 0x000fce00078e00ff */
.L_x_132:
[----:B------:R-:W-:Y:S05]  /*3a120*/  BSYNC B1 ;  /* 0x0000000000017941 */ /* 0x000fea0003800000 */
.L_x_131:
[----:B------:R-:W-:-:S13]  /*3a130*/  LOP3.LUT P0, RZ, R4, 0xff, RZ, 0xc0, !PT ;  /* 0x000000ff04ff7812 */ /* 0x000fda000780c0ff */
[----:B------:R-:W-:Y:S05]  /*3a140*/  @P0 BRA `(.L_x_135) ;  /* 0xfffffff400080947 */ /* 0x000fea000383ffff */
[----:B------:R-:W-:Y:S05]  /*3a150*/  BSYNC B0 ;  /* 0x0000000000007941 */ /* 0x000fea0003800000 */
.L_x_124:
[----:B------:R-:W-:-:S03]  /*3a160*/  UMOV UR8, 0xffffffff ;  /* 0xffffffff00087882 */ /* 0x000fc60000000000 */
[----:B------:R-:W-:Y:S05]  /*3a170*/  BRA.DIV UR8, `(.L_x_136) ;  /* 0x0000000208d87947 */ /* 0x000fea000b800000 */
[----:B------:R-:W-:-:S13]  /*3a180*/  ELECT P6, URZ, PT ;  /* 0x00000000003f782f */ /* 0x000fda00038c0000 */
.L_x_148:
[----:B------:R-:W-:Y:S04]  /*3a190*/  BSSY B0, `(.L_x_137) ;  /* 0x000001c000007945 */ /* 0x000fe80003800000 */
[----:B------:R-:W-:Y:S05]  /*3a1a0*/  @!P6 BRA `(.L_x_138) ;  /* 0x000000000068e947 */ /* 0x000fea0003800000 */
[----:B------:R-:W2:Y:S02]  /*3a1b0*/  LDL R2, [R1+0x45c] ;  /* 0x00045c0001027983 */ /* 0x000ea40000100800 */
[----:B--2---:R-:W-:-:S13]  /*3a1c0*/  R2UR UR8, R2 ;  /* 0x00000000020872ca */ /* 0x004fda00000e0000 */
[----:B------:R-:W-:-:S04]  /*3a1d0*/  ULOP3.LUT UR8, UR8, 0x2, URZ, 0xfc, !UPT ;  /* 0x0000000208087892 */ /* 0x000fc8000f8efc3f */
[----:B------:R-:W-:-:S06]  /*3a1e0*/  UISETP.NE.AND UP0, UPT, UR8, 0x3, UPT ;  /* 0x000000030800788c */ /* 0x000fcc000bf05270 */
[----:B------:R-:W-:-:S13]  /*3a1f0*/  PLOP3.LUT P0, PT, PT, PT, UP0, 0x80, 0x0 ;  /* 0x000000000000781c */ /* 0x000fda0003f0f008 */
[----:B------:R-:W-:Y:S05]  /*3a200*/  @!P0 BRA `(.L_x_139) ;  /* 0x0000000000048947 */ /* 0x000fea0003800000 */
[----:B------:R-:W-:Y:S01]  /*3a210*/  BPT.TRAP 0x1 ;  /* 0x000000040000795c */ /* 0x000fe20000300000 */
.L_x_139:
[----:B------:R-:W0:Y:S01]  /*3a220*/  S2R R3, SR_CgaCtaId ;  /* 0x0000000000037919 */ /* 0x000e220000008800 */
[----:B------:R-:W-:-:S04]  /*3a230*/  MOV R2, 0x400 ;  /* 0x0000040000027802 */ /* 0x000fc80000000f00 */
[----:B0-----:R-:W-:Y:S02]  /*3a240*/  LEA R3, R3, R2, 0x18 ;  /* 0x0000000203037211 */ /* 0x001fe400078ec0ff */
[----:B------:R-:W-:-:S03]  /*3a250*/  SHF.L.U32 R2, R0, 0x1f, RZ ;  /* 0x0000001f00027819 */ /* 0x000fc600000006ff */
[----:B------:R-:W-:-:S04]  /*3a260*/  VIADD R3, R3, 0x10 ;  /* 0x0000001003037836 */ /* 0x000fc80000000000 */
[----:B------:R-:W-:-:S04]  /*3a270*/  IMAD R5, R6, 0x8, R3 ;  /* 0x0000000806057824 */ /* 0x000fc800078e0203 */
[----:B------:R-:W0:Y:S02]  /*3a280*/  SYNCS.PHASECHK.TRANS64.TRYWAIT P0, [R5+URZ], R2 ;  /* 0x00000002050075a7 */ /* 0x000e24000800017f */
[----:B0-----:R-:W-:Y:S05]  /*3a290*/  @!P0 BRA `(.L_x_140) ;  /* 0x0000000000b08947 */ /* 0x001fea0003800000 */
.L_x_149:
[----:B------:R-:W-:-:S05]  /*3a2a0*/  VIADD R6, R6, 0x1 ;  /* 0x0000000106067836 */ /* 0x000fca0000000000 */
[----:B------:R-:W-:-:S04]  /*3a2b0*/  ISETP.NE.AND P0, PT, R6, 0x2, PT ;  /* 0x000000020600780c */ /* 0x000fc80003f05270 */
[----:B0-----:R-:W-:Y:S02]  /*3a2c0*/  SEL R5, RZ, 0x1, P0 ;  /* 0x00000001ff057807 */ /* 0x001fe40000000000 */
[----:B------:R-:W-:Y:S02]  /*3a2d0*/  SEL R6, R6, RZ, P0 ;  /* 0x000000ff06067207 */ /* 0x000fe40000000000 */
[----:B------:R-:W-:-:S03]  /*3a2e0*/  LOP3.LUT R0, R0, R5, RZ, 0x3c, !PT ;  /* 0x0000000500007212 */ /* 0x000fc600078e3cff */
[----:B------:R-:W-:Y:S01]  /*3a2f0*/  IMAD R3, R6, 0x8, R3 ;  /* 0x0000000806037824 */ /* 0x000fe200078e0203 */
[----:B------:R-:W-:-:S07]  /*3a300*/  SHF.L.U32 R0, R0, 0x1f, RZ ;  /* 0x0000001f00007819 */ /* 0x000fce00000006ff */
.L_x_141:
[----:B0-----:R0:W1:Y:S02]  /*3a310*/  SYNCS.PHASECHK.TRANS64.TRYWAIT P0, [R3+URZ], R0 ;  /* 0x00000000030075a7 */ /* 0x001064000800017f */
[----:B-1----:R-:W-:Y:S05]  /*3a320*/  @!P0 NANOSLEEP.SYNCS 0x989680 ;  /* 0x009896800000895d */ /* 0x002fea0003900000 */
[----:B------:R-:W1:Y:S02]  /*3a330*/  @!P0 SYNCS.PHASECHK.TRANS64 P0, [R3+URZ], R0 ;  /* 0x00000000030085a7 */ /* 0x000e64000800007f */
[----:B-1----:R-:W-:Y:S05]  /*3a340*/  @!P0 BRA `(.L_x_141) ;  /* 0xfffffffc00f08947 */ /* 0x002fea000383ffff */
.L_x_138:
[----:B------:R-:W-:Y:S05]  /*3a350*/  BSYNC B0 ;  /* 0x0000000000007941 */ /* 0x000fea0003800000 */
.L_x_137:
[----:B------:R-:W-:Y:S05]  /*3a360*/  EXIT ;  /* 0x000000000000794d */ /* 0x000fea0003800000 */
.L_x_21:
[----:B--2---:R2:W4:Y:S02]  /*3a370*/  SYNCS.PHASECHK.TRANS64.TRYWAIT P1, [R3+URZ], R0 ;  /* 0x00000000030075a7 */ /* 0x004524000802017f */
[----:B----4-:R-:W-:Y:S05]  /*3a380*/  @!P1 NANOSLEEP.SYNCS 0x989680 ;  /* 0x009896800000995d */ /* 0x010fea0003900000 */
[----:B------:R-:W4:Y:S02]  /*3a390*/  @!P1 SYNCS.PHASECHK.TRANS64 P1, [R3+URZ], R0 ;  /* 0x00000000030095a7 */ /* 0x000f24000802007f */
[----:B----4-:R-:W-:Y:S05]  /*3a3a0*/  @!P1 BRA `(.L_x_21) ;  /* 0xfffffffc00f09947 */ /* 0x010fea000383ffff */
[----:B------:R-:W-:Y:S05]  /*3a3b0*/  BRA `(.L_x_20) ;  /* 0xfffffc7400887947 */ /* 0x000fea000383ffff */
.L_x_26:
[----:B--2---:R2:W3:Y:S02]  /*3a3c0*/  SYNCS.PHASECHK.TRANS64.TRYWAIT P1, [R5+URZ], R6 ;  /* 0x00000006050075a7 */ /* 0x0044e4000802017f */
[----:B---3--:R-:W-:Y:S05]  /*3a3d0*/  @!P1 NANOSLEEP.SYNCS 0x989680 ;  /* 0x009896800000995d */ /* 0x008fea0003900000 */
[----:B------:R-:W3:Y:S02]  /*3a3e0*/  @!P1 SYNCS.PHASECHK.TRANS64 P1, [R5+URZ], R6 ;  /* 0x00000006050095a7 */ /* 0x000ee4000802007f */
[----:B---3--:R-:W-:Y:S05]  /*3a3f0*/  @!P1 BRA `(.L_x_26) ;  /* 0xfffffffc00f09947 */ /* 0x008fea000383ffff */
[----:B------:R-:W-:Y:S05]  /*3a400*/  BRA `(.L_x_25) ;  /* 0xfffffd5800987947 */ /* 0x000fea000383ffff */
.L_x_125:
[----:B------:R-:W-:Y:S01]  /*3a410*/  BSSY B1, `(.L_x_142) ;  /* 0x0000006000017945 */ /* 0x000fe20003800000 */
[----:B------:R-:W-:-:S07]  /*3a420*/  IMAD.MOV.U32 R15, RZ, RZ, -0x1 ;  /* 0xffffffffff0f7424 */ /* 0x000fce00078e00ff */
[----:B------:R-:W-:Y:S05]  /*3a430*/  WARPSYNC.COLLECTIVE R15, `(.L_x_143) ;  /* 0x000000000f0c7348 */ /* 0x000fea0003c00000 */
[----:B------:R-:W-:Y:S02]  /*3a440*/  ELECT P6, UR62, PT ;  /* 0x00000000003e782f */ /* 0x000fe400038c0000 */
[----:B------:R-:W-:Y:S01]  /*3a450*/  MOV R14, UR62 ;  /* 0x0000003e000e7c02 */ /* 0x000fe20008000f00 */
[----:B------:R-:W-:Y:S10]  /*3a460*/  ENDCOLLECTIVE ;  /* 0x000000000000791b */ /* 0x000ff40003800000 */
.L_x_143:
[----:B------:R-:W-:Y:S05]  /*3a470*/  BSYNC B1 ;  /* 0x0000000000017941 */ /* 0x000fea0003800000 */
.L_x_142:
[----:B------:R-:W-:Y:S05]  /*3a480*/  BRA `(.L_x_144) ;  /* 0xfffffff000447947 */ /* 0x000fea000383ffff */
.L_x_128:
[----:B0-----:R0:W1:Y:S02]  /*3a490*/  SYNCS.PHASECHK.TRANS64.TRYWAIT P0, [R14+URZ+0x10], R15 ;  /* 0x0000100f0e0075a7 */ /* 0x001064000800017f */
[----:B-1----:R-:W-:Y:S05]  /*3a4a0*/  @!P0 NANOSLEEP.SYNCS 0x989680 ;  /* 0x009896800000895d */ /* 0x002fea0003900000 */
[----:B------:R-:W1:Y:S02]  /*3a4b0*/  @!P0 SYNCS.PHASECHK.TRANS64 P0, [R14+URZ+0x10], R15 ;  /* 0x0000100f0e0085a7 */ /* 0x000e64000800007f */
[----:B-1----:R-:W-:Y:S05]  /*3a4c0*/  @!P0 BRA `(.L_x_128) ;  /* 0xfffffffc00f08947 */ /* 0x002fea000383ffff */
[----:B------:R-:W-:Y:S05]  /*3a4d0*/  BRA `(.L_x_145) ;  /* 0xfffffff000787947 */ /* 0x000fea000383ffff */
.L_x_136:
[----:B------:R-:W-:Y:S01]  /*3a4e0*/  BSSY B0, `(.L_x_146) ;  /* 0x0000006000007945 */ /* 0x000fe20003800000 */
[----:B------:R-:W-:-:S07]  /*3a4f0*/  IMAD.MOV.U32 R15, RZ, RZ, -0x1 ;  /* 0xffffffffff0f7424 */ /* 0x000fce00078e00ff */
[----:B------:R-:W-:Y:S05]  /*3a500*/  WARPSYNC.COLLECTIVE R15, `(.L_x_147) ;  /* 0x000000000f0c7348 */ /* 0x000fea0003c00000 */
[----:B------:R-:W-:Y:S02]  /*3a510*/  ELECT P6, UR62, PT ;  /* 0x00000000003e782f */ /* 0x000fe400038c0000 */
[----:B------:R-:W-:Y:S01]  /*3a520*/  MOV R14, UR62 ;  /* 0x0000003e000e7c02 */ /* 0x000fe20008000f00 */
[----:B------:R-:W-:Y:S10]  /*3a530*/  ENDCOLLECTIVE ;  /* 0x000000000000791b */ /* 0x000ff40003800000 */
.L_x_147:
[----:B------:R-:W-:Y:S05]  /*3a540*/  BSYNC B0 ;  /* 0x0000000000007941 */ /* 0x000fea0003800000 */
.L_x_146:
[----:B------:R-:W-:Y:S05]  /*3a550*/  BRA `(.L_x_148) ;  /* 0xfffffffc000c7947 */ /* 0x000fea000383ffff */
.L_x_140:
[----:B0-----:R0:W1:Y:S02]  /*3a560*/  SYNCS.PHASECHK.TRANS64.TRYWAIT P0, [R5+URZ], R2 ;  /* 0x00000002050075a7 */ /* 0x001064000800017f */
[----:B-1----:R-:W-:Y:S05]  /*3a570*/  @!P0 NANOSLEEP.SYNCS 0x989680 ;  /* 0x009896800000895d */ /* 0x002fea0003900000 */
[----:B------:R-:W1:Y:S02]  /*3a580*/  @!P0 SYNCS.PHASECHK.TRANS64 P0, [R5+URZ], R2 ;  /* 0x00000002050085a7 */ /* 0x000e64000800007f */
[----:B-1----:R-:W-:Y:S05]  /*3a590*/  @!P0 BRA `(.L_x_140) ;  /* 0xfffffffc00f08947 */ /* 0x002fea000383ffff */
[----:B------:R-:W-:Y:S05]  /*3a5a0*/  BRA `(.L_x_149) ;  /* 0xfffffffc003c7947 */ /* 0x000fea000383ffff */
.L_x_150:
[----:B------:R-:W-:-:S00]  /*3a5b0*/  BRA `(.L_x_150) ;  /* 0xfffffffc00fc7947 */ /* 0x000fc0000383ffff */
[----:B------:R-:W-:-:S00]  /*3a5c0*/  NOP ;  /* 0x0000000000007918 */ /* 0x000fc00000000000 */
        /* <DEDUP_REMOVED lines=11> */
.L_x_151:


//--------------------- .nv.global.init           --------------------------
	.section	.nv.global.init,"aw",@progbits
.nv.global.init:
	.type		$str$22,@object
	.size		$str$22,($str$23 - $str$22)
$str$22:
        /*0000*/ 	.byte	0x6b, 0x5f, 0x74, 0x69, 0x6c, 0x65, 0x5f, 0x63, 0x6f, 0x75, 0x6e, 0x74, 0x20, 0x3e, 0x3d, 0x20
        /*0010*/ 	.byte	0x31, 0x00
	.type		$str$23,@object
	.size		$str$23,(__unnamed_1 - $str$23)
$str$23:
        /*0012*/ 	.byte	0x2f, 0x74, 0x6d, 0x70, 0x2f, 0x63, 0x75, 0x74, 0x6c, 0x61, 0x73, 0x73, 0x5f, 0x73, 0x77, 0x65
        /*0022*/ 	.byte	0x65, 0x70, 0x5f, 0x73, 0x72, 0x63, 0x2f, 0x69, 0x6e, 0x63, 0x6c, 0x75, 0x64, 0x65, 0x2f, 0x63
        /*0032*/ 	.byte	0x75, 0x74, 0x6c, 0x61, 0x73, 0x73, 0x2f, 0x67, 0x65, 0x6d, 0x6d, 0x2f, 0x63, 0x6f, 0x6c, 0x6c
        /*0042*/ 	.byte	0x65, 0x63, 0x74, 0x69, 0x76, 0x65, 0x2f, 0x73, 0x6d, 0x39, 0x30, 0x5f, 0x6d, 0x6d, 0x61, 0x5f
        /*0052*/ 	.byte	0x74, 0x6d, 0x61, 0x5f, 0x67, 0x6d, 0x6d, 0x61, 0x5f, 0x73, 0x73, 0x5f, 0x77, 0x61, 0x72, 0x70
        /*0062*/ 	.byte	0x73, 0x70, 0x65, 0x63, 0x69, 0x61, 0x6c, 0x69, 0x7a, 0x65, 0x64, 0x2e, 0x68, 0x70, 0x70, 0x00
	.type		__unnamed_1,@object
	.size		__unnamed_1,(.L_0 - __unnamed_1)
__unnamed_1:
        /* <DEDUP_REMOVED lines=173> */
        /*0b42*/ 	.byte	0x75, 0x74, 0x65, 0x3a, 0x3a, 0x69, 0x64, 0x65, 0x6e, 0x74, 0x69, 0x74, 0x79, 0x5d, 0x00
.L_0:


//--------------------- .nv.shared._ZN7cutlass13device_kernelINS_4gemm6kernel13GemmUniversalIN4cute5tupleIJiiiiEEENS1_10collective13CollectiveMmaINS1_34MainloopSm90TmaGmmaWarpSpecializedILi2ENS5_IJNS4_1CILi2EEENSA_ILi1EEESC_EEENS1_35KernelTmaWarpSpecializedCooperativeEEENS5_IJNSA_ILi512EEENSA_ILi240EEENSA_ILi128EEEEEEaNS5_IJlSC_lEEEaSK_NS4_8TiledMMAINS4_8MMA_AtomIJNS4_4SM904GMMA26MMA_64x16x32_S32S8S8_SS_TNEEEENS4_6LayoutISD_NS5_IJSC_NSA_ILi0EEESS_EEEEENS5_IJNS4_10UnderscoreESV_SV_EEEEENS4_13SM90_TMA_LOADENS4_14ComposedLayoutINS4_7SwizzleILi3ELi4ELi3EEENS4_18smem_ptr_flag_bitsILi8EEENSR_INS5_IJNSA_ILi8EEESI_EEENS5_IJSI_SC_EEEEEEEvNS4_8identityENS4_23SM90_TMA_LOAD_MULTICASTES18_vS19_EENS_8epilogue10collective6detail29Sm90TmaWarpSpecializedAdapterINS1D_15DefaultEpilogueIaSK_SK_NS1C_6thread17LinearCombinationIaLi1EiiLNS1H_9ScaleType4KindE0ELNS_15FloatRoundStyleE2EaEENS1_15EpilogueDefaultEEEEEvvEEEEvNT_6ParamsE --------------------------
	.section	.nv.shared._ZN7cutlass13device_kernelINS_4gemm6kernel13GemmUniversalIN4cute5tupleIJiiiiEEENS1_10collective13CollectiveMmaINS1_34MainloopSm90TmaGmmaWarpSpecializedILi2ENS5_IJNS4_1CILi2EEENSA_ILi1EEESC_EEENS1_35KernelTmaWarpSpecializedCooperativeEEENS5_IJNSA_ILi512EEENSA_ILi240EEENSA_ILi128EEEEEEaNS5_IJlSC_lEEEaSK_NS4_8TiledMMAINS4_8MMA_AtomIJNS4_4SM904GMMA26MMA_64x16x32_S32S8S8_SS_TNEEEENS4_6LayoutISD_NS5_IJSC_NSA_ILi0EEESS_EEEEENS5_IJNS4_10UnderscoreESV_SV_EEEEENS4_13SM90_TMA_LOADENS4_14ComposedLayoutINS4_7SwizzleILi3ELi4ELi3EEENS4_18smem_ptr_flag_bitsILi8EEENSR_INS5_IJNSA_ILi8EEESI_EEENS5_IJSI_SC_EEEEEEEvNS4_8identityENS4_23SM90_TMA_LOAD_MULTICASTES18_vS19_EENS_8epilogue10collective6detail29Sm90TmaWarpSpecializedAdapterINS1D_15DefaultEpilogueIaSK_SK_NS1C_6thread17LinearCombinationIaLi1EiiLNS1H_9ScaleType4KindE0ELNS_15FloatRoundStyleE2EaEENS1_15EpilogueDefaultEEEEEvvEEEEvNT_6ParamsE,"aw",@nobits
	.sectionflags	@""
	.align	16
	.zero		1024


//--------------------- .nv.shared.reserved.0     --------------------------
	.section	.nv.shared.reserved.0,"aw",@nobits
	.weak		__nv_reservedSMEM_offset_0_alias
	.size		__nv_reservedSMEM_offset_0_alias, 0, 0
	.other		__nv_reservedSMEM_offset_0_alias,@"STO_CUDA_RESERVED_SHARED STV_DEFAULT"
__nv_reservedSMEM_offset_0_alias:
	.zero		0


//--------------------- .nv.global                --------------------------
	.section	.nv.global,"aw",@nobits
.nv.global:
	.type		_ZN39_INTERNAL_c0061371_4_k_cu_f0efa89a_46614cute1_E,@object
	.size		_ZN39_INTERNAL_c0061371_4_k_cu_f0efa89a_46614cute1_E,(_ZN39_INTERNAL_c0061371_4_k_cu_f0efa89a_46614cuda3std3__45__cpo6cbeginE - _ZN39_INTERNAL_c0061371_4_k_cu_f0efa89a_46614cute1_E)
_ZN39_INTERNAL_c0061371_4_k_cu_f0efa89a_46614cute1_E:
	.zero		1
	.type		_ZN39_INTERNAL_c0061371_4_k_cu_f0efa89a_46614cuda3std3__45__cpo6cbeginE,@object
	.size		_ZN39_INTERNAL_c0061371_4_k_cu_f0efa89a_46614cuda3std3__45__cpo6cbeginE,(_ZN39_INTERNAL_c0061371_4_k_cu_f0efa89a_46614cuda3std3__48in_placeE - _ZN39_INTERNAL_c0061371_4_k_cu_f0efa89a_46614cuda3std3__45__cpo6cbeginE)
_ZN39_INTERNAL_c0061371_4_k_cu_f0efa89a_46614cuda3std3__45__cpo6cbeginE:
	.zero		1
	.type		_ZN39_INTERNAL_c0061371_4_k_cu_f0efa89a_46614cuda3std3__48in_placeE,@object
	.size		_ZN39_INTERNAL_c0061371_4_k_cu_f0efa89a_46614cuda3std3__48in_placeE,(_ZN39_INTERNAL_c0061371_4_k_cu_f0efa89a_46614cuda3std6ranges3__45__cpo9iter_moveE - _ZN39_INTERNAL_c0061371_4_k_cu_f0efa89a_46614cuda3std3__48in_placeE)
_ZN39_INTERNAL_c0061371_4_k_cu_f0efa89a_46614cuda3std3__48in_placeE:
	.zero		1
	.type		_ZN39_INTERNAL_c0061371_4_k_cu_f0efa89a_46614cuda3std6ranges3__45__cpo9iter_moveE,@object
	.size		_ZN39_INTERNAL_c0061371_4_k_cu_f0efa89a_46614cuda3std6ranges3__45__cpo9iter_moveE,(_ZN39_INTERNAL_c0061371_4_k_cu_f0efa89a_46614cuda3std3__45__cpo5beginE - _ZN39_INTERNAL_c0061371_4_k_cu_f0efa89a_46614cuda3std6ranges3__45__cpo9iter_moveE)
_ZN39_INTERNAL_c0061371_4_k_cu_f0efa89a_46614cuda3std6ranges3__45__cpo9iter_moveE:
	.zero		1
	.type		_ZN39_INTERNAL_c0061371_4_k_cu_f0efa89a_46614cuda3std3__45__cpo5beginE,@object
	.size		_ZN39_INTERNAL_c0061371_4_k_cu_f0efa89a_46614cuda3std3__45__cpo5beginE,(_ZN39_INTERNAL_c0061371_4_k_cu_f0efa89a_46614cuda3std3__441_GLOBAL__N__c0061371_4_k_cu_f0efa89a_46616ignoreE - _ZN39_INTERNAL_c0061371_4_k_cu_f0efa89a_46614cuda3std3__45__cpo5beginE)
_ZN39_INTERNAL_c0061371_4_k_cu_f0efa89a_46614cuda3std3__45__cpo5beginE:
	.zero		1
	.type		_ZN39_INTERNAL_c0061371_4_k_cu_f0efa89a_46614cuda3std3__441_GLOBAL__N__c0061371_4_k_cu_f0efa89a_46616ignoreE,@object
	.size		_ZN39_INTERNAL_c0061371_4_k_cu_f0efa89a_46614cuda3std3__441_GLOBAL__N__c0061371_4_k_cu_f0efa89a_46616ignoreE,(_ZN39_INTERNAL_c0061371_4_k_cu_f0efa89a_46614cute7productE - _ZN39_INTERNAL_c0061371_4_k_cu_f0efa89a_46614cuda3std3__441_GLOBAL__N__c0061371_4_k_cu_f0efa89a_46616ignoreE)
_ZN39_INTERNAL_c0061371_4_k_cu_f0efa89a_46614cuda3std3__441_GLOBAL__N__c0061371_4_k_cu_f0efa89a_46616ignoreE:
	.zero		1
	.type		_ZN39_INTERNAL_c0061371_4_k_cu_f0efa89a_46614cute7productE,@object
	.size		_ZN39_INTERNAL_c0061371_4_k_cu_f0efa89a_46614cute7productE,(_ZN39_INTERNAL_c0061371_4_k_cu_f0efa89a_46614cuda3std3__45__cpo3endE - _ZN39_INTERNAL_c0061371_4_k_cu_f0efa89a_46614cute7productE)
_ZN39_INTERNAL_c0061371_4_k_cu_f0efa89a_46614cute7productE:
	.zero		1
	.type		_ZN39_INTERNAL_c0061371_4_k_cu_f0efa89a_46614cuda3std3__45__cpo3endE,@object
	.size		_ZN39_INTERNAL_c0061371_4_k_cu_f0efa89a_46614cuda3std3__45__cpo3endE,(_ZN39_INTERNAL_c0061371_4_k_cu_f0efa89a_46614cuda3std3__419piecewise_constructE - _ZN39_INTERNAL_c0061371_4_k_cu_f0efa89a_46614cuda3std3__45__cpo3endE)
_ZN39_INTERNAL_c0061371_4_k_cu_f0efa89a_46614cuda3std3__45__cpo3endE:
	.zero		1
	.type		_ZN39_INTERNAL_c0061371_4_k_cu_f0efa89a_46614cuda3std3__419piecewise_constructE,@object
	.size		_ZN39_INTERNAL_c0061371_4_k_cu_f0efa89a_46614cuda3std3__419piecewise_constructE,(_ZN39_INTERNAL_c0061371_4_k_cu_f0efa89a_46614cuda3std3__45__cpo4cendE - _ZN39_INTERNAL_c0061371_4_k_cu_f0efa89a_46614cuda3std3__419piecewise_constructE)
_ZN39_INTERNAL_c0061371_4_k_cu_f0efa89a_46614cuda3std3__419piecewise_constructE:
	.zero		1
	.type		_ZN39_INTERNAL_c0061371_4_k_cu_f0efa89a_46614cuda3std3__45__cpo4cendE,@object
	.size		_ZN39_INTERNAL_c0061371_4_k_cu_f0efa89a_46614cuda3std3__45__cpo4cendE,(_ZN39_INTERNAL_c0061371_4_k_cu_f0efa89a_46614cuda3std6ranges3__45__cpo4swapE - _ZN39_INTERNAL_c0061371_4_k_cu_f0efa89a_46614cuda3std3__45__cpo4cendE)
_ZN39_INTERNAL_c0061371_4_k_cu_f0efa89a_46614cuda3std3__45__cpo4cendE:
	.zero		1
	.type		_ZN39_INTERNAL_c0061371_4_k_cu_f0efa89a_46614cuda3std6ranges3__45__cpo4swapE,@object
	.size		_ZN39_INTERNAL_c0061371_4_k_cu_f0efa89a_46614cuda3std6ranges3__45__cpo4swapE,(.L_8 - _ZN39_INTERNAL_c0061371_4_k_cu_f0efa89a_46614cuda3std6ranges3__45__cpo4swapE)
_ZN39_INTERNAL_c0061371_4_k_cu_f0efa89a_46614cuda3std6ranges3__45__cpo4swapE:
	.zero		1
.L_8:


//--------------------- .nv.constant0._ZN7cutlass13device_kernelINS_4gemm6kernel13GemmUniversalIN4cute5tupleIJiiiiEEENS1_10collective13CollectiveMmaINS1_34MainloopSm90TmaGmmaWarpSpecializedILi2ENS5_IJNS4_1CILi2EEENSA_ILi1EEESC_EEENS1_35KernelTmaWarpSpecializedCooperativeEEENS5_IJNSA_ILi512EEENSA_ILi240EEENSA_ILi128EEEEEEaNS5_IJlSC_lEEEaSK_NS4_8TiledMMAINS4_8MMA_AtomIJNS4_4SM904GMMA26MMA_64x16x32_S32S8S8_SS_TNEEEENS4_6LayoutISD_NS5_IJSC_NSA_ILi0EEESS_EEEEENS5_IJNS4_10UnderscoreESV_SV_EEEEENS4_13SM90_TMA_LOADENS4_14ComposedLayoutINS4_7SwizzleILi3ELi4ELi3EEENS4_18smem_ptr_flag_bitsILi8EEENSR_INS5_IJNSA_ILi8EEESI_EEENS5_IJSI_SC_EEEEEEEvNS4_8identityENS4_23SM90_TMA_LOAD_MULTICASTES18_vS19_EENS_8epilogue10collective6detail29Sm90TmaWarpSpecializedAdapterINS1D_15DefaultEpilogueIaSK_SK_NS1C_6thread17LinearCombinationIaLi1EiiLNS1H_9ScaleType4KindE0ELNS_15FloatRoundStyleE2EaEENS1_15EpilogueDefaultEEEEEvvEEEEvNT_6ParamsE --------------------------
	.section	.nv.constant0._ZN7cutlass13device_kernelINS_4gemm6kernel13GemmUniversalIN4cute5tupleIJiiiiEEENS1_10collective13CollectiveMmaINS1_34MainloopSm90TmaGmmaWarpSpecializedILi2ENS5_IJNS4_1CILi2EEENSA_ILi1EEESC_EEENS1_35KernelTmaWarpSpecializedCooperativeEEENS5_IJNSA_ILi512EEENSA_ILi240EEENSA_ILi128EEEEEEaNS5_IJlSC_lEEEaSK_NS4_8TiledMMAINS4_8MMA_AtomIJNS4_4SM904GMMA26MMA_64x16x32_S32S8S8_SS_TNEEEENS4_6LayoutISD_NS5_IJSC_NSA_ILi0EEESS_EEEEENS5_IJNS4_10UnderscoreESV_SV_EEEEENS4_13SM90_TMA_LOADENS4_14ComposedLayoutINS4_7SwizzleILi3ELi4ELi3EEENS4_18smem_ptr_flag_bitsILi8EEENSR_INS5_IJNSA_ILi8EEESI_EEENS5_IJSI_SC_EEEEEEEvNS4_8identityENS4_23SM90_TMA_LOAD_MULTICASTES18_vS19_EENS_8epilogue10collective6detail29Sm90TmaWarpSpecializedAdapterINS1D_15DefaultEpilogueIaSK_SK_NS1C_6thread17LinearCombinationIaLi1EiiLNS1H_9ScaleType4KindE0ELNS_15FloatRoundStyleE2EaEENS1_15EpilogueDefaultEEEEEvvEEEEvNT_6ParamsE,"a",@progbits
	.sectionflags	@""
	.align	4
.nv.constant0._ZN7cutlass13device_kernelINS_4gemm6kernel13GemmUniversalIN4cute5tupleIJiiiiEEENS1_10collective13CollectiveMmaINS1_34MainloopSm90TmaGmmaWarpSpecializedILi2ENS5_IJNS4_1CILi2EEENSA_ILi1EEESC_EEENS1_35KernelTmaWarpSpecializedCooperativeEEENS5_IJNSA_ILi512EEENSA_ILi240EEENSA_ILi128EEEEEEaNS5_IJlSC_lEEEaSK_NS4_8TiledMMAINS4_8MMA_AtomIJNS4_4SM904GMMA26MMA_64x16x32_S32S8S8_SS_TNEEEENS4_6LayoutISD_NS5_IJSC_NSA_ILi0EEESS_EEEEENS5_IJNS4_10UnderscoreESV_SV_EEEEENS4_13SM90_TMA_LOADENS4_14ComposedLayoutINS4_7SwizzleILi3ELi4ELi3EEENS4_18smem_ptr_flag_bitsILi8EEENSR_INS5_IJNSA_ILi8EEESI_EEENS5_IJSI_SC_EEEEEEEvNS4_8identityENS4_23SM90_TMA_LOAD_MULTICASTES18_vS19_EENS_8epilogue10collective6detail29Sm90TmaWarpSpecializedAdapterINS1D_15DefaultEpilogueIaSK_SK_NS1C_6thread17LinearCombinationIaLi1EiiLNS1H_9ScaleType4KindE0ELNS_15FloatRoundStyleE2EaEENS1_15EpilogueDefaultEEEEEvvEEEEvNT_6ParamsE:
	.zero		1664


//--------------------- SYMBOLS --------------------------

	.type		.nv.reservedSmem.offset0,@object
	.size		.nv.reservedSmem.offset0,0x4
	.type		__assertfail,@function
